	.target	sm_90a

	.elftype	@"ET_EXEC"


//--------------------- .note.nv.tkinfo           --------------------------
	.section	.note.nv.tkinfo,"",@"SHT_NOTE"
	.sectionflags	@"SHF_NOTE_NV_TKINFO"
	.tkinfo
        /*0018*/ 	.word	0x00000002
        /*0030*/ 	.string	""
        /*0030*/ 	.string	"ptxas"
        /*0030*/ 	.string	"Cuda compilation tools, release 13.0, V13.0.88"
        /*0030*/ 	.string	"Build cuda_13.0.r13.0/compiler.36424714_0"
        /*0030*/ 	.string	"-v  -suppress-debug-info  -lineinfo  -arch sm_90a "



//--------------------- .note.nv.cuinfo           --------------------------
	.section	.note.nv.cuinfo,"",@"SHT_NOTE"
	.sectionflags	@"SHF_NOTE_NV_CUINFO"
        /*0018*/ 	.short	0x0002
        /*001a*/ 	.short	0x005a
        /*001c*/ 	.short	0x0082
	.zero		2


//--------------------- .nv.info                  --------------------------
	.section	.nv.info,"",@"SHT_CUDA_INFO"
	.align	4


	//----- nvinfo : EIATTR_REGCOUNT
	.align		4
        /*0000*/ 	.byte	0x04, 0x2f
        /*0002*/ 	.short	(.L_1 - .L_0)
	.align		4
.L_0:
        /*0004*/ 	.word	index@(matmul_kernel)
        /*0008*/ 	.word	0x000000ff


	//----- nvinfo : EIATTR_FRAME_SIZE
	.align		4
.L_1:
        /*000c*/ 	.byte	0x04, 0x11
        /*000e*/ 	.short	(.L_3 - .L_2)
	.align		4
.L_2:
        /*0010*/ 	.word	index@(matmul_kernel)
        /*0014*/ 	.word	0x000004c0


	//----- nvinfo : EIATTR_MIN_STACK_SIZE
	.align		4
.L_3:
        /*0018*/ 	.byte	0x04, 0x12
        /*001a*/ 	.short	(.L_5 - .L_4)
	.align		4
.L_4:
        /*001c*/ 	.word	index@(matmul_kernel)
        /*0020*/ 	.word	0x000004c0
.L_5:


//--------------------- .nv.compat                --------------------------
	.section	.nv.compat,"",@"SHT_CUDA_COMPAT_INFO"
	.align	4
        /*0000*/ 	.byte	0x02, 0x09, 0x01, 0x00, 0x02, 0x02, 0x04, 0x00, 0x02, 0x05, 0x05, 0x00, 0x03, 0x07, 0x01, 0x01
        /*0010*/ 	.byte	0x02, 0x03, 0x00, 0x00, 0x02, 0x06, 0x01, 0x00, 0x04, 0x0b, 0x08, 0x00, 0x00, 0x00, 0x00, 0x00
        /*0020*/ 	.byte	0x00, 0x00, 0x00, 0x00


//--------------------- .nv.info.matmul_kernel    --------------------------
	.section	.nv.info.matmul_kernel,"",@"SHT_CUDA_INFO"
	.sectionflags	@""
	.align	4


	//----- nvinfo : EIATTR_CUDA_API_VERSION
	.align		4
        /*0000*/ 	.byte	0x04, 0x37
        /*0002*/ 	.short	(.L_7 - .L_6)
.L_6:
        /*0004*/ 	.word	0x00000082


	//----- nvinfo : EIATTR_KPARAM_INFO
	.align		4
.L_7:
        /*0008*/ 	.byte	0x04, 0x17
        /*000a*/ 	.short	(.L_9 - .L_8)
.L_8:
        /*000c*/ 	.word	0x00000000
        /*0010*/ 	.short	0x000d
        /*0012*/ 	.short	0x0048
        /*0014*/ 	.byte	0x00, 0xf4, 0x21, 0x00


	//----- nvinfo : EIATTR_KPARAM_INFO
	.align		4
.L_9:
        /*0018*/ 	.byte	0x04, 0x17
        /*001a*/ 	.short	(.L_11 - .L_10)
.L_10:
        /*001c*/ 	.word	0x00000000
        /*0020*/ 	.short	0x000c
        /*0022*/ 	.short	0x0040
        /*0024*/ 	.byte	0x00, 0xf4, 0x21, 0x00


	//----- nvinfo : EIATTR_KPARAM_INFO
	.align		4
.L_11:
        /*0028*/ 	.byte	0x04, 0x17
        /*002a*/ 	.short	(.L_13 - .L_12)
.L_12:
        /*002c*/ 	.word	0x00000000
        /*0030*/ 	.short	0x000b
        /*0032*/ 	.short	0x0038
        /*0034*/ 	.byte	0x00, 0xf0, 0x11, 0x00


	//----- nvinfo : EIATTR_KPARAM_INFO
	.align		4
.L_13:
        /*0038*/ 	.byte	0x04, 0x17
        /*003a*/ 	.short	(.L_15 - .L_14)
.L_14:
        /*003c*/ 	.word	0x00000000
        /*0040*/ 	.short	0x000a
        /*0042*/ 	.short	0x0034
        /*0044*/ 	.byte	0x00, 0xf0, 0x11, 0x00


	//----- nvinfo : EIATTR_KPARAM_INFO
	.align		4
.L_15:
        /*0048*/ 	.byte	0x04, 0x17
        /*004a*/ 	.short	(.L_17 - .L_16)
.L_16:
        /*004c*/ 	.word	0x00000000
        /*0050*/ 	.short	0x0009
        /*0052*/ 	.short	0x0030
        /*0054*/ 	.byte	0x00, 0xf0, 0x11, 0x00


	//----- nvinfo : EIATTR_KPARAM_INFO
	.align		4
.L_17:
        /*0058*/ 	.byte	0x04, 0x17
        /*005a*/ 	.short	(.L_19 - .L_18)
.L_18:
        /*005c*/ 	.word	0x00000000
        /*0060*/ 	.short	0x0008
        /*0062*/ 	.short	0x002c
        /*0064*/ 	.byte	0x00, 0xf0, 0x11, 0x00


	//----- nvinfo : EIATTR_KPARAM_INFO
	.align		4
.L_19:
        /*0068*/ 	.byte	0x04, 0x17
        /*006a*/ 	.short	(.L_21 - .L_20)
.L_20:
        /*006c*/ 	.word	0x00000000
        /*0070*/ 	.short	0x0007
        /*0072*/ 	.short	0x0028
        /*0074*/ 	.byte	0x00, 0xf0, 0x11, 0x00


	//----- nvinfo : EIATTR_KPARAM_INFO
	.align		4
.L_21:
        /*0078*/ 	.byte	0x04, 0x17
        /*007a*/ 	.short	(.L_23 - .L_22)
.L_22:
        /*007c*/ 	.word	0x00000000
        /*0080*/ 	.short	0x0006
        /*0082*/ 	.short	0x0024
        /*0084*/ 	.byte	0x00, 0xf0, 0x11, 0x00


	//----- nvinfo : EIATTR_KPARAM_INFO
	.align		4
.L_23:
        /*0088*/ 	.byte	0x04, 0x17
        /*008a*/ 	.short	(.L_25 - .L_24)
.L_24:
        /*008c*/ 	.word	0x00000000
        /*0090*/ 	.short	0x0005
        /*0092*/ 	.short	0x0020
        /*0094*/ 	.byte	0x00, 0xf0, 0x11, 0x00


	//----- nvinfo : EIATTR_KPARAM_INFO
	.align		4
.L_25:
        /*0098*/ 	.byte	0x04, 0x17
        /*009a*/ 	.short	(.L_27 - .L_26)
.L_26:
        /*009c*/ 	.word	0x00000000
        /*00a0*/ 	.short	0x0004
        /*00a2*/ 	.short	0x001c
        /*00a4*/ 	.byte	0x00, 0xf0, 0x11, 0x00


	//----- nvinfo : EIATTR_KPARAM_INFO
	.align		4
.L_27:
        /*00a8*/ 	.byte	0x04, 0x17
        /*00aa*/ 	.short	(.L_29 - .L_28)
.L_28:
        /*00ac*/ 	.word	0x00000000
        /*00b0*/ 	.short	0x0003
        /*00b2*/ 	.short	0x0018
        /*00b4*/ 	.byte	0x00, 0xf0, 0x11, 0x00


	//----- nvinfo : EIATTR_KPARAM_INFO
	.align		4
.L_29:
        /*00b8*/ 	.byte	0x04, 0x17
        /*00ba*/ 	.short	(.L_31 - .L_30)
.L_30:
        /*00bc*/ 	.word	0x00000000
        /*00c0*/ 	.short	0x0002
        /*00c2*/ 	.short	0x0010
        /*00c4*/ 	.byte	0x00, 0xf4, 0x21, 0x00


	//----- nvinfo : EIATTR_KPARAM_INFO
	.align		4
.L_31:
        /*00c8*/ 	.byte	0x04, 0x17
        /*00ca*/ 	.short	(.L_33 - .L_32)
.L_32:
        /*00cc*/ 	.word	0x00000000
        /*00d0*/ 	.short	0x0001
        /*00d2*/ 	.short	0x0008
        /*00d4*/ 	.byte	0x00, 0xf4, 0x21, 0x00


	//----- nvinfo : EIATTR_KPARAM_INFO
	.align		4
.L_33:
        /*00d8*/ 	.byte	0x04, 0x17
        /*00da*/ 	.short	(.L_35 - .L_34)
.L_34:
        /*00dc*/ 	.word	0x00000000
        /*00e0*/ 	.short	0x0000
        /*00e2*/ 	.short	0x0000
        /*00e4*/ 	.byte	0x00, 0xf4, 0x21, 0x00


	//----- nvinfo : EIATTR_SPARSE_MMA_MASK
	.align		4
.L_35:
        /*00e8*/ 	.byte	0x03, 0x50
        /*00ea*/ 	.short	0x0000


	//----- nvinfo : EIATTR_MAXREG_COUNT
	.align		4
        /*00ec*/ 	.byte	0x03, 0x1b
        /*00ee*/ 	.short	0x00ff


	//----- nvinfo : EIATTR_NUM_BARRIERS
	.align		4
        /*00f0*/ 	.byte	0x02, 0x4c
        /*00f2*/ 	.byte	0x01
	.zero		1


	//----- nvinfo : EIATTR_ANNOTATIONS
	.align		4
        /*00f4*/ 	.byte	0x04, 0x55
        /*00f6*/ 	.short	(.L_37 - .L_36)


	//   ....[0]....
.L_36:
        /*00f8*/ 	.word	0x00000001
        /*00fc*/ 	.byte	0xa0, 0x00, 0x00, 0x00, 0x01, 0x00, 0x00, 0x00, 0xe0, 0x00, 0x00, 0x00, 0x01, 0x00, 0x00, 0x00
        /* <DEDUP_REMOVED lines=365> */
        /*17dc*/ 	.byte	0x30, 0x8a, 0x00, 0x00


	//----- nvinfo : EIATTR_MERCURY_ISA_VERSION
	.align		4
.L_37:
        /*17e0*/ 	.byte	0x03, 0x5f
        /*17e2*/ 	.short	0x0101


	//----- nvinfo : EIATTR_EXIT_INSTR_OFFSETS
	.align		4
        /*17e4*/ 	.byte	0x04, 0x1c
        /*17e6*/ 	.short	(.L_39 - .L_38)


	//   ....[0]....
.L_38:
        /*17e8*/ 	.word	0x000143b0


	//   ....[1]....
        /*17ec*/ 	.word	0x000143d0


	//----- nvinfo : EIATTR_REQNTID
	.align		4
.L_39:
        /*17f0*/ 	.byte	0x04, 0x10
        /*17f2*/ 	.short	(.L_41 - .L_40)
.L_40:
        /*17f4*/ 	.word	0x00000100
        /*17f8*/ 	.word	0x00000001
        /*17fc*/ 	.word	0x00000001


	//----- nvinfo : EIATTR_CBANK_PARAM_SIZE
	.align		4
.L_41:
        /*1800*/ 	.byte	0x03, 0x19
        /*1802*/ 	.short	0x0050


	//----- nvinfo : EIATTR_PARAM_CBANK
	.align		4
        /*1804*/ 	.byte	0x04, 0x0a
        /*1806*/ 	.short	(.L_43 - .L_42)
	.align		4
.L_42:
        /*1808*/ 	.word	index@(.nv.constant0.matmul_kernel)
        /*180c*/ 	.short	0x0210
        /*180e*/ 	.short	0x0050


	//----- nvinfo : EIATTR_SW_WAR
	.align		4
.L_43:
        /*1810*/ 	.byte	0x04, 0x36
        /*1812*/ 	.short	(.L_45 - .L_44)
.L_44:
        /*1814*/ 	.word	0x00000008
.L_45:


//--------------------- .nv.callgraph             --------------------------
	.section	.nv.callgraph,"",@"SHT_CUDA_CALLGRAPH"
	.align	4
	.sectionentsize	8
	.align		4
        /*0000*/ 	.word	0x00000000
	.align		4
        /*0004*/ 	.word	0xffffffff
	.align		4
        /*0008*/ 	.word	0x00000000
	.align		4
        /*000c*/ 	.word	0xfffffffe
	.align		4
        /*0010*/ 	.word	0x00000000
	.align		4
        /*0014*/ 	.word	0xfffffffd
	.align		4
        /*0018*/ 	.word	0x00000000
	.align		4
        /*001c*/ 	.word	0xfffffffc


//--------------------- .text.matmul_kernel       --------------------------
	.section	.text.matmul_kernel,"ax",@progbits
	.align	128
        .global         matmul_kernel
        .type           matmul_kernel,@function
        .size           matmul_kernel,(.L_x_3 - matmul_kernel)
        .other          matmul_kernel,@"STO_CUDA_ENTRY STV_DEFAULT"
matmul_kernel:
.text.matmul_kernel:
[----:B------:R-:W0:Y:S08]  /*0000*/  LDC R1, c[0x0][0x28] ;  /* 0x00000a00ff017b82 */ /* 0x000e300000000800 */
[----:B------:R-:W1:Y:S01]  /*0010*/  LDC.64 R2, c[0x0][0x228] ;  /* 0x00008a00ff027b82 */ /* 0x000e620000000a00 */
[----:B------:R-:W2:Y:S01]  /*0020*/  S2R R7, SR_CTAID.X ;  /* 0x0000000000077919 */ /* 0x000ea20000002500 */
[----:B0-----:R-:W-:Y:S01]  /*0030*/  VIADD R1, R1, 0xfffffb40 ;  /* 0xfffffb4001017836 */ /* 0x001fe20000000000 */
[----:B------:R-:W-:Y:S01]  /*0040*/  UMOV UR4, 0x400 ;  /* 0x0000040000047882 */ /* 0x000fe20000000000 */
[----:B------:R-:W-:Y:S01]  /*0050*/  ULDC.64 UR10, c[0x0][0x208] ;  /* 0x00008200000a7ab9 */ /* 0x000fe20000000a00 */
[----:B------:R-:W0:Y:S01]  /*0060*/  S2R R238, SR_TID.X ;  /* 0x0000000000ee7919 */ /* 0x000e220000002100 */
[----:B------:R-:W-:-:S02]  /*0070*/  CS2R R152, SRZ ;  /* 0x0000000000987805 */ /* 0x000fc4000001ff00 */
[----:B------:R-:W-:Y:S01]  /*0080*/  CS2R R154, SRZ ;  /* 0x00000000009a7805 */ /* 0x000fe2000001ff00 */
[----:B------:R-:W3:Y:S01]  /*0090*/  S2UR UR8, SR_CgaCtaId ;  /* 0x00000000000879c3 */ /* 0x000ee20000008800 */
[----:B------:R4:W-:Y:S01]  /*00a0*/  STL [R1], RZ ;  /* 0x000000ff01007387 */ /* 0x0009e20000100800 */
[----:B------:R-:W-:Y:S02]  /*00b0*/  CS2R R156, SRZ ;  /* 0x00000000009c7805 */ /* 0x000fe4000001ff00 */
[----:B------:R-:W-:Y:S02]  /*00c0*/  CS2R R158, SRZ ;  /* 0x00000000009e7805 */ /* 0x000fe4000001ff00 */
[----:B------:R-:W-:Y:S01]  /*00d0*/  CS2R R160, SRZ ;  /* 0x0000000000a07805 */ /* 0x000fe2000001ff00 */
[----:B------:R4:W-:Y:S01]  /*00e0*/  STL [R1+0x4], RZ ;  /* 0x000004ff01007387 */ /* 0x0009e20000100800 */
[----:B------:R-:W-:Y:S02]  /*00f0*/  CS2R R162, SRZ ;  /* 0x0000000000a27805 */ /* 0x000fe4000001ff00 */
[----:B------:R-:W-:-:S02]  /*0100*/  CS2R R164, SRZ ;  /* 0x0000000000a47805 */ /* 0x000fc4000001ff00 */
[----:B------:R-:W-:Y:S01]  /*0110*/  CS2R R166, SRZ ;  /* 0x0000000000a67805 */ /* 0x000fe2000001ff00 */
[----:B------:R4:W-:Y:S01]  /*0120*/  STL [R1+0x8], RZ ;  /* 0x000008ff01007387 */ /* 0x0009e20000100800 */
[----:B------:R-:W-:Y:S02]  /*0130*/  CS2R R168, SRZ ;  /* 0x0000000000a87805 */ /* 0x000fe4000001ff00 */
[----:B------:R-:W-:Y:S02]  /*0140*/  CS2R R170, SRZ ;  /* 0x0000000000aa7805 */ /* 0x000fe4000001ff00 */
[----:B------:R-:W-:Y:S01]  /*0150*/  CS2R R172, SRZ ;  /* 0x0000000000ac7805 */ /* 0x000fe2000001ff00 */
[----:B------:R4:W-:Y:S01]  /*0160*/  STL [R1+0xc], RZ ;  /* 0x00000cff01007387 */ /* 0x0009e20000100800 */
[----:B------:R-:W-:Y:S02]  /*0170*/  CS2R R174, SRZ ;  /* 0x0000000000ae7805 */ /* 0x000fe4000001ff00 */
[----:B------:R-:W-:Y:S01]  /*0180*/  CS2R R176, SRZ ;  /* 0x0000000000b07805 */ /* 0x000fe2000001ff00 */
[----:B-1----:R-:W-:Y:S01]  /*0190*/  VIADD R0, R3, 0x7f ;  /* 0x0000007f03007836 */ /* 0x002fe20000000000 */
[----:B------:R4:W-:Y:S01]  /*01a0*/  STL [R1+0x10], RZ ;  /* 0x000010ff01007387 */ /* 0x0009e20000100800 */
[----:B------:R-:W-:-:S02]  /*01b0*/  CS2R R178, SRZ ;  /* 0x0000000000b27805 */ /* 0x000fc4000001ff00 */
[----:B------:R-:W-:Y:S02]  /*01c0*/  CS2R R180, SRZ ;  /* 0x0000000000b47805 */ /* 0x000fe4000001ff00 */
[----:B------:R-:W-:Y:S02]  /*01d0*/  CS2R R182, SRZ ;  /* 0x0000000000b67805 */ /* 0x000fe4000001ff00 */
[----:B------:R-:W-:Y:S01]  /*01e0*/  SHF.R.S32.HI R5, RZ, 0x1f, R0 ;  /* 0x0000001fff057819 */ /* 0x000fe20000011400 */
[----:B------:R4:W-:Y:S01]  /*01f0*/  STL [R1+0x14], RZ ;  /* 0x000014ff01007387 */ /* 0x0009e20000100800 */
[----:B------:R-:W-:Y:S01]  /*0200*/  CS2R R184, SRZ ;  /* 0x0000000000b87805 */ /* 0x000fe2000001ff00 */
[----:B---3--:R-:W-:Y:S01]  /*0210*/  ULEA UR8, UR8, UR4, 0x18 ;  /* 0x0000000408087291 */ /* 0x008fe2000f8ec03f */
[----:B------:R-:W-:Y:S01]  /*0220*/  LEA.HI R5, R5, R0, RZ, 0x7 ;  /* 0x0000000005057211 */ /* 0x000fe200078f38ff */
[----:B------:R4:W-:Y:S01]  /*0230*/  STL [R1+0x18], RZ ;  /* 0x000018ff01007387 */ /* 0x0009e20000100800 */
[----:B--2---:R-:W-:-:S02]  /*0240*/  IABS R10, R7 ;  /* 0x00000007000a7213 */ /* 0x004fc40000000000 */
[----:B------:R-:W-:Y:S02]  /*0250*/  CS2R R186, SRZ ;  /* 0x0000000000ba7805 */ /* 0x000fe4000001ff00 */
[----:B------:R-:W-:Y:S01]  /*0260*/  SHF.R.S32.HI R5, RZ, 0x7, R5 ;  /* 0x00000007ff057819 */ /* 0x000fe20000011405 */
[----:B------:R4:W-:Y:S01]  /*0270*/  STL [R1+0x1c], RZ ;  /* 0x00001cff01007387 */ /* 0x0009e20000100800 */
[----:B------:R-:W-:Y:S02]  /*0280*/  CS2R R188, SRZ ;  /* 0x0000000000bc7805 */ /* 0x000fe4000001ff00 */
[----:B------:R-:W-:Y:S02]  /*0290*/  CS2R R190, SRZ ;  /* 0x0000000000be7805 */ /* 0x000fe4000001ff00 */
[----:B------:R-:W-:Y:S01]  /*02a0*/  CS2R R192, SRZ ;  /* 0x0000000000c07805 */ /* 0x000fe2000001ff00 */
[----:B------:R-:W-:Y:S01]  /*02b0*/  IMAD.SHL.U32 R6, R5, 0x8, RZ ;  /* 0x0000000805067824 */ /* 0x000fe200078e00ff */
[----:B------:R4:W-:Y:S01]  /*02c0*/  STL [R1+0x20], RZ ;  /* 0x000020ff01007387 */ /* 0x0009e20000100800 */
[----:B------:R-:W-:-:S02]  /*02d0*/  CS2R R194, SRZ ;  /* 0x0000000000c27805 */ /* 0x000fc4000001ff00 */
[----:B------:R-:W-:Y:S02]  /*02e0*/  CS2R R196, SRZ ;  /* 0x0000000000c47805 */ /* 0x000fe4000001ff00 */
[----:B------:R-:W-:Y:S02]  /*02f0*/  CS2R R198, SRZ ;  /* 0x0000000000c67805 */ /* 0x000fe4000001ff00 */
[-C--:B------:R-:W-:Y:S01]  /*0300*/  IABS R9, R6.reuse ;  /* 0x0000000600097213 */ /* 0x080fe20000000000 */
[----:B------:R4:W-:Y:S01]  /*0310*/  STL [R1+0x24], RZ ;  /* 0x000024ff01007387 */ /* 0x0009e20000100800 */
[----:B------:R-:W-:Y:S02]  /*0320*/  IABS R12, R6 ;  /* 0x00000006000c7213 */ /* 0x000fe40000000000 */
[----:B------:R-:W-:Y:S01]  /*0330*/  CS2R R200, SRZ ;  /* 0x0000000000c87805 */ /* 0x000fe2000001ff00 */
[----:B------:R-:W1:Y:S01]  /*0340*/  I2F.RP R0, R9 ;  /* 0x0000000900007306 */ /* 0x000e620000209400 */
[----:B------:R4:W-:Y:S01]  /*0350*/  STL [R1+0x28], RZ ;  /* 0x000028ff01007387 */ /* 0x0009e20000100800 */
[----:B------:R-:W-:-:S02]  /*0360*/  CS2R R202, SRZ ;  /* 0x0000000000ca7805 */ /* 0x000fc4000001ff00 */
[----:B------:R-:W-:Y:S02]  /*0370*/  CS2R R204, SRZ ;  /* 0x0000000000cc7805 */ /* 0x000fe4000001ff00 */
[----:B------:R-:W-:Y:S01]  /*0380*/  CS2R R206, SRZ ;  /* 0x0000000000ce7805 */ /* 0x000fe2000001ff00 */
[----:B------:R4:W-:Y:S01]  /*0390*/  STL [R1+0x2c], RZ ;  /* 0x00002cff01007387 */ /* 0x0009e20000100800 */
[----:B------:R-:W-:Y:S02]  /*03a0*/  CS2R R208, SRZ ;  /* 0x0000000000d07805 */ /* 0x000fe4000001ff00 */
[----:B------:R-:W-:Y:S02]  /*03b0*/  CS2R R210, SRZ ;  /* 0x0000000000d27805 */ /* 0x000fe4000001ff00 */
[----:B------:R-:W-:Y:S01]  /*03c0*/  CS2R R212, SRZ ;  /* 0x0000000000d47805 */ /* 0x000fe2000001ff00 */
[----:B------:R4:W-:Y:S01]  /*03d0*/  STL [R1+0x30], RZ ;  /* 0x000030ff01007387 */ /* 0x0009e20000100800 */
[----:B------:R-:W-:-:S02]  /*03e0*/  CS2R R214, SRZ ;  /* 0x0000000000d67805 */ /* 0x000fc4000001ff00 */
[----:B------:R-:W-:Y:S02]  /*03f0*/  CS2R R88, SRZ ;  /* 0x0000000000587805 */ /* 0x000fe4000001ff00 */
[----:B------:R-:W-:Y:S01]  /*0400*/  CS2R R90, SRZ ;  /* 0x00000000005a7805 */ /* 0x000fe2000001ff00 */
[----:B------:R4:W-:Y:S01]  /*0410*/  STL [R1+0x34], RZ ;  /* 0x000034ff01007387 */ /* 0x0009e20000100800 */
[----:B------:R-:W-:Y:S01]  /*0420*/  CS2R R92, SRZ ;  /* 0x00000000005c7805 */ /* 0x000fe2000001ff00 */
[----:B-1----:R-:W1:Y:S01]  /*0430*/  MUFU.RCP R0, R0 ;  /* 0x0000000000007308 */ /* 0x002e620000001000 */
        /* <DEDUP_REMOVED lines=15> */
[----:B------:R-:W-:Y:S01]  /*0530*/  CS2R R116, SRZ ;  /* 0x0000000000747805 */ /* 0x000fe2000001ff00 */
[----:B-1----:R-:W-:Y:S01]  /*0540*/  VIADD R4, R0, 0xffffffe ;  /* 0x0ffffffe00047836 */ /* 0x002fe20000000000 */
[----:B------:R4:W-:Y:S01]  /*0550*/  STL [R1+0x48], RZ ;  /* 0x000048ff01007387 */ /* 0x0009e20000100800 */
[----:B------:R-:W-:Y:S01]  /*0560*/  IMAD.MOV R0, RZ, RZ, -R12 ;  /* 0x000000ffff007224 */ /* 0x000fe200078e0a0c */
[----:B------:R-:W-:Y:S01]  /*0570*/  CS2R R118, SRZ ;  /* 0x0000000000767805 */ /* 0x000fe2000001ff00 */
[----:B------:R1:W2:Y:S01]  /*0580*/  F2I.FTZ.U32.TRUNC.NTZ R5, R4 ;  /* 0x0000000400057305 */ /* 0x0002a2000021f000 */
        /* <DEDUP_REMOVED lines=8> */
[----:B-1----:R-:W-:Y:S01]  /*0610*/  IMAD.MOV.U32 R4, RZ, RZ, RZ ;  /* 0x000000ffff047224 */ /* 0x002fe200078e00ff */
[----:B------:R4:W-:Y:S01]  /*0620*/  STL [R1+0x54], RZ ;  /* 0x000054ff01007387 */ /* 0x0009e20000100800 */
[----:B------:R-:W-:-:S02]  /*0630*/  CS2R R132, SRZ ;  /* 0x0000000000847805 */ /* 0x000fc4000001ff00 */
[----:B------:R-:W-:Y:S02]  /*0640*/  CS2R R134, SRZ ;  /* 0x0000000000867805 */ /* 0x000fe4000001ff00 */
[----:B------:R-:W-:Y:S01]  /*0650*/  CS2R R136, SRZ ;  /* 0x0000000000887805 */ /* 0x000fe2000001ff00 */
[----:B------:R4:W-:Y:S01]  /*0660*/  STL [R1+0x58], RZ ;  /* 0x000058ff01007387 */ /* 0x0009e20000100800 */
[--C-:B--2---:R-:W-:Y:S01]  /*0670*/  IMAD.MOV R8, RZ, RZ, -R5.reuse ;  /* 0x000000ffff087224 */ /* 0x104fe200078e0a05 */
[----:B------:R-:W-:Y:S02]  /*0680*/  CS2R R138, SRZ ;  /* 0x00000000008a7805 */ /* 0x000fe4000001ff00 */
[----:B------:R-:W-:Y:S01]  /*0690*/  CS2R R140, SRZ ;  /* 0x00000000008c7805 */ /* 0x000fe2000001ff00 */
[----:B------:R4:W-:Y:S01]  /*06a0*/  STL [R1+0x5c], RZ ;  /* 0x00005cff01007387 */ /* 0x0009e20000100800 */
[----:B------:R-:W-:Y:S01]  /*06b0*/  IMAD R11, R8, R9, RZ ;  /* 0x00000009080b7224 */ /* 0x000fe200078e02ff */
[----:B------:R-:W-:Y:S01]  /*06c0*/  CS2R R142, SRZ ;  /* 0x00000000008e7805 */ /* 0x000fe2000001ff00 */
[----:B------:R-:W-:Y:S01]  /*06d0*/  IMAD.MOV.U32 R8, RZ, RZ, R10 ;  /* 0x000000ffff087224 */ /* 0x000fe200078e000a */
[----:B------:R4:W-:Y:S01]  /*06e0*/  STL [R1+0x60], RZ ;  /* 0x000060ff01007387 */ /* 0x0009e20000100800 */
[----:B------:R-:W-:Y:S01]  /*06f0*/  IMAD.HI.U32 R5, R5, R11, R4 ;  /* 0x0000000b05057227 */ /* 0x000fe200078e0004 */
[----:B------:R-:W-:-:S02]  /*0700*/  CS2R R144, SRZ ;  /* 0x0000000000907805 */ /* 0x000fc4000001ff00 */
[----:B------:R-:W-:Y:S01]  /*0710*/  CS2R R146, SRZ ;  /* 0x0000000000927805 */ /* 0x000fe2000001ff00 */
[----:B------:R4:W-:Y:S01]  /*0720*/  STL [R1+0x64], RZ ;  /* 0x000064ff01007387 */ /* 0x0009e20000100800 */
[----:B------:R-:W-:Y:S02]  /*0730*/  CS2R R148, SRZ ;  /* 0x0000000000947805 */ /* 0x000fe4000001ff00 */
[----:B------:R-:W-:Y:S01]  /*0740*/  CS2R R150, SRZ ;  /* 0x0000000000967805 */ /* 0x000fe2000001ff00 */
[----:B------:R-:W-:Y:S01]  /*0750*/  IMAD.HI.U32 R5, R5, R8, RZ ;  /* 0x0000000805057227 */ /* 0x000fe200078e00ff */
[----:B------:R4:W-:Y:S01]  /*0760*/  STL [R1+0x68], RZ ;  /* 0x000068ff01007387 */ /* 0x0009e20000100800 */
[----:B------:R-:W-:Y:S02]  /*0770*/  CS2R R24, SRZ ;  /* 0x0000000000187805 */ /* 0x000fe4000001ff00 */
[----:B------:R-:W-:Y:S01]  /*0780*/  CS2R R26, SRZ ;  /* 0x00000000001a7805 */ /* 0x000fe2000001ff00 */
[----:B------:R-:W-:Y:S01]  /*0790*/  IMAD R0, R5, R0, R8 ;  /* 0x0000000005007224 */ /* 0x000fe200078e0208 */
[----:B------:R4:W-:Y:S01]  /*07a0*/  STL [R1+0x6c], RZ ;  /* 0x00006cff01007387 */ /* 0x0009e20000100800 */
[----:B------:R-:W-:-:S02]  /*07b0*/  CS2R R28, SRZ ;  /* 0x00000000001c7805 */ /* 0x000fc4000001ff00 */
[----:B------:R-:W-:Y:S02]  /*07c0*/  CS2R R30, SRZ ;  /* 0x00000000001e7805 */ /* 0x000fe4000001ff00 */
[----:B------:R-:W-:Y:S02]  /*07d0*/  CS2R R32, SRZ ;  /* 0x0000000000207805 */ /* 0x000fe4000001ff00 */
[----:B------:R-:W-:Y:S01]  /*07e0*/  ISETP.GT.U32.AND P1, PT, R9, R0, PT ;  /* 0x000000000900720c */ /* 0x000fe20003f24070 */
        /* <DEDUP_REMOVED lines=12> */
[----:B------:R-:W-:Y:S01]  /*08b0*/  @!P1 IMAD.IADD R0, R0, 0x1, -R9 ;  /* 0x0000000100009824 */ /* 0x000fe200078e0a09 */
[----:B------:R4:W-:Y:S01]  /*08c0*/  STL [R1+0x7c], RZ ;  /* 0x00007cff01007387 */ /* 0x0009e20000100800 */
[----:B------:R-:W-:Y:S01]  /*08d0*/  @!P1 VIADD R5, R5, 0x1 ;  /* 0x0000000105059836 */ /* 0x000fe20000000000 */
[----:B------:R-:W-:-:S02]  /*08e0*/  ISETP.NE.AND P1, PT, R6, RZ, PT ;  /* 0x000000ff0600720c */ /* 0x000fc40003f25270 */
[----:B------:R-:W-:Y:S02]  /*08f0*/  CS2R R52, SRZ ;  /* 0x0000000000347805 */ /* 0x000fe4000001ff00 */
[----:B------:R-:W-:Y:S01]  /*0900*/  ISETP.GE.U32.AND P0, PT, R0, R9, PT ;  /* 0x000000090000720c */ /* 0x000fe20003f06070 */
[----:B------:R4:W-:Y:S01]  /*0910*/  STL [R1+0x80], RZ ;  /* 0x000080ff01007387 */ /* 0x0009e20000100800 */
[----:B------:R-:W-:Y:S02]  /*0920*/  LOP3.LUT R0, R7, R6, RZ, 0x3c, !PT ;  /* 0x0000000607007212 */ /* 0x000fe400078e3cff */
[----:B------:R-:W-:Y:S02]  /*0930*/  CS2R R54, SRZ ;  /* 0x0000000000367805 */ /* 0x000fe4000001ff00 */
[----:B------:R-:W-:Y:S01]  /*0940*/  CS2R R56, SRZ ;  /* 0x0000000000387805 */ /* 0x000fe2000001ff00 */
[----:B------:R4:W-:Y:S01]  /*0950*/  STL [R1+0x84], RZ ;  /* 0x000084ff01007387 */ /* 0x0009e20000100800 */
[----:B------:R-:W-:Y:S01]  /*0960*/  ISETP.GE.AND P2, PT, R0, RZ, PT ;  /* 0x000000ff0000720c */ /* 0x000fe20003f46270 */
[----:B------:R-:W-:Y:S01]  /*0970*/  VIADD R0, R2, 0x1ff ;  /* 0x000001ff02007836 */ /* 0x000fe20000000000 */
[----:B------:R-:W-:Y:S01]  /*0980*/  CS2R R58, SRZ ;  /* 0x00000000003a7805 */ /* 0x000fe2000001ff00 */
[----:B------:R4:W-:Y:S01]  /*0990*/  STL [R1+0x88], RZ ;  /* 0x000088ff01007387 */ /* 0x0009e20000100800 */
[----:B------:R-:W-:-:S02]  /*09a0*/  CS2R R60, SRZ ;  /* 0x00000000003c7805 */ /* 0x000fc4000001ff00 */
[----:B------:R-:W-:Y:S02]  /*09b0*/  CS2R R62, SRZ ;  /* 0x00000000003e7805 */ /* 0x000fe4000001ff00 */
[----:B------:R-:W-:Y:S01]  /*09c0*/  CS2R R64, SRZ ;  /* 0x0000000000407805 */ /* 0x000fe2000001ff00 */
[----:B------:R-:W-:Y:S01]  /*09d0*/  @P0 VIADD R5, R5, 0x1 ;  /* 0x0000000105050836 */ /* 0x000fe20000000000 */
[----:B------:R4:W-:Y:S01]  /*09e0*/  STL [R1+0x8c], RZ ;  /* 0x00008cff01007387 */ /* 0x0009e20000100800 */
[----:B------:R-:W-:Y:S02]  /*09f0*/  CS2R R66, SRZ ;  /* 0x0000000000427805 */ /* 0x000fe4000001ff00 */
[----:B------:R-:W-:Y:S01]  /*0a00*/  CS2R R68, SRZ ;  /* 0x0000000000447805 */ /* 0x000fe2000001ff00 */
[----:B------:R-:W-:Y:S01]  /*0a10*/  IMAD.MOV.U32 R4, RZ, RZ, R5 ;  /* 0x000000ffff047224 */ /* 0x000fe200078e0005 */
[----:B------:R-:W-:Y:S01]  /*0a20*/  SHF.R.S32.HI R5, RZ, 0x1f, R0 ;  /* 0x0000001fff057819 */ /* 0x000fe20000011400 */
[----:B------:R4:W-:Y:S01]  /*0a30*/  STL [R1+0x90], RZ ;  /* 0x000090ff01007387 */ /* 0x0009e20000100800 */
[----:B------:R-:W-:Y:S01]  /*0a40*/  CS2R R70, SRZ ;  /* 0x0000000000467805 */ /* 0x000fe2000001ff00 */
[----:B------:R-:W-:Y:S01]  /*0a50*/  @!P2 IMAD.MOV R4, RZ, RZ, -R4 ;  /* 0x000000ffff04a224 */ /* 0x000fe200078e0a04 */
[----:B------:R-:W-:Y:S01]  /*0a60*/  @!P1 LOP3.LUT R4, RZ, R6, RZ, 0x33, !PT ;  /* 0x00000006ff049212 */ /* 0x000fe200078e33ff */
[----:B------:R4:W-:Y:S01]  /*0a70*/  STL [R1+0x94], RZ ;  /* 0x000094ff01007387 */ /* 0x0009e20000100800 */
[----:B------:R-:W-:-:S02]  /*0a80*/  LEA.HI R5, R5, R0, RZ, 0x9 ;  /* 0x0000000005057211 */ /* 0x000fc400078f48ff */
[----:B------:R-:W-:Y:S02]  /*0a90*/  CS2R R72, SRZ ;  /* 0x0000000000487805 */ /* 0x000fe4000001ff00 */
[----:B------:R-:W-:Y:S01]  /*0aa0*/  CS2R R74, SRZ ;  /* 0x00000000004a7805 */ /* 0x000fe2000001ff00 */
[----:B------:R-:W-:Y:S01]  /*0ab0*/  IMAD.SHL.U32 R8, R4, 0x8, RZ ;  /* 0x0000000804087824 */ /* 0x000fe200078e00ff */
[----:B------:R4:W-:Y:S01]  /*0ac0*/  STL [R1+0x98], RZ ;  /* 0x000098ff01007387 */ /* 0x0009e20000100800 */
[----:B------:R-:W-:Y:S01]  /*0ad0*/  IMAD.MOV R4, RZ, RZ, -R4 ;  /* 0x000000ffff047224 */ /* 0x000fe200078e0a04 */
[----:B------:R-:W-:Y:S02]  /*0ae0*/  CS2R R76, SRZ ;  /* 0x00000000004c7805 */ /* 0x000fe4000001ff00 */
[----:B------:R-:W-:Y:S02]  /*0af0*/  CS2R R78, SRZ ;  /* 0x00000000004e7805 */ /* 0x000fe4000001ff00 */
[----:B------:R-:W-:Y:S01]  /*0b00*/  LEA.HI.SX32 R5, R5, -R8, 0x17 ;  /* 0x8000000805057211 */ /* 0x000fe200078fbaff */
[----:B------:R-:W-:Y:S01]  /*0b10*/  IMAD R6, R6, R4, R7 ;  /* 0x0000000406067224 */ /* 0x000fe200078e0207 */
[----:B------:R4:W-:Y:S01]  /*0b20*/  STL [R1+0x9c], RZ ;  /* 0x00009cff01007387 */ /* 0x0009e20000100800 */
[----:B------:R-:W-:-:S02]  /*0b30*/  CS2R R80, SRZ ;  /* 0x0000000000507805 */ /* 0x000fc4000001ff00 */
[----:B------:R-:W-:Y:S02]  /*0b40*/  VIMNMX R13, R5, 0x8, PT ;  /* 0x00000008050d7848 */ /* 0x000fe40003fe0100 */
[----:B------:R-:W-:Y:S02]  /*0b50*/  CS2R R82, SRZ ;  /* 0x0000000000527805 */ /* 0x000fe4000001ff00 */
[----:B------:R-:W-:Y:S01]  /*0b60*/  IABS R11, R6 ;  /* 0x00000006000b7213 */ /* 0x000fe20000000000 */
[----:B------:R4:W-:Y:S01]  /*0b70*/  STL [R1+0xa0], RZ ;  /* 0x0000a0ff01007387 */ /* 0x0009e20000100800 */
[----:B------:R-:W-:Y:S02]  /*0b80*/  IABS R9, R13 ;  /* 0x0000000d00097213 */ /* 0x000fe40000000000 */
[----:B------:R-:W-:Y:S02]  /*0b90*/  CS2R R84, SRZ ;  /* 0x0000000000547805 */ /* 0x000fe4000001ff00 */
[----:B------:R-:W-:Y:S01]  /*0ba0*/  CS2R R86, SRZ ;  /* 0x0000000000567805 */ /* 0x000fe2000001ff00 */
[----:B------:R4:W-:Y:S01]  /*0bb0*/  STL [R1+0xa4], RZ ;  /* 0x0000a4ff01007387 */ /* 0x0009e20000100800 */
[----:B------:R-:W1:Y:S03]  /*0bc0*/  I2F.RP R0, R9 ;  /* 0x0000000900007306 */ /* 0x000e660000209400 */
[----:B------:R4:W-:Y:S04]  /*0bd0*/  STL [R1+0xa8], RZ ;  /* 0x0000a8ff01007387 */ /* 0x0009e80000100800 */
[----:B------:R4:W-:Y:S04]  /*0be0*/  STL [R1+0xac], RZ ;  /* 0x0000acff01007387 */ /* 0x0009e80000100800 */
[----:B------:R4:W-:Y:S01]  /*0bf0*/  STL [R1+0xb0], RZ ;  /* 0x0000b0ff01007387 */ /* 0x0009e20000100800 */
[----:B-1----:R-:W1:Y:S03]  /*0c00*/  MUFU.RCP R0, R0 ;  /* 0x0000000000007308 */ /* 0x002e660000001000 */
[----:B------:R4:W-:Y:S04]  /*0c10*/  STL [R1+0xb4], RZ ;  /* 0x0000b4ff01007387 */ /* 0x0009e80000100800 */
[----:B------:R4:W-:Y:S04]  /*0c20*/  STL [R1+0xb8], RZ ;  /* 0x0000b8ff01007387 */ /* 0x0009e80000100800 */
[----:B------:R4:W-:Y:S04]  /*0c30*/  STL [R1+0xbc], RZ ;  /* 0x0000bcff01007387 */ /* 0x0009e80000100800 */
[----:B------:R4:W-:Y:S01]  /*0c40*/  STL [R1+0xc0], RZ ;  /* 0x0000c0ff01007387 */ /* 0x0009e20000100800 */
[----:B-1----:R-:W-:-:S03]  /*0c50*/  VIADD R5, R0, 0xffffffe ;  /* 0x0ffffffe00057836 */ /* 0x002fc60000000000 */
[----:B------:R4:W-:Y:S04]  /*0c60*/  STL [R1+0xc4], RZ ;  /* 0x0000c4ff01007387 */ /* 0x0009e80000100800 */
[----:B------:R4:W-:Y:S01]  /*0c70*/  STL [R1+0xc8], RZ ;  /* 0x0000c8ff01007387 */ /* 0x0009e20000100800 */
[----:B------:R-:W1:Y:S03]  /*0c80*/  F2I.FTZ.U32.TRUNC.NTZ R5, R5 ;  /* 0x0000000500057305 */ /* 0x000e66000021f000 */
[----:B------:R4:W-:Y:S04]  /*0c90*/  STL [R1+0xcc], RZ ;  /* 0x0000ccff01007387 */ /* 0x0009e80000100800 */
[----:B------:R4:W-:Y:S04]  /*0ca0*/  STL [R1+0xd0], RZ ;  /* 0x0000d0ff01007387 */ /* 0x0009e80000100800 */
[----:B------:R4:W-:Y:S01]  /*0cb0*/  STL [R1+0xd4], RZ ;  /* 0x0000d4ff01007387 */ /* 0x0009e20000100800 */
[----:B-1----:R-:W-:-:S03]  /*0cc0*/  IMAD.MOV R10, RZ, RZ, -R5 ;  /* 0x000000ffff0a7224 */ /* 0x002fc600078e0a05 */
[----:B------:R4:W-:Y:S01]  /*0cd0*/  STL [R1+0xd8], RZ ;  /* 0x0000d8ff01007387 */ /* 0x0009e20000100800 */
[----:B------:R-:W-:Y:S01]  /*0ce0*/  IMAD.MOV.U32 R4, RZ, RZ, R10 ;  /* 0x000000ffff047224 */ /* 0x000fe200078e000a */
[----:B------:R-:W-:Y:S02]  /*0cf0*/  IABS R10, R13 ;  /* 0x0000000d000a7213 */ /* 0x000fe40000000000 */
[----:B------:R4:W-:Y:S01]  /*0d00*/  STL [R1+0xdc], RZ ;  /* 0x0000dcff01007387 */ /* 0x0009e20000100800 */
[----:B------:R-:W-:Y:S02]  /*0d10*/  IMAD R7, R4, R9, RZ ;  /* 0x0000000904077224 */ /* 0x000fe400078e02ff */
[----:B------:R-:W-:Y:S01]  /*0d20*/  IMAD.MOV.U32 R4, RZ, RZ, RZ ;  /* 0x000000ffff047224 */ /* 0x000fe200078e00ff */
[----:B------:R4:W-:Y:S01]  /*0d30*/  STL [R1+0xe0], RZ ;  /* 0x0000e0ff01007387 */ /* 0x0009e20000100800 */
[----:B------:R-:W-:Y:S02]  /*0d40*/  IMAD.MOV R0, RZ, RZ, -R10 ;  /* 0x000000ffff007224 */ /* 0x000fe400078e0a0a */
[----:B------:R-:W-:Y:S01]  /*0d50*/  IMAD.HI.U32 R4, R5, R7, R4 ;  /* 0x0000000705047227 */ /* 0x000fe200078e0004 */
[----:B------:R4:W-:Y:S01]  /*0d60*/  STL [R1+0xe4], RZ ;  /* 0x0000e4ff01007387 */ /* 0x0009e20000100800 */
[----:B0-----:R-:W-:-:S03]  /*0d70*/  LOP3.LUT R7, R238, 0xff, RZ, 0xc0, !PT ;  /* 0x000000ffee077812 */ /* 0x001fc600078ec0ff */
[----:B------:R4:W-:Y:S01]  /*0d80*/  STL [R1+0xe8], RZ ;  /* 0x0000e8ff01007387 */ /* 0x0009e20000100800 */
[----:B------:R-:W-:-:S03]  /*0d90*/  IMAD.HI.U32 R4, R4, R11, RZ ;  /* 0x0000000b04047227 */ /* 0x000fc600078e00ff */
[----:B------:R4:W-:Y:S01]  /*0da0*/  STL [R1+0xec], RZ ;  /* 0x0000ecff01007387 */ /* 0x0009e20000100800 */
[----:B------:R-:W-:-:S03]  /*0db0*/  IMAD R0, R4, R0, R11 ;  /* 0x0000000004007224 */ /* 0x000fc600078e020b */
[----:B------:R4:W-:Y:S02]  /*0dc0*/  STL [R1+0xf0], RZ ;  /* 0x0000f0ff01007387 */ /* 0x0009e40000100800 */
[----:B------:R-:W-:Y:S02]  /*0dd0*/  ISETP.GT.U32.AND P1, PT, R9, R0, PT ;  /* 0x000000000900720c */ /* 0x000fe40003f24070 */
[----:B------:R4:W-:Y:S04]  /*0de0*/  STL [R1+0xf4], RZ ;  /* 0x0000f4ff01007387 */ /* 0x0009e80000100800 */
[----:B------:R4:W-:Y:S04]  /*0df0*/  STL [R1+0xf8], RZ ;  /* 0x0000f8ff01007387 */ /* 0x0009e80000100800 */
[----:B------:R4:W-:Y:S03]  /*0e00*/  STL [R1+0xfc], RZ ;  /* 0x0000fcff01007387 */ /* 0x0009e60000100800 */
[----:B------:R-:W-:-:S02]  /*0e10*/  @!P1 IMAD.IADD R0, R0, 0x1, -R9 ;  /* 0x0000000100009824 */ /* 0x000fc400078e0a09 */
[----:B------:R-:W-:Y:S01]  /*0e20*/  @!P1 VIADD R4, R4, 0x1 ;  /* 0x0000000104049836 */ /* 0x000fe20000000000 */
[----:B------:R-:W-:Y:S02]  /*0e30*/  ISETP.NE.AND P1, PT, R13, RZ, PT ;  /* 0x000000ff0d00720c */ /* 0x000fe40003f25270 */
[----:B------:R-:W-:Y:S02]  /*0e40*/  ISETP.GE.U32.AND P0, PT, R0, R9, PT ;  /* 0x000000090000720c */ /* 0x000fe40003f06070 */
[----:B------:R-:W-:-:S04]  /*0e50*/  LOP3.LUT R0, R6, R13, RZ, 0x3c, !PT ;  /* 0x0000000d06007212 */ /* 0x000fc800078e3cff */
[----:B------:R-:W-:-:S07]  /*0e60*/  ISETP.GE.AND P2, PT, R0, RZ, PT ;  /* 0x000000ff0000720c */ /* 0x000fce0003f46270 */
[----:B------:R-:W-:-:S04]  /*0e70*/  @P0 VIADD R4, R4, 0x1 ;  /* 0x0000000104040836 */ /* 0x000fc80000000000 */
[----:B------:R-:W-:Y:S02]  /*0e80*/  IMAD.MOV.U32 R5, RZ, RZ, R4 ;  /* 0x000000ffff057224 */ /* 0x000fe400078e0004 */
[----:B------:R-:W0:Y:S02]  /*0e90*/  LDC R4, c[0x0][0x230] ;  /* 0x00008c00ff047b82 */ /* 0x000e240000000800 */
[----:B------:R-:W-:Y:S01]  /*0ea0*/  @!P2 IMAD.MOV R5, RZ, RZ, -R5 ;  /* 0x000000ffff05a224 */ /* 0x000fe200078e0a05 */
[----:B------:R-:W-:-:S05]  /*0eb0*/  @!P1 LOP3.LUT R5, RZ, R13, RZ, 0x33, !PT ;  /* 0x0000000dff059212 */ /* 0x000fca00078e33ff */
[----:B------:R-:W-:Y:S02]  /*0ec0*/  IMAD.MOV R0, RZ, RZ, -R5 ;  /* 0x000000ffff007224 */ /* 0x000fe400078e0a05 */
[----:B------:R-:W-:Y:S02]  /*0ed0*/  IMAD.SHL.U32 R5, R5, 0x80, RZ ;  /* 0x0000008005057824 */ /* 0x000fe400078e00ff */
[----:B------:R-:W-:-:S04]  /*0ee0*/  IMAD R0, R13, R0, R6 ;  /* 0x000000000d007224 */ /* 0x000fc800078e0206 */
[----:B------:R-:W-:-:S04]  /*0ef0*/  IMAD.IADD R0, R8, 0x1, R0 ;  /* 0x0000000108007824 */ /* 0x000fc800078e0200 */
[----:B------:R-:W-:Y:S01]  /*0f00*/  IMAD R216, R0, 0x200, R7 ;  /* 0x0000020000d87824 */ /* 0x000fe200078e0207 */
[----:B------:R-:W-:Y:S01]  /*0f10*/  LOP3.LUT R0, R238, 0xe0, RZ, 0xc0, !PT ;  /* 0x000000e0ee007812 */ /* 0x000fe200078ec0ff */
[----:B0-----:R-:W-:Y:S02]  /*0f20*/  VIADD R4, R4, 0x1f ;  /* 0x0000001f04047836 */ /* 0x001fe40000000000 */
[----:B------:R-:W-:-:S03]  /*0f30*/  VIADD R217, R216, 0x100 ;  /* 0x00000100d8d97836 */ /* 0x000fc60000000000 */
[----:B------:R-:W-:-:S13]  /*0f40*/  ISETP.GE.AND P0, PT, R4, 0x20, PT ;  /* 0x000000200400780c */ /* 0x000fda0003f06270 */
[----:B----4-:R-:W-:Y:S05]  /*0f50*/  @!P0 BRA `(.L_x_0) ;  /* 0x0000006c00c08947 */ /* 0x010fea0003800000 */
[----:B------:R-:W-:Y:S01]  /*0f60*/  IABS R14, R2 ;  /* 0x00000002000e7213 */ /* 0x000fe20000000000 */
[----:B------:R-:W-:Y:S01]  /*0f70*/  ULDC UR4, c[0x0][0x240] ;  /* 0x0000900000047ab9 */ /* 0x000fe20000000800 */
[----:B------:R-:W-:Y:S01]  /*0f80*/  IABS R24, R3 ;  /* 0x0000000300187213 */ /* 0x000fe20000000000 */
[----:B------:R-:W-:Y:S01]  /*0f90*/  ULDC.64 UR14, c[0x0][0x218] ;  /* 0x00008600000e7ab9 */ /* 0x000fe20000000a00 */
[----:B------:R-:W0:Y:S01]  /*0fa0*/  I2F.RP R11, R14 ;  /* 0x0000000e000b7306 */ /* 0x000e220000209400 */
[----:B------:R-:W-:Y:S01]  /*0fb0*/  IABS R12, R217 ;  /* 0x000000d9000c7213 */ /* 0x000fe20000000000 */
[----:B------:R-:W-:Y:S01]  /*0fc0*/  ULDC UR7, c[0x0][0x234] ;  /* 0x00008d0000077ab9 */ /* 0x000fe20000000800 */
[----:B------:R-:W-:Y:S01]  /*0fd0*/  LEA.HI R20, R0, R5, RZ, 0x1b ;  /* 0x0000000500147211 */ /* 0x000fe200078fd8ff */
[----:B------:R-:W-:Y:S01]  /*0fe0*/  ULDC UR5, c[0x0][0x23c] ;  /* 0x00008f0000057ab9 */ /* 0x000fe20000000800 */
[----:B------:R-:W-:Y:S01]  /*0ff0*/  LOP3.LUT R237, R238, 0x1f, RZ, 0xc0, !PT ;  /* 0x0000001feeed7812 */ /* 0x000fe200078ec0ff */
[----:B------:R-:W-:Y:S01]  /*1000*/  ULDC UR9, c[0x0][0x230] ;  /* 0x00008c0000097ab9 */ /* 0x000fe20000000800 */
[----:B------:R-:W-:Y:S01]  /*1010*/  IABS R31, R20 ;  /* 0x00000014001f7213 */ /* 0x000fe20000000000 */
[----:B------:R-:W1:Y:S01]  /*1020*/  I2F.RP R10, R24 ;  /* 0x00000018000a7306 */ /* 0x000e620000209400 */
[C---:B------:R-:W-:Y:S01]  /*1030*/  VIADD R16, R20.reuse, 0x78 ;  /* 0x0000007814107836 */ /* 0x040fe20000000000 */
[----:B------:R-:W-:Y:S01]  /*1040*/  ULDC UR16, c[0x0][0x210] ;  /* 0x0000840000107ab9 */ /* 0x000fe20000000800 */
[C---:B------:R-:W-:Y:S01]  /*1050*/  VIADD R17, R20.reuse, 0x70 ;  /* 0x0000007014117836 */ /* 0x040fe20000000000 */
[----:B------:R-:W-:Y:S01]  /*1060*/  USHF.L.U32 UR13, UR5, 0x5, URZ ;  /* 0x00000005050d7899 */ /* 0x000fe2000800063f */
[----:B------:R-:W-:Y:S01]  /*1070*/  VIADD R26, R20, 0x50 ;  /* 0x00000050141a7836 */ /* 0x000fe20000000000 */
[----:B------:R-:W-:Y:S01]  /*1080*/  ISETP.GE.AND P5, PT, R16, RZ, PT ;  /* 0x000000ff1000720c */ /* 0x000fe20003fa6270 */
[C---:B------:R-:W-:Y:S01]  /*1090*/  VIADD R28, R20.reuse, 0x48 ;  /* 0x00000048141c7836 */ /* 0x040fe20000000000 */
[----:B0-----:R-:W0:Y:S01]  /*10a0*/  MUFU.RCP R11, R11 ;  /* 0x0000000b000b7308 */ /* 0x001e220000001000 */
[----:B------:R-:W-:Y:S01]  /*10b0*/  ISETP.GE.AND P2, PT, R17, RZ, PT ;  /* 0x000000ff1100720c */ /* 0x000fe20003f46270 */
[C---:B------:R-:W-:Y:S01]  /*10c0*/  VIADD R30, R20.reuse, 0x40 ;  /* 0x00000040141e7836 */ /* 0x040fe20000000000 */
[----:B------:R-:W-:Y:S01]  /*10d0*/  IABS R21, R26 ;  /* 0x0000001a00157213 */ /* 0x000fe20000000000 */
[C---:B------:R-:W-:Y:S01]  /*10e0*/  VIADD R32, R20.reuse, 0x38 ;  /* 0x0000003814207836 */ /* 0x040fe20000000000 */
[----:B------:R-:W-:Y:S01]  /*10f0*/  CS2R R152, SRZ ;  /* 0x0000000000987805 */ /* 0x000fe2000001ff00 */
[C---:B------:R-:W-:Y:S01]  /*1100*/  VIADD R33, R20.reuse, 0x30 ;  /* 0x0000003014217836 */ /* 0x040fe20000000000 */
[----:B------:R-:W-:Y:S01]  /*1110*/  CS2R R154, SRZ ;  /* 0x00000000009a7805 */ /* 0x000fe2000001ff00 */
[----:B-1----:R-:W1:Y:S01]  /*1120*/  MUFU.RCP R10, R10 ;  /* 0x0000000a000a7308 */ /* 0x002e620000001000 */
[----:B------:R-:W-:Y:S01]  /*1130*/  VIADD R34, R20, 0x28 ;  /* 0x0000002814227836 */ /* 0x000fe20000000000 */
[----:B------:R-:W-:-:S02]  /*1140*/  CS2R R156, SRZ ;  /* 0x00000000009c7805 */ /* 0x000fc4000001ff00 */
[----:B------:R-:W-:Y:S01]  /*1150*/  IABS R23, R33 ;  /* 0x0000002100177213 */ /* 0x000fe20000000000 */
[C---:B------:R-:W-:Y:S01]  /*1160*/  VIADD R35, R20.reuse, 0x20 ;  /* 0x0000002014237836 */ /* 0x040fe20000000000 */
[----:B------:R-:W-:Y:S02]  /*1170*/  CS2R R158, SRZ ;  /* 0x00000000009e7805 */ /* 0x000fe4000001ff00 */
[----:B------:R-:W-:Y:S01]  /*1180*/  IABS R25, R34 ;  /* 0x0000002200197213 */ /* 0x000fe20000000000 */
[C---:B------:R-:W-:Y:S01]  /*1190*/  VIADD R36, R20.reuse, 0x18 ;  /* 0x0000001814247836 */ /* 0x040fe20000000000 */
[----:B------:R-:W-:Y:S01]  /*11a0*/  CS2R R160, SRZ ;  /* 0x0000000000a07805 */ /* 0x000fe2000001ff00 */
[----:B0-----:R-:W-:Y:S01]  /*11b0*/  VIADD R8, R11, 0xffffffe ;  /* 0x0ffffffe0b087836 */ /* 0x001fe20000000000 */
[----:B------:R-:W-:Y:S01]  /*11c0*/  CS2R R162, SRZ ;  /* 0x0000000000a27805 */ /* 0x000fe2000001ff00 */
[C---:B------:R-:W-:Y:S01]  /*11d0*/  VIADD R37, R20.reuse, 0x10 ;  /* 0x0000001014257836 */ /* 0x040fe20000000000 */
[----:B------:R-:W-:Y:S01]  /*11e0*/  CS2R R164, SRZ ;  /* 0x0000000000a47805 */ /* 0x000fe2000001ff00 */
[----:B------:R0:W2:Y:S01]  /*11f0*/  F2I.FTZ.U32.TRUNC.NTZ R9, R8 ;  /* 0x0000000800097305 */ /* 0x0000a2000021f000 */
[----:B------:R-:W-:Y:S01]  /*1200*/  VIADD R38, R20, 0x8 ;  /* 0x0000000814267836 */ /* 0x000fe20000000000 */
[----:B------:R-:W-:-:S02]  /*1210*/  CS2R R166, SRZ ;  /* 0x0000000000a67805 */ /* 0x000fc4000001ff00 */
[----:B------:R-:W-:Y:S01]  /*1220*/  IABS R27, R37 ;  /* 0x00000025001b7213 */ /* 0x000fe20000000000 */
[----:B-1----:R-:W-:Y:S01]  /*1230*/  VIADD R6, R10, 0xffffffe ;  /* 0x0ffffffe0a067836 */ /* 0x002fe20000000000 */
[----:B------:R-:W-:Y:S01]  /*1240*/  IABS R10, R16 ;  /* 0x00000010000a7213 */ /* 0x000fe20000000000 */
[----:B------:R-:W-:Y:S01]  /*1250*/  IMAD R237, R237, UR5, RZ ;  /* 0x00000005eded7c24 */ /* 0x000fe2000f8e02ff */
[----:B------:R-:W-:Y:S01]  /*1260*/  IABS R29, R38 ;  /* 0x00000026001d7213 */ /* 0x000fe20000000000 */
[----:B------:R1:W3:Y:S01]  /*1270*/  F2I.FTZ.U32.TRUNC.NTZ R7, R6 ;  /* 0x0000000600077305 */ /* 0x0002e2000021f000 */
[----:B0-----:R-:W-:Y:S01]  /*1280*/  IMAD.MOV.U32 R8, RZ, RZ, RZ ;  /* 0x000000ffff087224 */ /* 0x001fe200078e00ff */
[----:B------:R-:W-:Y:S02]  /*1290*/  CS2R R168, SRZ ;  /* 0x0000000000a87805 */ /* 0x000fe4000001ff00 */
[----:B------:R-:W-:Y:S02]  /*12a0*/  CS2R R170, SRZ ;  /* 0x0000000000aa7805 */ /* 0x000fe4000001ff00 */
[----:B------:R-:W-:-:S02]  /*12b0*/  CS2R R172, SRZ ;  /* 0x0000000000ac7805 */ /* 0x000fc4000001ff00 */
[----:B------:R-:W-:Y:S02]  /*12c0*/  CS2R R174, SRZ ;  /* 0x0000000000ae7805 */ /* 0x000fe4000001ff00 */
[----:B------:R-:W-:Y:S01]  /*12d0*/  CS2R R176, SRZ ;  /* 0x0000000000b07805 */ /* 0x000fe2000001ff00 */
[----:B--2---:R-:W-:Y:S01]  /*12e0*/  IMAD.MOV R13, RZ, RZ, -R9 ;  /* 0x000000ffff0d7224 */ /* 0x004fe200078e0a09 */
[----:B------:R-:W-:Y:S01]  /*12f0*/  CS2R R178, SRZ ;  /* 0x0000000000b27805 */ /* 0x000fe2000001ff00 */
[----:B-1----:R-:W-:Y:S01]  /*1300*/  IMAD.MOV.U32 R6, RZ, RZ, RZ ;  /* 0x000000ffff067224 */ /* 0x002fe200078e00ff */
[----:B------:R-:W-:Y:S01]  /*1310*/  CS2R R180, SRZ ;  /* 0x0000000000b47805 */ /* 0x000fe2000001ff00 */
[----:B------:R-:W-:Y:S01]  /*1320*/  IMAD R13, R13, R14, RZ ;  /* 0x0000000e0d0d7224 */ /* 0x000fe200078e02ff */
[----:B------:R-:W-:Y:S02]  /*1330*/  CS2R R182, SRZ ;  /* 0x0000000000b67805 */ /* 0x000fe4000001ff00 */
[----:B------:R-:W-:-:S02]  /*1340*/  CS2R R184, SRZ ;  /* 0x0000000000b87805 */ /* 0x000fc4000001ff00 */
[----:B------:R-:W-:Y:S01]  /*1350*/  CS2R R186, SRZ ;  /* 0x0000000000ba7805 */ /* 0x000fe2000001ff00 */
[----:B------:R-:W-:Y:S01]  /*1360*/  IMAD.HI.U32 R9, R9, R13, R8 ;  /* 0x0000000d09097227 */ /* 0x000fe200078e0008 */
[----:B------:R-:W-:Y:S02]  /*1370*/  IABS R8, R216 ;  /* 0x000000d800087213 */ /* 0x000fe40000000000 */
[----:B------:R-:W-:Y:S02]  /*1380*/  CS2R R188, SRZ ;  /* 0x0000000000bc7805 */ /* 0x000fe4000001ff00 */
[----:B------:R-:W-:Y:S01]  /*1390*/  CS2R R190, SRZ ;  /* 0x0000000000be7805 */ /* 0x000fe2000001ff00 */
[----:B---3--:R-:W-:Y:S01]  /*13a0*/  IMAD.MOV R11, RZ, RZ, -R7 ;  /* 0x000000ffff0b7224 */ /* 0x008fe200078e0a07 */
[----:B------:R-:W-:Y:S01]  /*13b0*/  CS2R R192, SRZ ;  /* 0x0000000000c07805 */ /* 0x000fe2000001ff00 */
[----:B------:R-:W-:Y:S01]  /*13c0*/  IMAD.HI.U32 R0, R9, R12, RZ ;  /* 0x0000000c09007227 */ /* 0x000fe200078e00ff */
[----:B------:R-:W-:-:S02]  /*13d0*/  CS2R R194, SRZ ;  /* 0x0000000000c27805 */ /* 0x000fc4000001ff00 */
[----:B------:R-:W-:Y:S02]  /*13e0*/  CS2R R196, SRZ ;  /* 0x0000000000c47805 */ /* 0x000fe4000001ff00 */
[----:B------:R-:W-:Y:S01]  /*13f0*/  CS2R R198, SRZ ;  /* 0x0000000000c67805 */ /* 0x000fe2000001ff00 */
[----:B------:R-:W-:Y:S01]  /*1400*/  IMAD.HI.U32 R9, R9, R8, RZ ;  /* 0x0000000809097227 */ /* 0x000fe200078e00ff */
[----:B------:R-:W-:Y:S02]  /*1410*/  CS2R R200, SRZ ;  /* 0x0000000000c87805 */ /* 0x000fe4000001ff00 */
[----:B------:R-:W-:Y:S02]  /*1420*/  CS2R R202, SRZ ;  /* 0x0000000000ca7805 */ /* 0x000fe4000001ff00 */
[----:B------:R-:W-:Y:S01]  /*1430*/  CS2R R204, SRZ ;  /* 0x0000000000cc7805 */ /* 0x000fe2000001ff00 */
[----:B------:R-:W-:Y:S01]  /*1440*/  IMAD.MOV R13, RZ, RZ, -R0 ;  /* 0x000000ffff0d7224 */ /* 0x000fe200078e0a00 */
[----:B------:R-:W-:Y:S01]  /*1450*/  CS2R R206, SRZ ;  /* 0x0000000000ce7805 */ /* 0x000fe2000001ff00 */
[----:B------:R-:W-:Y:S01]  /*1460*/  IMAD.MOV R15, RZ, RZ, -R9 ;  /* 0x000000ffff0f7224 */ /* 0x000fe200078e0a09 */
[----:B------:R-:W-:Y:S01]  /*1470*/  CS2R R208, SRZ ;  /* 0x0000000000d07805 */ /* 0x000fe2000001ff00 */
[C---:B------:R-:W-:Y:S01]  /*1480*/  IMAD R12, R14.reuse, R13, R12 ;  /* 0x0000000d0e0c7224 */ /* 0x040fe200078e020c */
[----:B------:R-:W-:Y:S01]  /*1490*/  CS2R R210, SRZ ;  /* 0x0000000000d27805 */ /* 0x000fe2000001ff00 */
[C---:B------:R-:W-:Y:S01]  /*14a0*/  IMAD R13, R14.reuse, R15, R8 ;  /* 0x0000000f0e0d7224 */ /* 0x040fe200078e0208 */
[----:B------:R-:W-:Y:S01]  /*14b0*/  CS2R R212, SRZ ;  /* 0x0000000000d47805 */ /* 0x000fe2000001ff00 */
[----:B------:R-:W-:Y:S01]  /*14c0*/  IMAD R11, R11, R24, RZ ;  /* 0x000000180b0b7224 */ /* 0x000fe200078e02ff */
[C---:B------:R-:W-:Y:S01]  /*14d0*/  ISETP.GT.U32.AND P0, PT, R14.reuse, R12, PT ;  /* 0x0000000c0e00720c */ /* 0x040fe20003f04070 */
[----:B------:R-:W-:Y:S01]  /*14e0*/  IMAD.MOV.U32 R9, RZ, RZ, R10 ;  /* 0x000000ffff097224 */ /* 0x000fe200078e000a */
[----:B------:R-:W-:Y:S01]  /*14f0*/  ISETP.GT.U32.AND P1, PT, R14, R13, PT ;  /* 0x0000000d0e00720c */ /* 0x000fe20003f24070 */
[----:B------:R-:W-:Y:S01]  /*1500*/  IMAD.HI.U32 R0, R7, R11, R6 ;  /* 0x0000000b07007227 */ /* 0x000fe200078e0006 */
[----:B------:R-:W-:-:S02]  /*1510*/  SHF.R.S32.HI R7, RZ, 0x1f, R4 ;  /* 0x0000001fff077819 */ /* 0x000fc40000011404 */
[----:B------:R-:W-:Y:S02]  /*1520*/  CS2R R214, SRZ ;  /* 0x0000000000d67805 */ /* 0x000fe4000001ff00 */
[----:B------:R-:W-:Y:S01]  /*1530*/  IABS R11, R17 ;  /* 0x00000011000b7213 */ /* 0x000fe20000000000 */
[----:B------:R-:W-:Y:S01]  /*1540*/  VIADD R10, R20, 0x58 ;  /* 0x00000058140a7836 */ /* 0x000fe20000000000 */
[----:B------:R-:W-:Y:S01]  /*1550*/  LEA.HI R4, R7, R4, RZ, 0x5 ;  /* 0x0000000407047211 */ /* 0x000fe200078f28ff */
[----:B------:R-:W-:Y:S01]  /*1560*/  IMAD.HI.U32 R6, R0, R9, RZ ;  /* 0x0000000900067227 */ /* 0x000fe200078e00ff */
[----:B------:R-:W-:Y:S02]  /*1570*/  CS2R R88, SRZ ;  /* 0x0000000000587805 */ /* 0x000fe4000001ff00 */
[----:B------:R-:W-:Y:S02]  /*1580*/  CS2R R90, SRZ ;  /* 0x00000000005a7805 */ /* 0x000fe4000001ff00 */
[----:B------:R-:W-:Y:S01]  /*1590*/  IABS R19, R10 ;  /* 0x0000000a00137213 */ /* 0x000fe20000000000 */
[----:B------:R-:W-:Y:S01]  /*15a0*/  IMAD.MOV R6, RZ, RZ, -R6 ;  /* 0x000000ffff067224 */ /* 0x000fe200078e0a06 */
[----:B------:R-:W-:Y:S01]  /*15b0*/  CS2R R92, SRZ ;  /* 0x00000000005c7805 */ /* 0x000fe2000001ff00 */
[--C-:B------:R-:W-:Y:S01]  /*15c0*/  @!P1 IMAD.IADD R13, R13, 0x1, -R14.reuse ;  /* 0x000000010d0d9824 */ /* 0x100fe200078e0a0e */
[----:B------:R-:W-:Y:S01]  /*15d0*/  ISETP.GE.AND P1, PT, R10, RZ, PT ;  /* 0x000000ff0a00720c */ /* 0x000fe20003f26270 */
[----:B------:R-:W-:Y:S01]  /*15e0*/  @!P0 IMAD.IADD R12, R12, 0x1, -R14 ;  /* 0x000000010c0c8824 */ /* 0x000fe200078e0a0e */
[----:B------:R-:W-:Y:S01]  /*15f0*/  CS2R R94, SRZ ;  /* 0x00000000005e7805 */ /* 0x000fe2000001ff00 */
[----:B------:R-:W-:Y:S01]  /*1600*/  IMAD R7, R24, R6, R9 ;  /* 0x0000000618077224 */ /* 0x000fe200078e0209 */
[----:B------:R-:W-:Y:S01]  /*1610*/  ISETP.GT.U32.AND P6, PT, R14, R13, PT ;  /* 0x0000000d0e00720c */ /* 0x000fe20003fc4070 */
[----:B------:R-:W-:Y:S01]  /*1620*/  VIADD R9, R20, 0x60 ;  /* 0x0000006014097836 */ /* 0x000fe20000000000 */
[----:B------:R-:W-:Y:S01]  /*1630*/  ISETP.GT.U32.AND P0, PT, R14, R12, PT ;  /* 0x0000000c0e00720c */ /* 0x000fe20003f04070 */
[----:B------:R-:W-:Y:S01]  /*1640*/  IMAD.HI.U32 R10, R0, R19, RZ ;  /* 0x00000013000a7227 */ /* 0x000fe200078e00ff */
[----:B------:R-:W-:-:S02]  /*1650*/  CS2R R96, SRZ ;  /* 0x0000000000607805 */ /* 0x000fc4000001ff00 */
[----:B------:R-:W-:Y:S02]  /*1660*/  CS2R R98, SRZ ;  /* 0x0000000000627805 */ /* 0x000fe4000001ff00 */
[----:B------:R-:W-:Y:S01]  /*1670*/  IABS R17, R9 ;  /* 0x0000000900117213 */ /* 0x000fe20000000000 */
[----:B------:R-:W-:Y:S01]  /*1680*/  IMAD.MOV R16, RZ, RZ, -R10 ;  /* 0x000000ffff107224 */ /* 0x000fe200078e0a0a */
[----:B------:R-:W-:Y:S01]  /*1690*/  ISETP.GE.AND P4, PT, R9, RZ, PT ;  /* 0x000000ff0900720c */ /* 0x000fe20003f86270 */
[----:B------:R-:W-:Y:S01]  /*16a0*/  VIADD R6, R20, 0x68 ;  /* 0x0000006814067836 */ /* 0x000fe20000000000 */
[----:B------:R-:W-:Y:S01]  /*16b0*/  CS2R R100, SRZ ;  /* 0x0000000000647805 */ /* 0x000fe2000001ff00 */
[----:B------:R-:W-:Y:S01]  /*16c0*/  IMAD.HI.U32 R9, R0, R17, RZ ;  /* 0x0000001100097227 */ /* 0x000fe200078e00ff */
[----:B------:R-:W-:Y:S02]  /*16d0*/  CS2R R102, SRZ ;  /* 0x0000000000667805 */ /* 0x000fe4000001ff00 */
[----:B------:R-:W-:-:S02]  /*16e0*/  CS2R R104, SRZ ;  /* 0x0000000000687805 */ /* 0x000fc4000001ff00 */
[----:B------:R-:W-:Y:S01]  /*16f0*/  IABS R15, R6 ;  /* 0x00000006000f7213 */ /* 0x000fe20000000000 */
[--C-:B------:R-:W-:Y:S01]  /*1700*/  @!P6 IMAD.IADD R13, R13, 0x1, -R14.reuse ;  /* 0x000000010d0de824 */ /* 0x100fe200078e0a0e */
[----:B------:R-:W-:Y:S01]  /*1710*/  ISETP.GE.AND P6, PT, R216, RZ, PT ;  /* 0x000000ffd800720c */ /* 0x000fe20003fc6270 */
[----:B------:R-:W-:Y:S01]  /*1720*/  @!P0 IMAD.IADD R12, R12, 0x1, -R14 ;  /* 0x000000010c0c8824 */ /* 0x000fe200078e0a0e */
[----:B------:R-:W-:Y:S01]  /*1730*/  ISETP.GE.AND P3, PT, R6, RZ, PT ;  /* 0x000000ff0600720c */ /* 0x000fe20003f66270 */
[----:B------:R-:W-:Y:S01]  /*1740*/  IMAD.MOV R14, RZ, RZ, -R9 ;  /* 0x000000ffff0e7224 */ /* 0x000fe200078e0a09 */
[----:B------:R-:W-:Y:S01]  /*1750*/  ISETP.GE.AND P0, PT, R217, RZ, PT ;  /* 0x000000ffd900720c */ /* 0x000fe20003f06270 */
[----:B------:R-:W-:Y:S01]  /*1760*/  IMAD.HI.U32 R6, R0, R15, RZ ;  /* 0x0000000f00067227 */ /* 0x000fe200078e00ff */
[----:B------:R-:W-:Y:S02]  /*1770*/  CS2R R106, SRZ ;  /* 0x00000000006a7805 */ /* 0x000fe4000001ff00 */
[----:B------:R-:W-:-:S02]  /*1780*/  CS2R R108, SRZ ;  /* 0x00000000006c7805 */ /* 0x000fc4000001ff00 */
[----:B------:R-:W-:Y:S01]  /*1790*/  CS2R R110, SRZ ;  /* 0x00000000006e7805 */ /* 0x000fe2000001ff00 */
[C---:B------:R-:W-:Y:S01]  /*17a0*/  IMAD R10, R24.reuse, R14, R17 ;  /* 0x0000000e180a7224 */ /* 0x040fe200078e0211 */
[----:B------:R-:W-:Y:S01]  /*17b0*/  CS2R R112, SRZ ;  /* 0x0000000000707805 */ /* 0x000fe2000001ff00 */
[----:B------:R-:W-:Y:S01]  /*17c0*/  IMAD.MOV.U32 R14, RZ, RZ, R13 ;  /* 0x000000ffff0e7224 */ /* 0x000fe200078e000d */
[----:B------:R-:W-:Y:S01]  /*17d0*/  LOP3.LUT R13, RZ, R2, RZ, 0x33, !PT ;  /* 0x00000002ff0d7212 */ /* 0x000fe200078e33ff */
[----:B------:R-:W-:Y:S01]  /*17e0*/  IMAD.MOV R6, RZ, RZ, -R6 ;  /* 0x000000ffff067224 */ /* 0x000fe200078e0a06 */
[----:B------:R-:W-:Y:S01]  /*17f0*/  CS2R R114, SRZ ;  /* 0x0000000000727805 */ /* 0x000fe2000001ff00 */
[----:B------:R-:W-:Y:S01]  /*1800*/  @!P6 IMAD.MOV R14, RZ, RZ, -R14 ;  /* 0x000000ffff0ee224 */ /* 0x000fe200078e0a0e */
[----:B------:R-:W-:Y:S01]  /*1810*/  ISETP.GT.U32.AND P6, PT, R24, R7, PT ;  /* 0x000000071800720c */ /* 0x000fe20003fc4070 */
[----:B------:R-:W-:Y:S01]  /*1820*/  IMAD.HI.U32 R8, R0, R11, RZ ;  /* 0x0000000b00087227 */ /* 0x000fe200078e00ff */
[----:B------:R-:W-:-:S02]  /*1830*/  CS2R R116, SRZ ;  /* 0x0000000000747805 */ /* 0x000fc4000001ff00 */
[----:B------:R-:W-:Y:S02]  /*1840*/  CS2R R118, SRZ ;  /* 0x0000000000767805 */ /* 0x000fe4000001ff00 */
[----:B------:R-:W-:Y:S01]  /*1850*/  CS2R R120, SRZ ;  /* 0x0000000000787805 */ /* 0x000fe2000001ff00 */
[----:B------:R-:W-:Y:S01]  /*1860*/  IMAD R9, R24, R6, R15 ;  /* 0x0000000618097224 */ /* 0x000fe200078e020f */
[----:B------:R-:W-:Y:S01]  /*1870*/  IABS R15, R28 ;  /* 0x0000001c000f7213 */ /* 0x000fe20000000000 */
[----:B------:R-:W-:Y:S01]  /*1880*/  IMAD.MOV.U32 R6, RZ, RZ, R12 ;  /* 0x000000ffff067224 */ /* 0x000fe200078e000c */
[----:B------:R-:W-:Y:S01]  /*1890*/  CS2R R122, SRZ ;  /* 0x00000000007a7805 */ /* 0x000fe2000001ff00 */
[----:B------:R-:W-:Y:S01]  /*18a0*/  IMAD.MOV R8, RZ, RZ, -R8 ;  /* 0x000000ffff087224 */ /* 0x000fe200078e0a08 */
[----:B------:R-:W-:Y:S01]  /*18b0*/  CS2R R124, SRZ ;  /* 0x00000000007c7805 */ /* 0x000fe2000001ff00 */
[----:B------:R-:W-:Y:S01]  /*18c0*/  @!P0 IMAD.MOV R6, RZ, RZ, -R6 ;  /* 0x000000ffff068224 */ /* 0x000fe200078e0a06 */
[----:B------:R-:W-:Y:S01]  /*18d0*/  ISETP.NE.AND P0, PT, R2, RZ, PT ;  /* 0x000000ff0200720c */ /* 0x000fe20003f05270 */
[----:B------:R-:W-:Y:S01]  /*18e0*/  @!P6 IMAD.IADD R7, R7, 0x1, -R24 ;  /* 0x000000010707e824 */ /* 0x000fe200078e0a18 */
[----:B------:R-:W-:Y:S01]  /*18f0*/  CS2R R126, SRZ ;  /* 0x00000000007e7805 */ /* 0x000fe2000001ff00 */
[----:B------:R-:W-:Y:S01]  /*1900*/  IMAD R8, R24, R8, R11 ;  /* 0x0000000818087224 */ /* 0x000fe200078e020b */
[----:B------:R-:W-:Y:S01]  /*1910*/  SEL R2, R13, R6, !P0 ;  /* 0x000000060d027207 */ /* 0x000fe20004000000 */
[----:B------:R-:W-:Y:S01]  /*1920*/  IMAD.HI.U32 R11, R0, R21, RZ ;  /* 0x00000015000b7227 */ /* 0x000fe200078e00ff */
[----:B------:R-:W-:-:S02]  /*1930*/  ISETP.GT.U32.AND P6, PT, R24, R7, PT ;  /* 0x000000071800720c */ /* 0x000fc40003fc4070 */
[----:B------:R-:W-:Y:S02]  /*1940*/  CS2R R128, SRZ ;  /* 0x0000000000807805 */ /* 0x000fe4000001ff00 */
[----:B------:R-:W-:Y:S01]  /*1950*/  SEL R6, R13, R14, !P0 ;  /* 0x0000000e0d067207 */ /* 0x000fe20004000000 */
[----:B------:R-:W-:Y:S01]  /*1960*/  IMAD.MOV R18, RZ, RZ, -R11 ;  /* 0x000000ffff127224 */ /* 0x000fe200078e0a0b */
[C---:B------:R-:W-:Y:S01]  /*1970*/  ISETP.GT.U32.AND P0, PT, R24.reuse, R8, PT ;  /* 0x000000081800720c */ /* 0x040fe20003f04070 */
[----:B------:R-:W-:Y:S01]  /*1980*/  IMAD R11, R24, R16, R19 ;  /* 0x00000010180b7224 */ /* 0x000fe200078e0213 */
[----:B------:R-:W-:Y:S01]  /*1990*/  IABS R19, R30 ;  /* 0x0000001e00137213 */ /* 0x000fe20000000000 */
[----:B------:R-:W-:Y:S01]  /*19a0*/  IMAD.HI.U32 R13, R0, R15, RZ ;  /* 0x0000000f000d7227 */ /* 0x000fe200078e00ff */
[----:B------:R-:W-:Y:S02]  /*19b0*/  CS2R R130, SRZ ;  /* 0x0000000000827805 */ /* 0x000fe4000001ff00 */
[----:B------:R-:W-:-:S02]  /*19c0*/  CS2R R132, SRZ ;  /* 0x0000000000847805 */ /* 0x000fc4000001ff00 */
[----:B------:R-:W-:Y:S01]  /*19d0*/  CS2R R134, SRZ ;  /* 0x0000000000867805 */ /* 0x000fe2000001ff00 */
[----:B------:R-:W-:Y:S01]  /*19e0*/  IMAD.HI.U32 R14, R0, R19, RZ ;  /* 0x00000013000e7227 */ /* 0x000fe200078e00ff */
[----:B------:R-:W-:Y:S02]  /*19f0*/  CS2R R136, SRZ ;  /* 0x0000000000887805 */ /* 0x000fe4000001ff00 */
[----:B------:R-:W-:Y:S02]  /*1a00*/  CS2R R138, SRZ ;  /* 0x00000000008a7805 */ /* 0x000fe4000001ff00 */
[----:B------:R-:W-:Y:S01]  /*1a10*/  CS2R R140, SRZ ;  /* 0x00000000008c7805 */ /* 0x000fe2000001ff00 */
[--C-:B------:R-:W-:Y:S01]  /*1a20*/  @!P6 IMAD.IADD R7, R7, 0x1, -R24.reuse ;  /* 0x000000010707e824 */ /* 0x100fe200078e0a18 */
[----:B------:R-:W-:Y:S01]  /*1a30*/  ISETP.GT.U32.AND P6, PT, R24, R9, PT ;  /* 0x000000091800720c */ /* 0x000fe20003fc4070 */
[----:B------:R-:W-:Y:S01]  /*1a40*/  @!P0 IMAD.IADD R8, R8, 0x1, -R24 ;  /* 0x0000000108088824 */ /* 0x000fe200078e0a18 */
[----:B------:R-:W-:Y:S01]  /*1a50*/  CS2R R142, SRZ ;  /* 0x00000000008e7805 */ /* 0x000fe2000001ff00 */
[----:B------:R-:W-:Y:S01]  /*1a60*/  @!P5 IMAD.MOV R7, RZ, RZ, -R7 ;  /* 0x000000ffff07d224 */ /* 0x000fe200078e0a07 */
[C---:B------:R-:W-:Y:S01]  /*1a70*/  ISETP.GT.U32.AND P5, PT, R24.reuse, R10, PT ;  /* 0x0000000a1800720c */ /* 0x040fe20003fa4070 */
[C---:B------:R-:W-:Y:S01]  /*1a80*/  IMAD R12, R24.reuse, R18, R21 ;  /* 0x00000012180c7224 */ /* 0x040fe200078e0215 */
[C---:B------:R-:W-:Y:S01]  /*1a90*/  ISETP.GT.U32.AND P0, PT, R24.reuse, R8, PT ;  /* 0x000000081800720c */ /* 0x040fe20003f04070 */
[----:B------:R-:W-:Y:S01]  /*1aa0*/  IMAD.MOV R13, RZ, RZ, -R13 ;  /* 0x000000ffff0d7224 */ /* 0x000fe200078e0a0d */
[----:B------:R-:W-:Y:S01]  /*1ab0*/  IABS R21, R32 ;  /* 0x0000002000157213 */ /* 0x000fe20000000000 */
[----:B------:R-:W-:Y:S01]  /*1ac0*/  IMAD.MOV R14, RZ, RZ, -R14 ;  /* 0x000000ffff0e7224 */ /* 0x000fe200078e0a0e */
[----:B------:R-:W-:Y:S01]  /*1ad0*/  CS2R R144, SRZ ;  /* 0x0000000000907805 */ /* 0x000fe2000001ff00 */
[C---:B------:R-:W-:Y:S01]  /*1ae0*/  IMAD R13, R24.reuse, R13, R15 ;  /* 0x0000000d180d7224 */ /* 0x040fe200078e020f */
[----:B------:R-:W-:Y:S01]  /*1af0*/  CS2R R146, SRZ ;  /* 0x0000000000927805 */ /* 0x000fe2000001ff00 */
[--C-:B------:R-:W-:Y:S01]  /*1b00*/  @!P6 IMAD.IADD R9, R9, 0x1, -R24.reuse ;  /* 0x000000010909e824 */ /* 0x100fe200078e0a18 */
[C---:B------:R-:W-:Y:S01]  /*1b10*/  ISETP.GT.U32.AND P6, PT, R24.reuse, R11, PT ;  /* 0x0000000b1800720c */ /* 0x040fe20003fc4070 */
[----:B------:R-:W-:Y:S01]  /*1b20*/  IMAD R14, R24, R14, R19 ;  /* 0x0000000e180e7224 */ /* 0x000fe200078e0213 */
[----:B------:R-:W-:Y:S01]  /*1b30*/  CS2R R148, SRZ ;  /* 0x0000000000947805 */ /* 0x000fe2000001ff00 */
[--C-:B------:R-:W-:Y:S01]  /*1b40*/  @!P5 IMAD.IADD R10, R10, 0x1, -R24.reuse ;  /* 0x000000010a0ad824 */ /* 0x100fe200078e0a18 */
[----:B------:R-:W-:Y:S01]  /*1b50*/  ISETP.GT.U32.AND P5, PT, R24, R9, PT ;  /* 0x000000091800720c */ /* 0x000fe20003fa4070 */
[----:B------:R-:W-:Y:S01]  /*1b60*/  @!P0 IMAD.IADD R8, R8, 0x1, -R24 ;  /* 0x0000000108088824 */ /* 0x000fe200078e0a18 */
[----:B------:R-:W-:Y:S01]  /*1b70*/  ISETP.GE.AND P0, PT, R20, RZ, PT ;  /* 0x000000ff1400720c */ /* 0x000fe20003f06270 */
[----:B------:R-:W-:Y:S01]  /*1b80*/  IMAD.HI.U32 R15, R0, R21, RZ ;  /* 0x00000015000f7227 */ /* 0x000fe200078e00ff */
[----:B------:R-:W-:-:S02]  /*1b90*/  CS2R R150, SRZ ;  /* 0x0000000000967805 */ /* 0x000fc4000001ff00 */
[----:B------:R-:W-:Y:S02]  /*1ba0*/  CS2R R40, SRZ ;  /* 0x0000000000287805 */ /* 0x000fe4000001ff00 */
[----:B------:R-:W-:Y:S01]  /*1bb0*/  CS2R R42, SRZ ;  /* 0x00000000002a7805 */ /* 0x000fe2000001ff00 */
[----:B------:R-:W-:Y:S01]  /*1bc0*/  @!P2 IMAD.MOV R8, RZ, RZ, -R8 ;  /* 0x000000ffff08a224 */ /* 0x000fe200078e0a08 */
[----:B------:R-:W-:Y:S01]  /*1bd0*/  CS2R R44, SRZ ;  /* 0x00000000002c7805 */ /* 0x000fe2000001ff00 */
[----:B------:R-:W-:Y:S01]  /*1be0*/  @!P6 IMAD.IADD R11, R11, 0x1, -R24 ;  /* 0x000000010b0be824 */ /* 0x000fe200078e0a18 */
[----:B------:R-:W-:Y:S01]  /*1bf0*/  ISETP.GT.U32.AND P6, PT, R24, R10, PT ;  /* 0x0000000a1800720c */ /* 0x000fe20003fc4070 */
[----:B------:R-:W-:Y:S01]  /*1c00*/  IMAD.HI.U32 R16, R0, R23, RZ ;  /* 0x0000001700107227 */ /* 0x000fe200078e00ff */
[----:B------:R-:W-:Y:S02]  /*1c10*/  CS2R R46, SRZ ;  /* 0x00000000002e7805 */ /* 0x000fe4000001ff00 */
[----:B------:R-:W-:-:S02]  /*1c20*/  CS2R R48, SRZ ;  /* 0x0000000000307805 */ /* 0x000fc4000001ff00 */
[C---:B------:R-:W-:Y:S01]  /*1c30*/  ISETP.GT.U32.AND P2, PT, R24.reuse, R11, PT ;  /* 0x0000000b1800720c */ /* 0x040fe20003f44070 */
[--C-:B------:R-:W-:Y:S01]  /*1c40*/  @!P5 IMAD.IADD R9, R9, 0x1, -R24.reuse ;  /* 0x000000010909d824 */ /* 0x100fe200078e0a18 */
[----:B------:R-:W-:Y:S01]  /*1c50*/  ISETP.GT.U32.AND P5, PT, R24, R12, PT ;  /* 0x0000000c1800720c */ /* 0x000fe20003fa4070 */
[----:B------:R-:W-:Y:S01]  /*1c60*/  IMAD.HI.U32 R17, R0, R25, RZ ;  /* 0x0000001900117227 */ /* 0x000fe200078e00ff */
[----:B------:R-:W-:Y:S02]  /*1c70*/  CS2R R50, SRZ ;  /* 0x0000000000327805 */ /* 0x000fe4000001ff00 */
[----:B------:R-:W-:Y:S02]  /*1c80*/  CS2R R52, SRZ ;  /* 0x0000000000347805 */ /* 0x000fe4000001ff00 */
[----:B------:R-:W-:Y:S01]  /*1c90*/  CS2R R54, SRZ ;  /* 0x0000000000367805 */ /* 0x000fe2000001ff00 */
[----:B------:R-:W-:Y:S01]  /*1ca0*/  IMAD.MOV R15, RZ, RZ, -R15 ;  /* 0x000000ffff0f7224 */ /* 0x000fe200078e0a0f */
[----:B------:R-:W-:Y:S01]  /*1cb0*/  CS2R R56, SRZ ;  /* 0x0000000000387805 */ /* 0x000fe2000001ff00 */
[----:B------:R-:W-:Y:S01]  /*1cc0*/  @!P6 IMAD.IADD R10, R10, 0x1, -R24 ;  /* 0x000000010a0ae824 */ /* 0x000fe200078e0a18 */
[C---:B------:R-:W-:Y:S01]  /*1cd0*/  ISETP.GT.U32.AND P6, PT, R24.reuse, R13, PT ;  /* 0x0000000d1800720c */ /* 0x040fe20003fc4070 */
[----:B------:R-:W-:Y:S01]  /*1ce0*/  IMAD.MOV R16, RZ, RZ, -R16 ;  /* 0x000000ffff107224 */ /* 0x000fe200078e0a10 */
[----:B------:R-:W-:Y:S01]  /*1cf0*/  CS2R R58, SRZ ;  /* 0x00000000003a7805 */ /* 0x000fe2000001ff00 */
[--C-:B------:R-:W-:Y:S01]  /*1d00*/  @!P2 IMAD.IADD R11, R11, 0x1, -R24.reuse ;  /* 0x000000010b0ba824 */ /* 0x100fe200078e0a18 */
[C---:B------:R-:W-:Y:S01]  /*1d10*/  ISETP.GT.U32.AND P2, PT, R24.reuse, R14, PT ;  /* 0x0000000e1800720c */ /* 0x040fe20003f44070 */
[----:B------:R-:W-:Y:S01]  /*1d20*/  IMAD.MOV R17, RZ, RZ, -R17 ;  /* 0x000000ffff117224 */ /* 0x000fe200078e0a11 */
[----:B------:R-:W-:Y:S01]  /*1d30*/  CS2R R60, SRZ ;  /* 0x00000000003c7805 */ /* 0x000fe2000001ff00 */
[C---:B------:R-:W-:Y:S01]  /*1d40*/  IMAD R15, R24.reuse, R15, R21 ;  /* 0x0000000f180f7224 */ /* 0x040fe200078e0215 */
[----:B------:R-:W-:Y:S01]  /*1d50*/  CS2R R62, SRZ ;  /* 0x00000000003e7805 */ /* 0x000fe2000001ff00 */
[C---:B------:R-:W-:Y:S01]  /*1d60*/  IMAD R16, R24.reuse, R16, R23 ;  /* 0x0000001018107224 */ /* 0x040fe200078e0217 */
[----:B------:R-:W-:Y:S01]  /*1d70*/  IABS R23, R35 ;  /* 0x0000002300177213 */ /* 0x000fe20000000000 */
[----:B------:R-:W-:Y:S01]  /*1d80*/  IMAD R17, R24, R17, R25 ;  /* 0x0000001118117224 */ /* 0x000fe200078e0219 */
[----:B------:R-:W-:Y:S01]  /*1d90*/  IABS R25, R36 ;  /* 0x0000002400197213 */ /* 0x000fe20000000000 */
[--C-:B------:R-:W-:Y:S01]  /*1da0*/  @!P5 IMAD.IADD R12, R12, 0x1, -R24.reuse ;  /* 0x000000010c0cd824 */ /* 0x100fe200078e0a18 */
[C---:B------:R-:W-:Y:S01]  /*1db0*/  ISETP.GT.U32.AND P5, PT, R24.reuse, R15, PT ;  /* 0x0000000f1800720c */ /* 0x040fe20003fa4070 */
[--C-:B------:R-:W-:Y:S01]  /*1dc0*/  @!P6 IMAD.IADD R13, R13, 0x1, -R24.reuse ;  /* 0x000000010d0de824 */ /* 0x100fe200078e0a18 */
[----:B------:R-:W-:Y:S01]  /*1dd0*/  ISETP.GT.U32.AND P6, PT, R24, R16, PT ;  /* 0x000000101800720c */ /* 0x000fe20003fc4070 */
[----:B------:R-:W-:Y:S01]  /*1de0*/  @!P2 IMAD.IADD R14, R14, 0x1, -R24 ;  /* 0x000000010e0ea824 */ /* 0x000fe200078e0a18 */
[C---:B------:R-:W-:Y:S01]  /*1df0*/  ISETP.GT.U32.AND P2, PT, R24.reuse, R17, PT ;  /* 0x000000111800720c */ /* 0x040fe20003f44070 */
[----:B------:R-:W-:Y:S01]  /*1e00*/  @!P3 IMAD.MOV R9, RZ, RZ, -R9 ;  /* 0x000000ffff09b224 */ /* 0x000fe200078e0a09 */
[C---:B------:R-:W-:Y:S01]  /*1e10*/  ISETP.GT.U32.AND P3, PT, R24.reuse, R12, PT ;  /* 0x0000000c1800720c */ /* 0x040fe20003f64070 */
[----:B------:R-:W-:Y:S01]  /*1e20*/  @!P4 IMAD.MOV R10, RZ, RZ, -R10 ;  /* 0x000000ffff0ac224 */ /* 0x000fe200078e0a0a */
[----:B------:R-:W-:Y:S01]  /*1e30*/  ISETP.GT.U32.AND P4, PT, R24, R13, PT ;  /* 0x0000000d1800720c */ /* 0x000fe20003f84070 */
[----:B------:R-:W-:-:S04]  /*1e40*/  IMAD.HI.U32 R18, R0, R23, RZ ;  /* 0x0000001700127227 */ /* 0x000fc800078e00ff */
[----:B------:R-:W-:-:S04]  /*1e50*/  IMAD.HI.U32 R19, R0, R25, RZ ;  /* 0x0000001900137227 */ /* 0x000fc800078e00ff */
[----:B------:R-:W-:Y:S02]  /*1e60*/  IMAD.MOV R18, RZ, RZ, -R18 ;  /* 0x000000ffff127224 */ /* 0x000fe400078e0a12 */
[----:B------:R-:W-:Y:S02]  /*1e70*/  IMAD.MOV R19, RZ, RZ, -R19 ;  /* 0x000000ffff137224 */ /* 0x000fe400078e0a13 */
[----:B------:R-:W-:Y:S01]  /*1e80*/  @!P5 IMAD.IADD R15, R15, 0x1, -R24 ;  /* 0x000000010f0fd824 */ /* 0x000fe200078e0a18 */
[C---:B------:R-:W-:Y:S01]  /*1e90*/  ISETP.GT.U32.AND P5, PT, R24.reuse, R14, PT ;  /* 0x0000000e1800720c */ /* 0x040fe20003fa4070 */
[C---:B------:R-:W-:Y:S01]  /*1ea0*/  IMAD R18, R24.reuse, R18, R23 ;  /* 0x0000001218127224 */ /* 0x040fe200078e0217 */
[----:B------:R-:W-:Y:S01]  /*1eb0*/  SHF.R.S32.HI R23, RZ, 0x2, R238 ;  /* 0x00000002ff177819 */ /* 0x000fe200000114ee */
[----:B------:R-:W-:Y:S02]  /*1ec0*/  IMAD R19, R24, R19, R25 ;  /* 0x0000001318137224 */ /* 0x000fe400078e0219 */
[--C-:B------:R-:W-:Y:S01]  /*1ed0*/  @!P6 IMAD.IADD R16, R16, 0x1, -R24.reuse ;  /* 0x000000011010e824 */ /* 0x100fe200078e0a18 */
[----:B------:R-:W-:Y:S01]  /*1ee0*/  ISETP.GT.U32.AND P6, PT, R24, R15, PT ;  /* 0x0000000f1800720c */ /* 0x000fe20003fc4070 */
[----:B------:R-:W-:Y:S01]  /*1ef0*/  @!P2 IMAD.IADD R17, R17, 0x1, -R24 ;  /* 0x000000011111a824 */ /* 0x000fe200078e0a18 */
[----:B------:R-:W-:Y:S01]  /*1f00*/  SGXT R23, R23, 0x1 ;  /* 0x000000011717781a */ /* 0x000fe20000000200 */
[----:B------:R-:W-:Y:S01]  /*1f10*/  IMAD.HI.U32 R20, R0, R27, RZ ;  /* 0x0000001b00147227 */ /* 0x000fe200078e00ff */
[----:B------:R-:W-:-:S02]  /*1f20*/  ISETP.GT.U32.AND P2, PT, R24, R16, PT ;  /* 0x000000101800720c */ /* 0x000fc40003f44070 */
[----:B------:R-:W-:Y:S01]  /*1f30*/  LOP3.LUT R23, R23, 0x90, RZ, 0xc0, !PT ;  /* 0x0000009017177812 */ /* 0x000fe200078ec0ff */
[----:B------:R-:W-:-:S04]  /*1f40*/  IMAD.HI.U32 R21, R0, R29, RZ ;  /* 0x0000001d00157227 */ /* 0x000fc800078e00ff */
[----:B------:R-:W-:Y:S01]  /*1f50*/  @!P1 IMAD.MOV R11, RZ, RZ, -R11 ;  /* 0x000000ffff0b9224 */ /* 0x000fe200078e0a0b */
[----:B------:R-:W-:Y:S01]  /*1f60*/  ISETP.GT.U32.AND P1, PT, R24, R17, PT ;  /* 0x000000111800720c */ /* 0x000fe20003f24070 */
[--C-:B------:R-:W-:Y:S01]  /*1f70*/  @!P3 IMAD.IADD R12, R12, 0x1, -R24.reuse ;  /* 0x000000010c0cb824 */ /* 0x100fe200078e0a18 */
[C---:B------:R-:W-:Y:S01]  /*1f80*/  ISETP.GT.U32.AND P3, PT, R24.reuse, R18, PT ;  /* 0x000000121800720c */ /* 0x040fe20003f64070 */
[----:B------:R-:W-:Y:S01]  /*1f90*/  @!P4 IMAD.IADD R13, R13, 0x1, -R24 ;  /* 0x000000010d0dc824 */ /* 0x000fe200078e0a18 */
[----:B------:R-:W-:Y:S01]  /*1fa0*/  ISETP.GT.U32.AND P4, PT, R24, R19, PT ;  /* 0x000000131800720c */ /* 0x000fe20003f84070 */
[----:B------:R-:W-:Y:S02]  /*1fb0*/  IMAD.MOV R20, RZ, RZ, -R20 ;  /* 0x000000ffff147224 */ /* 0x000fe400078e0a14 */
[----:B------:R-:W-:-:S04]  /*1fc0*/  IMAD.HI.U32 R0, R0, R31, RZ ;  /* 0x0000001f00007227 */ /* 0x000fc800078e00ff */
[----:B------:R-:W-:Y:S02]  /*1fd0*/  IMAD.MOV R21, RZ, RZ, -R21 ;  /* 0x000000ffff157224 */ /* 0x000fe400078e0a15 */
[C---:B------:R-:W-:Y:S02]  /*1fe0*/  IMAD R20, R24.reuse, R20, R27 ;  /* 0x0000001418147224 */ /* 0x040fe400078e021b */
[----:B------:R-:W-:Y:S02]  /*1ff0*/  IMAD.MOV R0, RZ, RZ, -R0 ;  /* 0x000000ffff007224 */ /* 0x000fe400078e0a00 */
[C---:B------:R-:W-:Y:S02]  /*2000*/  IMAD R21, R24.reuse, R21, R29 ;  /* 0x0000001518157224 */ /* 0x040fe400078e021d */
[----:B------:R-:W-:Y:S01]  /*2010*/  IMAD R22, R24, R0, R31 ;  /* 0x0000000018167224 */ /* 0x000fe200078e021f */
[----:B------:R-:W-:Y:S01]  /*2020*/  SHF.R.U32.HI R0, RZ, 0x5, R238 ;  /* 0x00000005ff007819 */ /* 0x000fe200000116ee */
[--C-:B------:R-:W-:Y:S01]  /*2030*/  @!P5 IMAD.IADD R14, R14, 0x1, -R24.reuse ;  /* 0x000000010e0ed824 */ /* 0x100fe200078e0a18 */
[C---:B------:R-:W-:Y:S01]  /*2040*/  ISETP.GT.U32.AND P5, PT, R24.reuse, R20, PT ;  /* 0x000000141800720c */ /* 0x040fe20003fa4070 */
[--C-:B------:R-:W-:Y:S01]  /*2050*/  @!P6 IMAD.IADD R15, R15, 0x1, -R24.reuse ;  /* 0x000000010f0fe824 */ /* 0x100fe200078e0a18 */
[----:B------:R-:W-:Y:S01]  /*2060*/  ISETP.GT.U32.AND P6, PT, R24, R21, PT ;  /* 0x000000151800720c */ /* 0x000fe20003fc4070 */
[--C-:B------:R-:W-:Y:S01]  /*2070*/  @!P2 IMAD.IADD R16, R16, 0x1, -R24.reuse ;  /* 0x000000011010a824 */ /* 0x100fe200078e0a18 */
[----:B------:R-:W-:Y:S01]  /*2080*/  ISETP.GT.U32.AND P2, PT, R24, R22, PT ;  /* 0x000000161800720c */ /* 0x000fe20003f44070 */
[--C-:B------:R-:W-:Y:S01]  /*2090*/  @!P1 IMAD.IADD R17, R17, 0x1, -R24.reuse ;  /* 0x0000000111119824 */ /* 0x100fe200078e0a18 */
[----:B------:R-:W-:Y:S01]  /*20a0*/  ISETP.GE.AND P1, PT, R26, RZ, PT ;  /* 0x000000ff1a00720c */ /* 0x000fe20003f26270 */
[--C-:B------:R-:W-:Y:S01]  /*20b0*/  @!P3 IMAD.IADD R18, R18, 0x1, -R24.reuse ;  /* 0x000000011212b824 */ /* 0x100fe200078e0a18 */
[----:B------:R-:W-:Y:S01]  /*20c0*/  ISETP.GE.AND P3, PT, R28, RZ, PT ;  /* 0x000000ff1c00720c */ /* 0x000fe20003f66270 */
[--C-:B------:R-:W-:Y:S01]  /*20d0*/  @!P4 IMAD.IADD R19, R19, 0x1, -R24.reuse ;  /* 0x000000011313c824 */ /* 0x100fe200078e0a18 */
[----:B------:R-:W-:Y:S01]  /*20e0*/  ISETP.GE.AND P4, PT, R30, RZ, PT ;  /* 0x000000ff1e00720c */ /* 0x000fe20003f86270 */
[----:B------:R-:W-:Y:S01]  /*20f0*/  IMAD R241, R2, UR7, RZ ;  /* 0x0000000702f17c24 */ /* 0x000fe2000f8e02ff */
[----:B------:R-:W-:Y:S01]  /*2100*/  R2UR UR12, R0 ;  /* 0x00000000000c72ca */ /* 0x000fe200000e0000 */
[--C-:B------:R-:W-:Y:S01]  /*2110*/  @!P5 IMAD.IADD R20, R20, 0x1, -R24.reuse ;  /* 0x000000011414d824 */ /* 0x100fe200078e0a18 */
[----:B------:R-:W-:Y:S01]  /*2120*/  ISETP.GE.AND P5, PT, R32, RZ, PT ;  /* 0x000000ff2000720c */ /* 0x000fe20003fa6270 */
[--C-:B------:R-:W-:Y:S01]  /*2130*/  @!P6 IMAD.IADD R21, R21, 0x1, -R24.reuse ;  /* 0x000000011515e824 */ /* 0x100fe200078e0a18 */
[----:B------:R-:W-:Y:S01]  /*2140*/  ISETP.GE.AND P6, PT, R33, RZ, PT ;  /* 0x000000ff2100720c */ /* 0x000fe20003fc6270 */
[----:B------:R-:W-:Y:S01]  /*2150*/  @!P2 IMAD.IADD R22, R22, 0x1, -R24 ;  /* 0x000000011616a824 */ /* 0x000fe200078e0a18 */
[C---:B------:R-:W-:Y:S01]  /*2160*/  ISETP.GT.U32.AND P2, PT, R24.reuse, R19, PT ;  /* 0x000000131800720c */ /* 0x040fe20003f44070 */
[----:B------:R-:W-:Y:S01]  /*2170*/  @!P1 IMAD.MOV R12, RZ, RZ, -R12 ;  /* 0x000000ffff0c9224 */ /* 0x000fe200078e0a0c */
[C---:B------:R-:W-:Y:S01]  /*2180*/  ISETP.GT.U32.AND P1, PT, R24.reuse, R18, PT ;  /* 0x000000121800720c */ /* 0x040fe20003f24070 */
[----:B------:R-:W-:Y:S01]  /*2190*/  @!P3 IMAD.MOV R13, RZ, RZ, -R13 ;  /* 0x000000ffff0db224 */ /* 0x000fe200078e0a0d */
[C---:B------:R-:W-:Y:S01]  /*21a0*/  ISETP.GT.U32.AND P3, PT, R24.reuse, R20, PT ;  /* 0x000000141800720c */ /* 0x040fe20003f64070 */
[----:B------:R-:W-:Y:S01]  /*21b0*/  @!P4 IMAD.MOV R14, RZ, RZ, -R14 ;  /* 0x000000ffff0ec224 */ /* 0x000fe200078e0a0e */
[----:B------:R-:W-:Y:S01]  /*21c0*/  ISETP.GT.U32.AND P4, PT, R24, R21, PT ;  /* 0x000000151800720c */ /* 0x000fe20003f84070 */
[----:B------:R-:W-:Y:S01]  /*21d0*/  IMAD.SHL.U32 R0, R238, 0x20, RZ ;  /* 0x00000020ee007824 */ /* 0x000fe200078e00ff */
[----:B------:R-:W-:Y:S01]  /*21e0*/  SHF.R.S32.HI R239, RZ, 0x1f, R241 ;  /* 0x0000001fffef7819 */ /* 0x000fe200000114f1 */
[----:B------:R-:W-:Y:S01]  /*21f0*/  @!P5 IMAD.MOV R15, RZ, RZ, -R15 ;  /* 0x000000ffff0fd224 */ /* 0x000fe200078e0a0f */
[----:B------:R-:W-:Y:S01]  /*2200*/  ISETP.GE.AND P5, PT, R34, RZ, PT ;  /* 0x000000ff2200720c */ /* 0x000fe20003fa6270 */
[----:B------:R-:W-:Y:S01]  /*2210*/  @!P6 IMAD.MOV R16, RZ, RZ, -R16 ;  /* 0x000000ffff10e224 */ /* 0x000fe200078e0a10 */
[----:B------:R-:W-:Y:S01]  /*2220*/  ISETP.GT.U32.AND P6, PT, R24, R22, PT ;  /* 0x000000161800720c */ /* 0x000fe20003fc4070 */
[--C-:B------:R-:W-:Y:S01]  /*2230*/  @!P2 IMAD.IADD R19, R19, 0x1, -R24.reuse ;  /* 0x000000011313a824 */ /* 0x100fe200078e0a18 */
[----:B------:R-:W-:Y:S01]  /*2240*/  ISETP.GE.AND P2, PT, R36, RZ, PT ;  /* 0x000000ff2400720c */ /* 0x000fe20003f46270 */
[--C-:B------:R-:W-:Y:S01]  /*2250*/  @!P1 IMAD.IADD R18, R18, 0x1, -R24.reuse ;  /* 0x0000000112129824 */ /* 0x100fe200078e0a18 */
[----:B------:R-:W-:Y:S01]  /*2260*/  ISETP.GE.AND P1, PT, R35, RZ, PT ;  /* 0x000000ff2300720c */ /* 0x000fe20003f26270 */
[--C-:B------:R-:W-:Y:S01]  /*2270*/  @!P3 IMAD.IADD R20, R20, 0x1, -R24.reuse ;  /* 0x000000011414b824 */ /* 0x100fe200078e0a18 */
[----:B------:R-:W-:Y:S01]  /*2280*/  ISETP.GE.AND P3, PT, R37, RZ, PT ;  /* 0x000000ff2500720c */ /* 0x000fe20003f66270 */
[----:B------:R-:W-:Y:S01]  /*2290*/  @!P4 IMAD.IADD R21, R21, 0x1, -R24 ;  /* 0x000000011515c824 */ /* 0x000fe200078e0a18 */
[----:B------:R-:W-:Y:S01]  /*22a0*/  ISETP.GE.AND P4, PT, R38, RZ, PT ;  /* 0x000000ff2600720c */ /* 0x000fe20003f86270 */
[----:B------:R-:W-:Y:S01]  /*22b0*/  IMAD R240, R6, UR7, RZ ;  /* 0x0000000706f07c24 */ /* 0x000fe2000f8e02ff */
[----:B------:R-:W-:Y:S01]  /*22c0*/  LOP3.LUT R236, R23, 0x1f60, R0, 0xf8, !PT ;  /* 0x00001f6017ec7812 */ /* 0x000fe200078ef800 */
[----:B------:R-:W-:Y:S01]  /*22d0*/  @!P5 IMAD.MOV R17, RZ, RZ, -R17 ;  /* 0x000000ffff11d224 */ /* 0x000fe200078e0a11 */
[----:B------:R-:W-:Y:S01]  /*22e0*/  LOP3.LUT R0, RZ, R3, RZ, 0x33, !PT ;  /* 0x00000003ff007212 */ /* 0x000fe200078e33ff */
[----:B------:R-:W-:Y:S01]  /*22f0*/  @!P6 IMAD.IADD R22, R22, 0x1, -R24 ;  /* 0x000000011616e824 */ /* 0x000fe200078e0a18 */
[----:B------:R-:W-:Y:S01]  /*2300*/  ISETP.NE.AND P6, PT, R3, RZ, PT ;  /* 0x000000ff0300720c */ /* 0x000fe20003fc5270 */
[----:B------:R-:W-:Y:S01]  /*2310*/  @!P2 IMAD.MOV R19, RZ, RZ, -R19 ;  /* 0x000000ffff13a224 */ /* 0x000fe200078e0a13 */
[----:B------:R-:W-:Y:S01]  /*2320*/  CS2R R24, SRZ ;  /* 0x0000000000187805 */ /* 0x000fe2000001ff00 */
[----:B------:R-:W-:Y:S01]  /*2330*/  @!P1 IMAD.MOV R18, RZ, RZ, -R18 ;  /* 0x000000ffff129224 */ /* 0x000fe200078e0a12 */
[C---:B------:R-:W-:Y:S01]  /*2340*/  SEL R7, R0.reuse, R7, !P6 ;  /* 0x0000000700077207 */ /* 0x040fe20007000000 */
[----:B------:R-:W-:Y:S01]  /*2350*/  @!P3 IMAD.MOV R20, RZ, RZ, -R20 ;  /* 0x000000ffff14b224 */ /* 0x000fe200078e0a14 */
[C---:B------:R-:W-:Y:S01]  /*2360*/  SEL R8, R0.reuse, R8, !P6 ;  /* 0x0000000800087207 */ /* 0x040fe20007000000 */
[----:B------:R-:W-:Y:S01]  /*2370*/  @!P4 IMAD.MOV R21, RZ, RZ, -R21 ;  /* 0x000000ffff15c224 */ /* 0x000fe200078e0a15 */
[C---:B------:R-:W-:Y:S01]  /*2380*/  SEL R9, R0.reuse, R9, !P6 ;  /* 0x0000000900097207 */ /* 0x040fe20007000000 */
[----:B------:R-:W-:Y:S01]  /*2390*/  @!P0 IMAD.MOV R22, RZ, RZ, -R22 ;  /* 0x000000ffff168224 */ /* 0x000fe200078e0a16 */
[C---:B------:R-:W-:Y:S01]  /*23a0*/  SEL R10, R0.reuse, R10, !P6 ;  /* 0x0000000a000a7207 */ /* 0x040fe20007000000 */
[----:B------:R-:W-:Y:S01]  /*23b0*/  IMAD R7, R7, UR4, RZ ;  /* 0x0000000407077c24 */ /* 0x000fe2000f8e02ff */
[----:B------:R-:W-:Y:S01]  /*23c0*/  SEL R11, R0, R11, !P6 ;  /* 0x0000000b000b7207 */ /* 0x000fe20007000000 */
[----:B------:R-:W-:Y:S01]  /*23d0*/  IMAD R8, R8, UR4, RZ ;  /* 0x0000000408087c24 */ /* 0x000fe2000f8e02ff */
        /* <DEDUP_REMOVED lines=20> */
[----:B------:R-:W-:Y:S01]  /*2520*/  SEL R0, R0, R22, !P6 ;  /* 0x0000001600007207 */ /* 0x000fe20007000000 */
[----:B------:R-:W-:Y:S01]  /*2530*/  IMAD R19, R19, UR4, RZ ;  /* 0x0000000413137c24 */ /* 0x000fe2000f8e02ff */
[----:B------:R-:W-:Y:S01]  /*2540*/  SHF.R.S32.HI R3, RZ, 0x1f, R8 ;  /* 0x0000001fff037819 */ /* 0x000fe20000011408 */
[----:B------:R-:W-:Y:S01]  /*2550*/  IMAD R20, R20, UR4, RZ ;  /* 0x0000000414147c24 */ /* 0x000fe2000f8e02ff */
[----:B------:R-:W-:Y:S01]  /*2560*/  IADD3 R8, P1, R8, UR14, RZ ;  /* 0x0000000e08087c10 */ /* 0x000fe2000ff3e0ff */
[----:B------:R-:W-:Y:S01]  /*2570*/  IMAD R22, R0, UR4, RZ ;  /* 0x0000000400167c24 */ /* 0x000fe2000f8e02ff */
[----:B------:R-:W-:Y:S01]  /*2580*/  SHF.R.S32.HI R0, RZ, 0x1f, R7 ;  /* 0x0000001fff007819 */ /* 0x000fe20000011407 */
[----:B------:R-:W-:Y:S01]  /*2590*/  IMAD R21, R21, UR4, RZ ;  /* 0x0000000415157c24 */ /* 0x000fe2000f8e02ff */
[----:B------:R-:W-:Y:S01]  /*25a0*/  IADD3 R7, P2, R7, UR14, RZ ;  /* 0x0000000e07077c10 */ /* 0x000fe2000ff5e0ff */
[----:B------:R-:W-:Y:S01]  /*25b0*/  UIADD3 UR4, UR8, 0x4000, URZ ;  /* 0x0000400008047890 */ /* 0x000fe2000fffe03f */
[----:B------:R-:W-:-:S02]  /*25c0*/  CS2R R26, SRZ ;  /* 0x00000000001a7805 */ /* 0x000fc4000001ff00 */
[----:B------:R-:W-:Y:S02]  /*25d0*/  CS2R R28, SRZ ;  /* 0x00000000001c7805 */ /* 0x000fe4000001ff00 */
[----:B------:R-:W-:Y:S01]  /*25e0*/  IADD3.X R23, R0, UR15, RZ, P2, !PT ;  /* 0x0000000f00177c10 */ /* 0x000fe200097fe4ff */
[----:B------:R0:W-:Y:S01]  /*25f0*/  STL [R1+0x110], R7 ;  /* 0x0001100701007387 */ /* 0x0001e20000100800 */
[----:B------:R-:W-:Y:S01]  /*2600*/  SHF.R.S32.HI R0, RZ, 0x1f, R15 ;  /* 0x0000001fff007819 */ /* 0x000fe2000001140f */
[----:B------:R-:W-:Y:S01]  /*2610*/  USHF.R.U32.HI UR4, URZ, 0x4, UR4 ;  /* 0x000000043f047899 */ /* 0x000fe20008011604 */
[----:B------:R-:W-:Y:S01]  /*2620*/  CS2R R30, SRZ ;  /* 0x00000000001e7805 */ /* 0x000fe2000001ff00 */
[----:B------:R1:W-:Y:S01]  /*2630*/  STL [R1+0x118], R8 ;  /* 0x0001180801007387 */ /* 0x0003e20000100800 */
[----:B------:R-:W-:Y:S02]  /*2640*/  CS2R R32, SRZ ;  /* 0x0000000000207805 */ /* 0x000fe4000001ff00 */
[----:B------:R-:W-:-:S02]  /*2650*/  CS2R R34, SRZ ;  /* 0x0000000000227805 */ /* 0x000fc4000001ff00 */
[----:B------:R-:W-:Y:S02]  /*2660*/  CS2R R36, SRZ ;  /* 0x0000000000247805 */ /* 0x000fe4000001ff00 */
[----:B------:R-:W-:Y:S01]  /*2670*/  CS2R R38, SRZ ;  /* 0x0000000000267805 */ /* 0x000fe2000001ff00 */
[----:B------:R-:W-:Y:S01]  /*2680*/  USGXT.U32 UR6, UR4, 0xe ;  /* 0x0000000e0406789a */ /* 0x000fe20008000000 */
[----:B0-----:R-:W-:Y:S01]  /*2690*/  SHF.R.S32.HI R7, RZ, 0x1f, R9 ;  /* 0x0000001fff077819 */ /* 0x001fe20000011409 */
[----:B------:R-:W-:Y:S01]  /*26a0*/  UMOV UR7, 0xc0000010 ;  /* 0xc000001000077882 */ /* 0x000fe20000000000 */
[----:B------:R-:W-:Y:S02]  /*26b0*/  IADD3 R9, P0, R9, UR14, RZ ;  /* 0x0000000e09097c10 */ /* 0x000fe4000ff1e0ff */
[----:B-1----:R-:W-:Y:S02]  /*26c0*/  SHF.R.S32.HI R8, RZ, 0x1f, R10 ;  /* 0x0000001fff087819 */ /* 0x002fe4000001140a */
[----:B------:R-:W-:Y:S01]  /*26d0*/  IADD3 R10, P4, R10, UR14, RZ ;  /* 0x0000000e0a0a7c10 */ /* 0x000fe2000ff9e0ff */
[----:B------:R0:W-:Y:S04]  /*26e0*/  STL [R1+0x120], R9 ;  /* 0x0001200901007387 */ /* 0x0001e80000100800 */
[----:B------:R1:W-:Y:S01]  /*26f0*/  STL [R1+0x128], R10 ;  /* 0x0001280a01007387 */ /* 0x0003e20000100800 */
[----:B0-----:R-:W-:-:S02]  /*2700*/  SHF.R.S32.HI R9, RZ, 0x1f, R11 ;  /* 0x0000001fff097819 */ /* 0x001fc4000001140b */
[----:B------:R-:W-:Y:S02]  /*2710*/  IADD3 R11, P6, R11, UR14, RZ ;  /* 0x0000000e0b0b7c10 */ /* 0x000fe4000ffde0ff */
[----:B-1----:R-:W-:Y:S02]  /*2720*/  SHF.R.S32.HI R10, RZ, 0x1f, R12 ;  /* 0x0000001fff0a7819 */ /* 0x002fe4000001140c */
[----:B------:R-:W-:Y:S01]  /*2730*/  IADD3 R12, P5, R12, UR14, RZ ;  /* 0x0000000e0c0c7c10 */ /* 0x000fe2000ffbe0ff */
[----:B------:R0:W-:Y:S04]  /*2740*/  STL [R1+0x130], R11 ;  /* 0x0001300b01007387 */ /* 0x0001e80000100800 */
[----:B------:R1:W-:Y:S01]  /*2750*/  STL [R1+0x138], R12 ;  /* 0x0001380c01007387 */ /* 0x0003e20000100800 */
[----:B0-----:R-:W-:-:S02]  /*2760*/  SHF.R.S32.HI R11, RZ, 0x1f, R13 ;  /* 0x0000001fff0b7819 */ /* 0x001fc4000001140d */
[----:B------:R-:W-:Y:S02]  /*2770*/  IADD3 R13, P3, R13, UR14, RZ ;  /* 0x0000000e0d0d7c10 */ /* 0x000fe4000ff7e0ff */
[----:B-1----:R-:W-:-:S03]  /*2780*/  SHF.R.S32.HI R12, RZ, 0x1f, R14 ;  /* 0x0000001fff0c7819 */ /* 0x002fc6000001140e */
[----:B------:R0:W-:Y:S04]  /*2790*/  STL [R1+0x140], R13 ;  /* 0x0001400d01007387 */ /* 0x0001e80000100800 */
[----:B------:R-:W-:Y:S01]  /*27a0*/  STL [R1+0x10c], R23 ;  /* 0x00010c1701007387 */ /* 0x000fe20000100800 */
[----:B0-----:R-:W-:Y:S02]  /*27b0*/  IADD3 R13, P2, R14, UR14, RZ ;  /* 0x0000000e0e0d7c10 */ /* 0x001fe4000ff5e0ff */
[----:B------:R-:W-:Y:S02]  /*27c0*/  IADD3.X R14, R3, UR15, RZ, P1, !PT ;  /* 0x0000000f030e7c10 */ /* 0x000fe40008ffe4ff */
[----:B------:R-:W-:Y:S01]  /*27d0*/  SHF.R.S32.HI R3, RZ, 0x1f, R16 ;  /* 0x0000001fff037819 */ /* 0x000fe20000011410 */
[----:B------:R0:W-:Y:S04]  /*27e0*/  STL [R1+0x148], R13 ;  /* 0x0001480d01007387 */ /* 0x0001e80000100800 */
[----:B------:R1:W-:Y:S01]  /*27f0*/  STL [R1+0x114], R14 ;  /* 0x0001140e01007387 */ /* 0x0003e20000100800 */
[----:B0-----:R-:W-:-:S02]  /*2800*/  IADD3 R13, P1, R15, UR14, RZ ;  /* 0x0000000e0f0d7c10 */ /* 0x001fc4000ff3e0ff */
[----:B-1----:R-:W-:-:S03]  /*2810*/  IADD3.X R14, R7, UR15, RZ, P0, !PT ;  /* 0x0000000f070e7c10 */ /* 0x002fc600087fe4ff */
[----:B------:R0:W-:Y:S01]  /*2820*/  STL [R1+0x150], R13 ;  /* 0x0001500d01007387 */ /* 0x0001e20000100800 */
[----:B------:R-:W-:-:S03]  /*2830*/  SHF.R.S32.HI R7, RZ, 0x1f, R17 ;  /* 0x0000001fff077819 */ /* 0x000fc60000011411 */
[----:B------:R1:W-:Y:S01]  /*2840*/  STL [R1+0x11c], R14 ;  /* 0x00011c0e01007387 */ /* 0x0003e20000100800 */
[----:B0-----:R-:W-:Y:S02]  /*2850*/  IADD3 R13, P0, R16, UR14, RZ ;  /* 0x0000000e100d7c10 */ /* 0x001fe4000ff1e0ff */
[----:B-1----:R-:W-:-:S03]  /*2860*/  IADD3.X R14, R8, UR15, RZ, P4, !PT ;  /* 0x0000000f080e7c10 */ /* 0x002fc6000a7fe4ff */
[----:B------:R0:W-:Y:S01]  /*2870*/  STL [R1+0x158], R13 ;  /* 0x0001580d01007387 */ /* 0x0001e20000100800 */
[----:B------:R-:W-:-:S03]  /*2880*/  SHF.R.S32.HI R8, RZ, 0x1f, R18 ;  /* 0x0000001fff087819 */ /* 0x000fc60000011412 */
[----:B------:R1:W-:Y:S01]  /*2890*/  STL [R1+0x124], R14 ;  /* 0x0001240e01007387 */ /* 0x0003e20000100800 */
[----:B0-----:R-:W-:Y:S02]  /*28a0*/  IADD3 R13, P4, R17, UR14, RZ ;  /* 0x0000000e110d7c10 */ /* 0x001fe4000ff9e0ff */
[----:B-1----:R-:W-:-:S03]  /*28b0*/  IADD3.X R14, R9, UR15, RZ, P6, !PT ;  /* 0x0000000f090e7c10 */ /* 0x002fc6000b7fe4ff */
[----:B------:R0:W-:Y:S01]  /*28c0*/  STL [R1+0x160], R13 ;  /* 0x0001600d01007387 */ /* 0x0001e20000100800 */
[----:B------:R-:W-:Y:S02]  /*28d0*/  SHF.R.S32.HI R9, RZ, 0x1f, R19 ;  /* 0x0000001fff097819 */ /* 0x000fe40000011413 */
[----:B------:R-:W-:Y:S01]  /*28e0*/  IADD3.X R7, R7, UR15, RZ, P4, !PT ;  /* 0x0000000f07077c10 */ /* 0x000fe2000a7fe4ff */
        /* <DEDUP_REMOVED lines=19> */
[----:B------:R-:W-:Y:S02]  /*2a20*/  IADD3.X R0, R3, UR15, RZ, P0, !PT ;  /* 0x0000000f03007c10 */ /* 0x000fe400087fe4ff */
[----:B------:R-:W-:Y:S01]  /*2a30*/  IADD3.X R3, R8, UR15, RZ, P6, !PT ;  /* 0x0000000f08037c10 */ /* 0x000fe2000b7fe4ff */
[----:B------:R-:W-:Y:S01]  /*2a40*/  STL [R1+0x14c], R14 ;  /* 0x00014c0e01007387 */ /* 0x000fe20000100800 */
[----:B0-----:R-:W-:Y:S01]  /*2a50*/  IADD3 R13, P1, R22, UR14, RZ ;  /* 0x0000000e160d7c10 */ /* 0x001fe2000ff3e0ff */
[----:B------:R-:W-:-:S04]  /*2a60*/  USHF.R.S32.HI UR14, URZ, 0x1f, UR13 ;  /* 0x0000001f3f0e7899 */ /* 0x000fc8000801140d */
[----:B------:R-:W-:Y:S04]  /*2a70*/  STL [R1+0x188], R13 ;  /* 0x0001880d01007387 */ /* 0x000fe80000100800 */
[----:B------:R0:W-:Y:S04]  /*2a80*/  STL [R1+0x154], R0 ;  /* 0x0001540001007387 */ /* 0x0001e80000100800 */
[----:B------:R1:W-:Y:S04]  /*2a90*/  STL [R1+0x15c], R7 ;  /* 0x00015c0701007387 */ /* 0x0003e80000100800 */
[----:B------:R2:W-:Y:S01]  /*2aa0*/  STL [R1+0x164], R3 ;  /* 0x0001640301007387 */ /* 0x0005e20000100800 */
[----:B0-----:R-:W-:-:S02]  /*2ab0*/  IADD3.X R0, R9, UR15, RZ, P5, !PT ;  /* 0x0000000f09007c10 */ /* 0x001fc4000affe4ff */
[----:B-1----:R-:W-:-:S03]  /*2ac0*/  IADD3.X R7, R10, UR15, RZ, P3, !PT ;  /* 0x0000000f0a077c10 */ /* 0x002fc60009ffe4ff */
[----:B------:R0:W-:Y:S01]  /*2ad0*/  STL [R1+0x16c], R0 ;  /* 0x00016c0001007387 */ /* 0x0001e20000100800 */
[----:B------:R-:W-:Y:S02]  /*2ae0*/  SHF.R.S32.HI R10, RZ, 0x7, R238 ;  /* 0x00000007ff0a7819 */ /* 0x000fe400000114ee */
[----:B--2---:R-:W-:Y:S01]  /*2af0*/  IADD3.X R3, R11, UR15, RZ, P2, !PT ;  /* 0x0000000f0b037c10 */ /* 0x004fe200097fe4ff */
[----:B------:R-:W-:Y:S01]  /*2b00*/  STL [R1+0x174], R7 ;  /* 0x0001740701007387 */ /* 0x000fe20000100800 */
[----:B------:R-:W-:-:S03]  /*2b10*/  SGXT R10, R10, 0x1 ;  /* 0x000000010a0a781a */ /* 0x000fc60000000200 */
[----:B------:R1:W-:Y:S01]  /*2b20*/  STL [R1+0x17c], R3 ;  /* 0x00017c0301007387 */ /* 0x0003e20000100800 */
[----:B0-----:R-:W-:Y:S02]  /*2b30*/  IADD3.X R0, R12, UR15, RZ, P1, !PT ;  /* 0x0000000f0c007c10 */ /* 0x001fe40008ffe4ff */
[----:B------:R-:W-:Y:S02]  /*2b40*/  SHF.R.S32.HI R12, RZ, 0x5, R4 ;  /* 0x00000005ff0c7819 */ /* 0x000fe40000011404 */
[----:B------:R-:W-:Y:S01]  /*2b50*/  LOP3.LUT R4, R10, 0x90, RZ, 0xc0, !PT ;  /* 0x000000900a047812 */ /* 0x000fe200078ec0ff */
[----:B------:R0:W-:Y:S01]  /*2b60*/  STL [R1+0x184], R0 ;  /* 0x0001840001007387 */ /* 0x0001e20000100800 */
[----:B-1----:R-:W1:Y:S03]  /*2b70*/  LDC R3, c[0x0][0x238] ;  /* 0x00008e00ff037b82 */ /* 0x002e660000000800 */
[----:B------:R-:W-:Y:S01]  /*2b80*/  STL [R1], RZ ;  /* 0x000000ff01007387 */ /* 0x000fe20000100800 */
[----:B------:R-:W-:-:S02]  /*2b90*/  LOP3.LUT R4, R4, 0x7f, R238, 0x78, !PT ;  /* 0x0000007f04047812 */ /* 0x000fc400078e78ee */
[----:B------:R-:W-:Y:S01]  /*2ba0*/  SHF.R.S32.HI R238, RZ, 0x1f, R240 ;  /* 0x0000001fffee7819 */ /* 0x000fe200000114f0 */
[----:B------:R-:W-:Y:S01]  /*2bb0*/  STL [R1+0x4], RZ ;  /* 0x000004ff01007387 */ /* 0x000fe20000100800 */
[----:B0-----:R-:W0:Y:S03]  /*2bc0*/  LDC R0, c[0x0][0x214] ;  /* 0x00008500ff007b82 */ /* 0x001e260000000800 */
[----:B------:R-:W-:Y:S04]  /*2bd0*/  STL [R1+0x8], RZ ;  /* 0x000008ff01007387 */ /* 0x000fe80000100800 */
[----:B------:R-:W-:Y:S04]  /*2be0*/  STL [R1+0xc], RZ ;  /* 0x00000cff01007387 */ /* 0x000fe80000100800 */
[----:B------:R-:W-:Y:S04]  /*2bf0*/  STL [R1+0x10], RZ ;  /* 0x000010ff01007387 */ /* 0x000fe80000100800 */
[----:B------:R-:W-:Y:S01]  /*2c00*/  STL [R1+0x14], RZ ;  /* 0x000014ff01007387 */ /* 0x000fe20000100800 */
[----:B-1----:R-:W-:-:S03]  /*2c10*/  IMAD R7, R3, 0x1f, RZ ;  /* 0x0000001f03077824 */ /* 0x002fc600078e02ff */
[----:B------:R-:W-:Y:S01]  /*2c20*/  STL [R1+0x18], RZ ;  /* 0x000018ff01007387 */ /* 0x000fe20000100800 */
[C---:B------:R-:W-:Y:S01]  /*2c30*/  IMAD R8, R3.reuse, 0x1e, RZ ;  /* 0x0000001e03087824 */ /* 0x040fe200078e02ff */
[----:B------:R-:W-:Y:S01]  /*2c40*/  SHF.R.S32.HI R235, RZ, 0x1f, R3 ;  /* 0x0000001fffeb7819 */ /* 0x000fe20000011403 */
[----:B------:R-:W-:Y:S01]  /*2c50*/  IMAD R9, R3, 0x1d, RZ ;  /* 0x0000001d03097824 */ /* 0x000fe200078e02ff */
[----:B------:R-:W-:Y:S01]  /*2c60*/  STL [R1+0x1c], RZ ;  /* 0x00001cff01007387 */ /* 0x000fe20000100800 */
[----:B------:R-:W-:Y:S01]  /*2c70*/  IADD3 R243, P5, R241, R7, RZ ;  /* 0x00000007f1f37210 */ /* 0x000fe20007fbe0ff */
[----:B------:R-:W-:Y:S01]  /*2c80*/  IMAD R11, R3, 0x1c, RZ ;  /* 0x0000001c030b7824 */ /* 0x000fe200078e02ff */
[----:B------:R-:W-:Y:S01]  /*2c90*/  IADD3 R242, P2, R7, R240, RZ ;  /* 0x000000f007f27210 */ /* 0x000fe20007f5e0ff */
[----:B------:R-:W-:Y:S01]  /*2ca0*/  STL [R1+0x20], RZ ;  /* 0x000020ff01007387 */ /* 0x000fe20000100800 */
[----:B------:R-:W-:Y:S01]  /*2cb0*/  SHF.R.S32.HI R10, RZ, 0x1f, R7 ;  /* 0x0000001fff0a7819 */ /* 0x000fe20000011407 */
[----:B------:R-:W-:Y:S01]  /*2cc0*/  IMAD R13, R3, 0x1b, RZ ;  /* 0x0000001b030d7824 */ /* 0x000fe200078e02ff */
[----:B------:R-:W-:Y:S01]  /*2cd0*/  IADD3 R7, P1, R241, R8, RZ ;  /* 0x00000008f1077210 */ /* 0x000fe20007f3e0ff */
[----:B------:R-:W-:Y:S01]  /*2ce0*/  STL [R1+0x24], RZ ;  /* 0x000024ff01007387 */ /* 0x000fe20000100800 */
[----:B------:R-:W-:Y:S01]  /*2cf0*/  SHF.R.S32.HI R14, RZ, 0x1f, R9 ;  /* 0x0000001fff0e7819 */ /* 0x000fe20000011409 */
[C---:B------:R-:W-:Y:S01]  /*2d00*/  IMAD R15, R3.reuse, 0x1a, RZ ;  /* 0x0000001a030f7824 */ /* 0x040fe200078e02ff */
[----:B------:R-:W-:Y:S01]  /*2d10*/  SHF.R.S32.HI R16, RZ, 0x1f, R11 ;  /* 0x0000001fff107819 */ /* 0x000fe2000001140b */
[----:B------:R-:W-:Y:S01]  /*2d20*/  STL [R1+0x28], RZ ;  /* 0x000028ff01007387 */ /* 0x000fe20000100800 */
[C---:B------:R-:W-:Y:S01]  /*2d30*/  IMAD R17, R3.reuse, 0x19, RZ ;  /* 0x0000001903117824 */ /* 0x040fe200078e02ff */
[----:B------:R-:W-:Y:S01]  /*2d40*/  SHF.R.S32.HI R18, RZ, 0x1f, R13 ;  /* 0x0000001fff127819 */ /* 0x000fe2000001140d */
[C---:B------:R-:W-:Y:S01]  /*2d50*/  IMAD R19, R3.reuse, 0x18, RZ ;  /* 0x0000001803137824 */ /* 0x040fe200078e02ff */
[----:B------:R-:W-:Y:S01]  /*2d60*/  STL [R1+0x2c], RZ ;  /* 0x00002cff01007387 */ /* 0x000fe20000100800 */
[C---:B------:R-:W-:Y:S01]  /*2d70*/  IMAD R21, R3.reuse, 0x17, RZ ;  /* 0x0000001703157824 */ /* 0x040fe200078e02ff */
[----:B------:R-:W-:Y:S01]  /*2d80*/  SHF.R.S32.HI R20, RZ, 0x1f, R15 ;  /* 0x0000001fff147819 */ /* 0x000fe2000001140f */
[C---:B------:R-:W-:Y:S01]  /*2d90*/  IMAD R23, R3.reuse, 0x16, RZ ;  /* 0x0000001603177824 */ /* 0x040fe200078e02ff */
        /* <DEDUP_REMOVED lines=15> */
[C---:B------:R-:W-:Y:S01]  /*2e90*/  IMAD.SHL.U32 R75, R3.reuse, 0x10, RZ ;  /* 0x00000010034b7824 */ /* 0x040fe200078e00ff */
        /* <DEDUP_REMOVED lines=21> */
[C---:B------:R-:W-:Y:S01]  /*2ff0*/  IMAD.SHL.U32 R221, R3.reuse, 0x8, RZ ;  /* 0x0000000803dd7824 */ /* 0x040fe200078e00ff */
        /* <DEDUP_REMOVED lines=15> */
[----:B------:R-:W-:Y:S01]  /*30f0*/  IMAD.SHL.U32 R233, R3, 0x2, RZ ;  /* 0x0000000203e97824 */ /* 0x000fe200078e00ff */
[----:B------:R-:W-:-:S02]  /*3100*/  SHF.R.S32.HI R232, RZ, 0x1f, R227 ;  /* 0x0000001fffe87819 */ /* 0x000fc400000114e3 */
[----:B------:R-:W-:Y:S01]  /*3110*/  STL [R1+0x68], RZ ;  /* 0x000068ff01007387 */ /* 0x000fe20000100800 */
[----:B------:R-:W-:Y:S02]  /*3120*/  SHF.R.S32.HI R234, RZ, 0x1f, R229 ;  /* 0x0000001fffea7819 */ /* 0x000fe400000114e5 */
[----:B------:R-:W-:Y:S01]  /*3130*/  SHF.R.S32.HI R2, RZ, 0x1f, R231 ;  /* 0x0000001fff027819 */ /* 0x000fe200000114e7 */
[----:B------:R-:W-:Y:S01]  /*3140*/  STL [R1+0x6c], RZ ;  /* 0x00006cff01007387 */ /* 0x000fe20000100800 */
[----:B------:R-:W-:-:S03]  /*3150*/  SHF.R.S32.HI R6, RZ, 0x1f, R233 ;  /* 0x0000001fff067819 */ /* 0x000fc600000114e9 */
[----:B------:R-:W-:Y:S04]  /*3160*/  STL [R1+0x70], RZ ;  /* 0x000070ff01007387 */ /* 0x000fe80000100800 */
        /* <DEDUP_REMOVED lines=35> */
[----:B------:R1:W-:Y:S04]  /*33a0*/  STL [R1+0x100], R12 ;  /* 0x0001000c01007387 */ /* 0x0003e80000100800 */
[----:B------:R-:W-:Y:S04]  /*33b0*/  STL [R1+0x108], R241 ;  /* 0x000108f101007387 */ /* 0x000fe80000100800 */
[----:B------:R-:W-:Y:S01]  /*33c0*/  STL [R1+0x104], R240 ;  /* 0x000104f001007387 */ /* 0x000fe20000100800 */
[----:B-1----:R-:W-:-:S03]  /*33d0*/  SHF.R.S32.HI R12, RZ, 0x1f, R8 ;  /* 0x0000001fff0c7819 */ /* 0x002fc60000011408 */
[----:B------:R-:W-:Y:S01]  /*33e0*/  STL [R1+0x190], R239 ;  /* 0x000190ef01007387 */ /* 0x000fe20000100800 */
[----:B------:R-:W-:-:S03]  /*33f0*/  IADD3 R8, P0, R240, R8, RZ ;  /* 0x00000008f0087210 */ /* 0x000fc60007f1e0ff */
[----:B------:R-:W-:Y:S04]  /*3400*/  STL [R1+0x380], R243 ;  /* 0x000380f301007387 */ /* 0x000fe80000100800 */
[----:B------:R-:W-:Y:S04]  /*3410*/  STL [R1+0x378], R242 ;  /* 0x000378f201007387 */ /* 0x000fe80000100800 */
[----:B------:R-:W-:Y:S04]  /*3420*/  STL [R1+0x18c], R238 ;  /* 0x00018cee01007387 */ /* 0x000fe80000100800 */
[----:B------:R1:W-:Y:S04]  /*3430*/  STL [R1+0x370], R7 ;  /* 0x0003700701007387 */ /* 0x0003e80000100800 */
[----:B------:R2:W-:Y:S01]  /*3440*/  STL [R1+0x368], R8 ;  /* 0x0003680801007387 */ /* 0x0005e20000100800 */
[----:B-1----:R-:W-:-:S02]  /*3450*/  IADD3 R7, P4, R241, R9, RZ ;  /* 0x00000009f1077210 */ /* 0x002fc40007f9e0ff */
[C---:B------:R-:W-:Y:S02]  /*3460*/  IADD3 R9, P3, R240.reuse, R9, RZ ;  /* 0x00000009f0097210 */ /* 0x040fe40007f7e0ff */
[-C--:B--2---:R-:W-:Y:S01]  /*3470*/  IADD3 R8, P6, R241, R11.reuse, RZ ;  /* 0x0000000bf1087210 */ /* 0x084fe20007fde0ff */
[----:B------:R1:W-:Y:S04]  /*3480*/  STL [R1+0x360], R7 ;  /* 0x0003600701007387 */ /* 0x0003e80000100800 */
[----:B------:R2:W-:Y:S04]  /*3490*/  STL [R1+0x358], R9 ;  /* 0x0003580901007387 */ /* 0x0005e80000100800 */
[----:B------:R3:W-:Y:S01]  /*34a0*/  STL [R1+0x350], R8 ;  /* 0x0003500801007387 */ /* 0x0007e20000100800 */
[----:B-1----:R-:W-:Y:S01]  /*34b0*/  IMAD.X R7, R239, 0x1, R10, P5 ;  /* 0x00000001ef077824 */ /* 0x002fe200028e060a */
[----:B--2---:R-:W-:-:S04]  /*34c0*/  IADD3 R9, P5, R240, R11, RZ ;  /* 0x0000000bf0097210 */ /* 0x004fc80007fbe0ff */
[----:B------:R1:W-:Y:S01]  /*34d0*/  STL [R1+0x37c], R7 ;  /* 0x00037c0701007387 */ /* 0x0003e20000100800 */
[----:B---3--:R-:W-:-:S03]  /*34e0*/  IMAD.X R8, R10, 0x1, R238, P2 ;  /* 0x000000010a087824 */ /* 0x008fc600010e06ee */
[----:B------:R2:W-:Y:S04]  /*34f0*/  STL [R1+0x348], R9 ;  /* 0x0003480901007387 */ /* 0x0005e80000100800 */
[----:B------:R3:W-:Y:S01]  /*3500*/  STL [R1+0x374], R8 ;  /* 0x0003740801007387 */ /* 0x0007e20000100800 */
[----:B-1----:R-:W-:Y:S01]  /*3510*/  IADD3 R7, P2, R241, R13, RZ ;  /* 0x0000000df1077210 */ /* 0x002fe20007f5e0ff */
[----:B--2---:R-:W-:-:S04]  /*3520*/  IMAD.X R9, R239, 0x1, R12, P1 ;  /* 0x00000001ef097824 */ /* 0x004fc800008e060c */
[----:B------:R1:W-:Y:S01]  /*3530*/  STL [R1+0x340], R7 ;  /* 0x0003400701007387 */ /* 0x0003e20000100800 */
[----:B---3--:R-:W-:-:S03]  /*3540*/  IADD3 R8, P1, R240, R13, RZ ;  /* 0x0000000df0087210 */ /* 0x008fc60007f3e0ff */
        /* <DEDUP_REMOVED lines=51> */
[----:B------:R-:W-:Y:S02]  /*3880*/  CS2R R64, SRZ ;  /* 0x0000000000407805 */ /* 0x000fe4000001ff00 */
[----:B--2---:R-:W-:Y:S02]  /*3890*/  IADD3 R9, P2, R241, R67, RZ ;  /* 0x00000043f1097210 */ /* 0x004fe40007f5e0ff */
[----:B------:R1:W-:Y:S01]  /*38a0*/  STL [R1+0x304], R7 ;  /* 0x0003040701007387 */ /* 0x0003e20000100800 */
[----:B---3--:R-:W-:-:S03]  /*38b0*/  IMAD.X R8, R239, 0x1, R66, P1 ;  /* 0x00000001ef087824 */ /* 0x008fc600008e0642 */
[----:B------:R2:W-:Y:S04]  /*38c0*/  STL [R1+0x2d0], R9 ;  /* 0x0002d00901007387 */ /* 0x0005e80000100800 */
[----:B------:R3:W-:Y:S01]  /*38d0*/  STL [R1+0x2fc], R8 ;  /* 0x0002fc0801007387 */ /* 0x0007e20000100800 */
[----:B-1----:R-:W-:Y:S01]  /*38e0*/  IADD3 R7, P1, R240, R67, RZ ;  /* 0x00000043f0077210 */ /* 0x002fe20007f3e0ff */
[----:B--2---:R-:W-:-:S04]  /*38f0*/  IMAD.X R9, R238, 0x1, R66, P0 ;  /* 0x00000001ee097824 */ /* 0x004fc800000e0642 */
[----:B------:R1:W-:Y:S01]  /*3900*/  STL [R1+0x2c8], R7 ;  /* 0x0002c80701007387 */ /* 0x0003e20000100800 */
[----:B------:R-:W-:Y:S02]  /*3910*/  CS2R R66, SRZ ;  /* 0x0000000000427805 */ /* 0x000fe4000001ff00 */
[-C--:B---3--:R-:W-:Y:S01]  /*3920*/  IADD3 R8, P0, R241, R69.reuse, RZ ;  /* 0x00000045f1087210 */ /* 0x088fe20007f1e0ff */
[----:B------:R2:W-:Y:S04]  /*3930*/  STL [R1+0x2f4], R9 ;  /* 0x0002f40901007387 */ /* 0x0005e80000100800 */
[----:B------:R3:W-:Y:S01]  /*3940*/  STL [R1+0x2c0], R8 ;  /* 0x0002c00801007387 */ /* 0x0007e20000100800 */
[----:B-1----:R-:W-:Y:S01]  /*3950*/  IMAD.X R7, R239, 0x1, R68, P4 ;  /* 0x00000001ef077824 */ /* 0x002fe200020e0644 */
[----:B--2---:R-:W-:-:S04]  /*3960*/  IADD3 R9, P4, R240, R69, RZ ;  /* 0x00000045f0097210 */ /* 0x004fc80007f9e0ff */
[----:B------:R1:W-:Y:S01]  /*3970*/  STL [R1+0x2ec], R7 ;  /* 0x0002ec0701007387 */ /* 0x0003e20000100800 */
[----:B---3--:R-:W-:-:S03]  /*3980*/  IMAD.X R8, R238, 0x1, R68, P3 ;  /* 0x00000001ee087824 */ /* 0x008fc600018e0644 */
[----:B------:R2:W-:Y:S01]  /*3990*/  STL [R1+0x2b8], R9 ;  /* 0x0002b80901007387 */ /* 0x0005e20000100800 */
[----:B------:R-:W-:-:S03]  /*39a0*/  CS2R R68, SRZ ;  /* 0x0000000000447805 */ /* 0x000fc6000001ff00 */
        /* <DEDUP_REMOVED lines=146> */
[----:B------:R-:W-:Y:S04]  /*42d0*/  STL [R1+0x1d4], R9 ;  /* 0x0001d40901007387 */ /* 0x000fe80000100800 */
[----:B------:R2:W-:Y:S01]  /*42e0*/  STL [R1+0x1a0], R8 ;  /* 0x0001a00801007387 */ /* 0x0005e20000100800 */
[----:B-1----:R-:W-:Y:S01]  /*42f0*/  IMAD.X R7, R239, 0x1, R234, P3 ;  /* 0x00000001ef077824 */ /* 0x002fe200018e06ea */
[----:B------:R-:W-:-:S04]  /*4300*/  IADD3 R3, P3, R240, R3, RZ ;  /* 0x00000003f0037210 */ /* 0x000fc80007f7e0ff */
[----:B------:R1:W-:Y:S01]  /*4310*/  STL [R1+0x1cc], R7 ;  /* 0x0001cc0701007387 */ /* 0x0003e20000100800 */
[----:B--2---:R-:W-:-:S03]  /*4320*/  IMAD.X R8, R238, 0x1, R234, P6 ;  /* 0x00000001ee087824 */ /* 0x004fc600030e06ea */
[----:B------:R2:W-:Y:S04]  /*4330*/  STL [R1+0x198], R3 ;  /* 0x0001980301007387 */ /* 0x0005e80000100800 */
[----:B------:R-:W-:Y:S01]  /*4340*/  STL [R1+0x1c4], R8 ;  /* 0x0001c40801007387 */ /* 0x000fe20000100800 */
[--C-:B-1----:R-:W-:Y:S02]  /*4350*/  IMAD.X R7, R239, 0x1, R2.reuse, P5 ;  /* 0x00000001ef077824 */ /* 0x102fe400028e0602 */
[----:B--2---:R-:W-:-:S03]  /*4360*/  IMAD.X R3, R238, 0x1, R2, P2 ;  /* 0x00000001ee037824 */ /* 0x004fc600010e0602 */
[----:B------:R1:W-:Y:S01]  /*4370*/  STL [R1+0x1bc], R7 ;  /* 0x0001bc0701007387 */ /* 0x0003e20000100800 */
[--C-:B------:R-:W-:Y:S02]  /*4380*/  IMAD.X R2, R239, 0x1, R6.reuse, P1 ;  /* 0x00000001ef027824 */ /* 0x100fe400008e0606 */
[----:B------:R-:W-:Y:S01]  /*4390*/  IMAD.X R6, R238, 0x1, R6, P0 ;  /* 0x00000001ee067824 */ /* 0x000fe200000e0606 */
[----:B------:R2:W-:Y:S04]  /*43a0*/  STL [R1+0x1b4], R3 ;  /* 0x0001b40301007387 */ /* 0x0005e80000100800 */
[----:B------:R3:W-:Y:S01]  /*43b0*/  STL [R1+0x1ac], R2 ;  /* 0x0001ac0201007387 */ /* 0x0007e20000100800 */
[----:B-1----:R-:W-:-:S03]  /*43c0*/  SHF.R.S32.HI R7, RZ, 0x1f, R237 ;  /* 0x0000001fff077819 */ /* 0x002fc600000114ed */
[----:B------:R1:W-:Y:S01]  /*43d0*/  STL [R1+0x1a4], R6 ;  /* 0x0001a40601007387 */ /* 0x0003e20000100800 */
[--C-:B--2---:R-:W-:Y:S02]  /*43e0*/  IMAD.X R3, R239, 0x1, R235.reuse, P4 ;  /* 0x00000001ef037824 */ /* 0x104fe400020e06eb */
[----:B---3--:R-:W-:-:S03]  /*43f0*/  IMAD.X R2, R238, 0x1, R235, P3 ;  /* 0x00000001ee027824 */ /* 0x008fc600018e06eb */
[----:B------:R2:W-:Y:S01]  /*4400*/  STL [R1+0x19c], R3 ;  /* 0x00019c0301007387 */ /* 0x0005e20000100800 */
[----:B-1----:R-:W-:-:S03]  /*4410*/  LOP3.LUT R6, R236, 0x10, RZ, 0x3c, !PT ;  /* 0x00000010ec067812 */ /* 0x002fc600078e3cff */
[----:B------:R1:W-:Y:S04]  /*4420*/  STL [R1+0x194], R2 ;  /* 0x0001940201007387 */ /* 0x0003e80000100800 */
[----:B------:R3:W-:Y:S01]  /*4430*/  STL [R1+0x384], R6 ;  /* 0x0003840601007387 */ /* 0x0007e20000100800 */
[----:B--2---:R-:W-:Y:S02]  /*4440*/  IMAD.U32 R3, RZ, RZ, UR9 ;  /* 0x00000009ff037e24 */ /* 0x004fe4000f8e00ff */
[----:B01----:R-:W-:-:S07]  /*4450*/  IMAD.U32 R2, RZ, RZ, UR16 ;  /* 0x00000010ff027e24 */ /* 0x003fce000f8e00ff */
.L_x_1:
[----:B---3--:R-:W2:Y:S04]  /*4460*/  LDL R6, [R1+0x104] ;  /* 0x0001040001067983 */ /* 0x008ea80000100800 */
[----:B------:R-:W3:Y:S04]  /*4470*/  LDL R8, [R1+0x108] ;  /* 0x0001080001087983 */ /* 0x000ee80000100800 */
[----:B------:R-:W4:Y:S04]  /*4480*/  LDL R11, [R1+0x1a8] ;  /* 0x0001a800010b7983 */ /* 0x000f280000100800 */
[----:B------:R0:W-:Y:S04]  /*4490*/  STL.64 [R1+0x4b8], R86 ;  /* 0x0004b85601007387 */ /* 0x0001e80000100a00 */
[----:B0-----:R-:W4:Y:S04]  /*44a0*/  LDL R86, [R1+0x1b0] ;  /* 0x0001b00001567983 */ /* 0x001f280000100800 */
        /* <DEDUP_REMOVED lines=9> */
[----:B------:R-:W4:Y:S01]  /*4540*/  LDL R81, [R1+0x190] ;  /* 0x0001900001517983 */ /* 0x000f220000100800 */
[----:B------:R-:W-:-:S03]  /*4550*/  ISETP.GT.AND P2, PT, R3, RZ, PT ;  /* 0x000000ff0300720c */ /* 0x000fc60003f44270 */
[----:B------:R-:W-:Y:S04]  /*4560*/  STL.64 [R1+0x498], R78 ;  /* 0x0004984e01007387 */ /* 0x000fe80000100a00 */
        /* <DEDUP_REMOVED lines=20> */
[----:B------:R0:W-:Y:S04]  /*46b0*/  STL.64 [R1+0x3f0], R36 ;  /* 0x0003f02401007387 */ /* 0x0001e80000100a00 */
[----:B------:R-:W-:Y:S04]  /*46c0*/  STL.64 [R1+0x3e8], R34 ;  /* 0x0003e82201007387 */ /* 0x000fe80000100a00 */
[----:B------:R1:W-:Y:S04]  /*46d0*/  STL.64 [R1+0x3e0], R32 ;  /* 0x0003e02001007387 */ /* 0x0003e80000100a00 */
[----:B------:R3:W-:Y:S04]  /*46e0*/  STL.64 [R1+0x3d8], R30 ;  /* 0x0003d81e01007387 */ /* 0x0007e80000100a00 */
[----:B------:R-:W-:Y:S04]  /*46f0*/  STL.64 [R1+0x3d0], R28 ;  /* 0x0003d01c01007387 */ /* 0x000fe80000100a00 */
[----:B------:R-:W-:Y:S04]  /*4700*/  STL.64 [R1+0x3c8], R26 ;  /* 0x0003c81a01007387 */ /* 0x000fe80000100a00 */
[----:B------:R-:W-:Y:S04]  /*4710*/  STL.64 [R1+0x3c0], R24 ;  /* 0x0003c01801007387 */ /* 0x000fe80000100a00 */
[----:B-----5:R-:W-:Y:S04]  /*4720*/  STL [R1+0x390], R217 ;  /* 0x000390d901007387 */ /* 0x020fe80000100800 */
[----:B------:R-:W-:Y:S04]  /*4730*/  STL [R1+0x38c], R216 ;  /* 0x00038cd801007387 */ /* 0x000fe80000100800 */
[----:B------:R3:W-:Y:S04]  /*4740*/  STL [R1+0x388], R5 ;  /* 0x0003880501007387 */ /* 0x0007e80000100800 */
[----:B------:R-:W4:Y:S04]  /*4750*/  LDL R10, [R1+0x1ac] ;  /* 0x0001ac00010a7983 */ /* 0x000f280000100800 */
[----:B0-----:R-:W4:Y:S04]  /*4760*/  LDL R36, [R1+0x1b8] ;  /* 0x0001b80001247983 */ /* 0x001f280000100800 */
[----:B------:R-:W4:Y:S04]  /*4770*/  LDL R47, [R1+0x1c0] ;  /* 0x0001c000012f7983 */ /* 0x000f280000100800 */
[----:B-1----:R-:W4:Y:S01]  /*4780*/  LDL R32, [R1+0x1bc] ;  /* 0x0001bc0001207983 */ /* 0x002f220000100800 */
[----:B------:R-:W-:-:S02]  /*4790*/  PRMT R226, RZ, 0x7610, R226 ;  /* 0x00007610ffe27816 */ /* 0x000fc400000000e2 */
[----:B------:R-:W-:Y:S01]  /*47a0*/  ISETP.GT.AND P3, PT, R3, 0x1, PT ;  /* 0x000000010300780c */ /* 0x000fe20003f64270 */
[----:B------:R-:W4:Y:S01]  /*47b0*/  LDL R45, [R1+0x1b4] ;  /* 0x0001b400012d7983 */ /* 0x000f220000100800 */
[----:B------:R-:W-:Y:S02]  /*47c0*/  PRMT R34, RZ, 0x7610, R34 ;  /* 0x00007610ff227816 */ /* 0x000fe40000000022 */
[----:B------:R-:W-:Y:S01]  /*47d0*/  PRMT R223, RZ, 0x7610, R223 ;  /* 0x00007610ffdf7816 */ /* 0x000fe200000000df */
[----:B------:R-:W4:Y:S01]  /*47e0*/  LDL R51, [R1+0x1d0] ;  /* 0x0001d00001337983 */ /* 0x000f220000100800 */
[----:B------:R-:W-:-:S03]  /*47f0*/  PRMT R225, RZ, 0x7610, R225 ;  /* 0x00007610ffe17816 */ /* 0x000fc600000000e1 */
[----:B------:R-:W4:Y:S01]  /*4800*/  LDL R37, [R1+0x1c8] ;  /* 0x0001c80001257983 */ /* 0x000f220000100800 */
[----:B------:R-:W-:-:S03]  /*4810*/  PRMT R224, RZ, 0x7610, R224 ;  /* 0x00007610ffe07816 */ /* 0x000fc600000000e0 */
[----:B------:R-:W4:Y:S04]  /*4820*/  LDL R50, [R1+0x1c4] ;  /* 0x0001c40001327983 */ /* 0x000f280000100800 */
[----:B------:R-:W4:Y:S01]  /*4830*/  LDL R52, [R1+0x1e0] ;  /* 0x0001e00001347983 */ /* 0x000f220000100800 */
[----:B------:R-:W-:-:S03]  /*4840*/  PRMT R49, RZ, 0x7610, R49 ;  /* 0x00007610ff317816 */ /* 0x000fc60000000031 */
[----:B------:R-:W4:Y:S01]  /*4850*/  LDL R48, [R1+0x1d4] ;  /* 0x0001d40001307983 */ /* 0x000f220000100800 */
[----:B--2---:R-:W-:-:S03]  /*4860*/  IADD3 R6, P1, R6, R2, RZ ;  /* 0x0000000206067210 */ /* 0x004fc60007f3e0ff */
[----:B------:R-:W2:Y:S01]  /*4870*/  LDL R53, [R1+0x2a8] ;  /* 0x0002a80001357983 */ /* 0x000ea20000100800 */
[----:B---3--:R-:W-:-:S03]  /*4880*/  IADD3 R8, P0, R8, R2, RZ ;  /* 0x0000000208087210 */ /* 0x008fc60007f1e0ff */
[----:B------:R-:W3:Y:S01]  /*4890*/  LDL R54, [R1+0x2a0] ;  /* 0x0002a00001367983 */ /* 0x000ee20000100800 */
[----:B------:R-:W-:Y:S02]  /*48a0*/  PRMT R35, RZ, 0x7610, R35 ;  /* 0x00007610ff237816 */ /* 0x000fe40000000023 */
[----:B------:R-:W-:Y:S01]  /*48b0*/  PRMT R221, RZ, 0x7610, R221 ;  /* 0x00007610ffdd7816 */ /* 0x000fe200000000dd */
[----:B------:R-:W3:Y:S01]  /*48c0*/  LDL R55, [R1+0x350] ;  /* 0x0003500001377983 */ /* 0x000ee20000100800 */
[----:B------:R-:W-:Y:S02]  /*48d0*/  PRMT R222, RZ, 0x7610, R222 ;  /* 0x00007610ffde7816 */ /* 0x000fe400000000de */
[----:B------:R-:W-:Y:S01]  /*48e0*/  PRMT R30, RZ, 0x7610, R30 ;  /* 0x00007610ff1e7816 */ /* 0x000fe2000000001e */
[----:B------:R-:W3:Y:S01]  /*48f0*/  LDL R57, [R1+0x118] ;  /* 0x0001180001397983 */ /* 0x000ee20000100800 */
[----:B------:R-:W-:Y:S02]  /*4900*/  PRMT R220, RZ, 0x7610, R220 ;  /* 0x00007610ffdc7816 */ /* 0x000fe400000000dc */
[----:B------:R-:W-:Y:S01]  /*4910*/  PRMT R5, RZ, 0x7610, R5 ;  /* 0x00007610ff057816 */ /* 0x000fe20000000005 */
[----:B------:R-:W3:Y:S01]  /*4920*/  LDL R56, [R1+0x114] ;  /* 0x0001140001387983 */ /* 0x000ee20000100800 */
[----:B----4-:R-:W-:-:S02]  /*4930*/  IMAD.X R7, R80, 0x1, R0, P1 ;  /* 0x0000000150077824 */ /* 0x010fc400008e0600 */
[----:B------:R-:W-:-:S03]  /*4940*/  IMAD.X R9, R81, 0x1, R0, P0 ;  /* 0x0000000151097824 */ /* 0x000fc600000e0600 */
[----:B------:R0:W4:Y:S04]  /*4950*/  @P2 LDG.E.U8 R226, desc[UR10][R6.64] ;  /* 0x0000000a06e22981 */ /* 0x000128000c1e1100 */
[----:B------:R1:W4:Y:S01]  /*4960*/  @P2 LDG.E.U8 R34, desc[UR10][R8.64] ;  /* 0x0000000a08222981 */ /* 0x000322000c1e1100 */
[C---:B0-----:R-:W-:Y:S02]  /*4970*/  IADD3 R6, P1, R2.reuse, R82, RZ ;  /* 0x0000005202067210 */ /* 0x041fe40007f3e0ff */
[----:B-1----:R-:W-:-:S03]  /*4980*/  IADD3 R8, P0, R2, R83, RZ ;  /* 0x0000005302087210 */ /* 0x002fc60007f1e0ff */
[C---:B------:R-:W-:Y:S01]  /*4990*/  IMAD.X R7, R0.reuse, 0x1, R84, P1 ;  /* 0x0000000100077824 */ /* 0x040fe200008e0654 */
[----:B------:R-:W-:Y:S01]  /*49a0*/  ISETP.GT.AND P2, PT, R3, 0x2, PT ;  /* 0x000000020300780c */ /* 0x000fe20003f44270 */
[----:B------:R-:W-:-:S03]  /*49b0*/  IMAD.X R9, R0, 0x1, R85, P0 ;  /* 0x0000000100097824 */ /* 0x000fc600000e0655 */
[----:B------:R0:W4:Y:S04]  /*49c0*/  @P3 LDG.E.U8 R223, desc[UR10][R6.64] ;  /* 0x0000000a06df3981 */ /* 0x000128000c1e1100 */
[----:B------:R1:W4:Y:S01]  /*49d0*/  @P3 LDG.E.U8 R225, desc[UR10][R8.64] ;  /* 0x0000000a08e13981 */ /* 0x000322000c1e1100 */
[----:B0-----:R-:W-:-:S03]  /*49e0*/  IADD3 R6, P1, R2, R11, RZ ;  /* 0x0000000b02067210 */ /* 0x001fc60007f3e0ff */
[----:B------:R-:W2:Y:S01]  /*49f0*/  LDL R11, [R1+0x1cc] ;  /* 0x0001cc00010b7983 */ /* 0x000ea20000100800 */
[----:B-1----:R-:W-:Y:S01]  /*4a00*/  IADD3 R8, P0, R2, R86, RZ ;  /* 0x0000005602087210 */ /* 0x002fe20007f1e0ff */
[----:B------:R-:W-:-:S05]  /*4a10*/  IMAD.X R7, R0, 0x1, R87, P1 ;  /* 0x0000000100077824 */ /* 0x000fca00008e0657 */
[----:B------:R0:W4:Y:S01]  /*4a20*/  @P2 LDG.E.U8 R224, desc[UR10][R6.64] ;  /* 0x0000000a06e02981 */ /* 0x000122000c1e1100 */
[----:B------:R-:W-:-:S03]  /*4a30*/  IMAD.X R9, R0, 0x1, R10, P0 ;  /* 0x0000000100097824 */ /* 0x000fc600000e060a */
[----:B------:R-:W3:Y:S01]  /*4a40*/  LDL R10, [R1+0x1d8] ;  /* 0x0001d800010a7983 */ /* 0x000ee20000100800 */
[----:B0-----:R-:W-:-:S03]  /*4a50*/  IADD3 R6, P1, R2, R36, RZ ;  /* 0x0000002402067210 */ /* 0x001fc60007f3e0ff */
[----:B------:R-:W4:Y:S04]  /*4a60*/  LDL R36, [R1+0x1dc] ;  /* 0x0001dc0001247983 */ /* 0x000f280000100800 */
[----:B------:R0:W4:Y:S02]  /*4a70*/  @P2 LDG.E.U8 R49, desc[UR10][R8.64] ;  /* 0x0000000a08312981 */ /* 0x000124000c1e1100 */
[----:B0-----:R-:W-:Y:S02]  /*4a80*/  IADD3 R8, P0, R2, R47, RZ ;  /* 0x0000002f02087210 */ /* 0x001fe40007f1e0ff */
[----:B------:R-:W4:Y:S03]  /*4a90*/  LDL R47, [R1+0x1f0] ;  /* 0x0001f000012f7983 */ /* 0x000f260000100800 */
[----:B------:R-:W-:-:S02]  /*4aa0*/  IMAD.X R9, R0, 0x1, R32, P0 ;  /* 0x0000000100097824 */ /* 0x000fc400000e0620 */
[----:B------:R-:W4:Y:S01]  /*4ab0*/  LDL R32, [R1+0x1e8] ;  /* 0x0001e80001207983 */ /* 0x000f220000100800 */
[C---:B------:R-:W-:Y:S01]  /*4ac0*/  ISETP.GT.AND P3, PT, R3.reuse, 0x3, PT ;  /* 0x000000030300780c */ /* 0x040fe20003f64270 */
[----:B------:R-:W-:Y:S02]  /*4ad0*/  IMAD.X R7, R0, 0x1, R45, P1 ;  /* 0x0000000100077824 */ /* 0x000fe400008e062d */
[----:B------:R-:W4:Y:S01]  /*4ae0*/  LDL R45, [R1+0x1e4] ;  /* 0x0001e400012d7983 */ /* 0x000f220000100800 */
[----:B------:R-:W-:-:S09]  /*4af0*/  ISETP.GT.AND P2, PT, R3, 0x4, PT ;  /* 0x000000040300780c */ /* 0x000fd20003f44270 */
[----:B------:R0:W4:Y:S04]  /*4b00*/  @P3 LDG.E.U8 R35, desc[UR10][R8.64] ;  /* 0x0000000a08233981 */ /* 0x000128000c1e1100 */
[----:B------:R1:W4:Y:S01]  /*4b10*/  @P3 LDG.E.U8 R221, desc[UR10][R6.64] ;  /* 0x0000000a06dd3981 */ /* 0x000322000c1e1100 */
[----:B0-----:R-:W-:-:S03]  /*4b20*/  IADD3 R8, P0, R2, R51, RZ ;  /* 0x0000003302087210 */ /* 0x001fc60007f1e0ff */
[----:B------:R-:W4:Y:S01]  /*4b30*/  LDL R51, [R1+0x200] ;  /* 0x0002000001337983 */ /* 0x000f220000100800 */
[----:B-1----:R-:W-:-:S03]  /*4b40*/  IADD3 R6, P1, R2, R37, RZ ;  /* 0x0000002502067210 */ /* 0x002fc60007f3e0ff */
[----:B------:R-:W4:Y:S02]  /*4b50*/  LDL R37, [R1+0x1ec] ;  /* 0x0001ec0001257983 */ /* 0x000f240000100800 */
[C---:B------:R-:W-:Y:S02]  /*4b60*/  IMAD.X R7, R0.reuse, 0x1, R50, P1 ;  /* 0x0000000100077824 */ /* 0x040fe400008e0632 */
[----:B------:R-:W4:Y:S04]  /*4b70*/  LDL R50, [R1+0x1f4] ;  /* 0x0001f40001327983 */ /* 0x000f280000100800 */
[----:B------:R-:W4:Y:S01]  /*4b80*/  @P2 LDG.E.U8 R222, desc[UR10][R6.64] ;  /* 0x0000000a06de2981 */ /* 0x000f22000c1e1100 */
[----:B------:R-:W-:Y:S01]  /*4b90*/  ISETP.GT.AND P3, PT, R3, 0x5, PT ;  /* 0x000000050300780c */ /* 0x000fe20003f64270 */
[----:B--2---:R-:W-:-:S02]  /*4ba0*/  IMAD.X R9, R0, 0x1, R11, P0 ;  /* 0x0000000100097824 */ /* 0x004fc400000e060b */
[----:B------:R-:W2:Y:S04]  /*4bb0*/  LDL R11, [R1+0x1f8] ;  /* 0x0001f800010b7983 */ /* 0x000ea80000100800 */
[----:B------:R0:W2:Y:S02]  /*4bc0*/  @P2 LDG.E.U8 R30, desc[UR10][R8.64] ;  /* 0x0000000a081e2981 */ /* 0x0000a4000c1e1100 */
[C---:B0-----:R-:W-:Y:S02]  /*4bd0*/  IADD3 R8, P0, R2.reuse, R52, RZ ;  /* 0x0000003402087210 */ /* 0x041fe40007f1e0ff */
[----:B------:R-:W2:Y:S01]  /*4be0*/  LDL R52, [R1+0x210] ;  /* 0x0002100001347983 */ /* 0x000ea20000100800 */
[----:B---3--:R-:W-:-:S03]  /*4bf0*/  IADD3 R6, P1, R2, R10, RZ ;  /* 0x0000000a02067210 */ /* 0x008fc60007f3e0ff */
[----:B------:R-:W3:Y:S01]  /*4c00*/  LDL R10, [R1+0x1fc] ;  /* 0x0001fc00010a7983 */ /* 0x000ee20000100800 */
[----:B----4-:R-:W-:-:S03]  /*4c10*/  IMAD.X R9, R0, 0x1, R36, P0 ;  /* 0x0000000100097824 */ /* 0x010fc600000e0624 */
[----:B------:R-:W4:Y:S01]  /*4c20*/  LDL R36, [R1+0x208] ;  /* 0x0002080001247983 */ /* 0x000f220000100800 */
[----:B------:R-:W-:-:S03]  /*4c30*/  IMAD.X R7, R0, 0x1, R48, P1 ;  /* 0x0000000100077824 */ /* 0x000fc600008e0630 */
[----:B------:R-:W4:Y:S04]  /*4c40*/  LDL R48, [R1+0x204] ;  /* 0x0002040001307983 */ /* 0x000f280000100800 */
[----:B------:R0:W4:Y:S04]  /*4c50*/  @P3 LDG.E.U8 R220, desc[UR10][R6.64] ;  /* 0x0000000a06dc3981 */ /* 0x000128000c1e1100 */
[----:B------:R1:W4:Y:S01]  /*4c60*/  @P3 LDG.E.U8 R5, desc[UR10][R8.64] ;  /* 0x0000000a08053981 */ /* 0x000322000c1e1100 */
[----:B0-----:R-:W-:-:S03]  /*4c70*/  IADD3 R6, P1, R2, R32, RZ ;  /* 0x0000002002067210 */ /* 0x001fc60007f3e0ff */
[----:B------:R-:W4:Y:S01]  /*4c80*/  LDL R32, [R1+0x20c] ;  /* 0x00020c0001207983 */ /* 0x000f220000100800 */
[----:B-1----:R-:W-:-:S03]  /*4c90*/  IADD3 R8, P0, R2, R47, RZ ;  /* 0x0000002f02087210 */ /* 0x002fc60007f1e0ff */
[----:B------:R-:W4:Y:S01]  /*4ca0*/  LDL R47, [R1+0x218] ;  /* 0x00021800012f7983 */ /* 0x000f220000100800 */
[C---:B------:R-:W-:Y:S01]  /*4cb0*/  ISETP.GT.AND P2, PT, R3.reuse, 0x6, PT ;  /* 0x000000060300780c */ /* 0x040fe20003f44270 */
[----:B------:R-:W-:Y:S02]  /*4cc0*/  IMAD.X R7, R0, 0x1, R45, P1 ;  /* 0x0000000100077824 */ /* 0x000fe400008e062d */
[----:B------:R-:W4:Y:S01]  /*4cd0*/  LDL R45, [R1+0x220] ;  /* 0x00022000012d7983 */ /* 0x000f220000100800 */
[----:B------:R-:W-:Y:S02]  /*4ce0*/  PRMT R33, RZ, 0x7610, R33 ;  /* 0x00007610ff217816 */ /* 0x000fe40000000021 */
[----:B------:R-:W-:Y:S02]  /*4cf0*/  PRMT R46, RZ, 0x7610, R46 ;  /* 0x00007610ff2e7816 */ /* 0x000fe4000000002e */
[----:B------:R-:W-:-:S05]  /*4d00*/  ISETP.GT.AND P3, PT, R3, 0x7, PT ;  /* 0x000000070300780c */ /* 0x000fca0003f64270 */
[----:B------:R-:W4:Y:S01]  /*4d10*/  @P2 LDG.E.U8 R33, desc[UR10][R6.64] ;  /* 0x0000000a06212981 */ /* 0x000f22000c1e1100 */
[----:B------:R-:W-:Y:S01]  /*4d20*/  PRMT R219, RZ, 0x7610, R219 ;  /* 0x00007610ffdb7816 */ /* 0x000fe200000000db */
[----:B------:R-:W-:Y:S02]  /*4d30*/  IMAD.X R9, R0, 0x1, R37, P0 ;  /* 0x0000000100097824 */ /* 0x000fe400000e0625 */
[----:B------:R-:W4:Y:S04]  /*4d40*/  LDL R37, [R1+0x214] ;  /* 0x0002140001257983 */ /* 0x000f280000100800 */
[----:B------:R0:W4:Y:S02]  /*4d50*/  @P2 LDG.E.U8 R46, desc[UR10][R8.64] ;  /* 0x0000000a082e2981 */ /* 0x000124000c1e1100 */
[----:B0-----:R-:W-:-:S02]  /*4d60*/  IADD3 R8, P0, R2, R51, RZ ;  /* 0x0000003302087210 */ /* 0x001fc40007f1e0ff */
[----:B------:R-:W4:Y:S01]  /*4d70*/  LDL R51, [R1+0x228] ;  /* 0x0002280001337983 */ /* 0x000f220000100800 */
[----:B------:R-:W-:Y:S02]  /*4d80*/  PRMT R31, RZ, 0x7610, R31 ;  /* 0x00007610ff1f7816 */ /* 0x000fe4000000001f */
[----:B------:R-:W-:Y:S02]  /*4d90*/  ISETP.GT.AND P2, PT, R3, 0x8, PT ;  /* 0x000000080300780c */ /* 0x000fe40003f44270 */
[----:B------:R-:W-:Y:S02]  /*4da0*/  PRMT R28, RZ, 0x7610, R28 ;  /* 0x00007610ff1c7816 */ /* 0x000fe4000000001c */
[----:B--2---:R-:W-:Y:S02]  /*4db0*/  IADD3 R6, P1, R2, R11, RZ ;  /* 0x0000000b02067210 */ /* 0x004fe40007f3e0ff */
[----:B------:R-:W2:Y:S03]  /*4dc0*/  LDL R11, [R1+0x21c] ;  /* 0x00021c00010b7983 */ /* 0x000ea60000100800 */
[----:B------:R-:W-:-:S02]  /*4dd0*/  IMAD.X R7, R0, 0x1, R50, P1 ;  /* 0x0000000100077824 */ /* 0x000fc400008e0632 */
[----:B------:R-:W2:Y:S04]  /*4de0*/  LDL R50, [R1+0x224] ;  /* 0x0002240001327983 */ /* 0x000ea80000100800 */
[----:B------:R4:W2:Y:S01]  /*4df0*/  @P3 LDG.E.U8 R219, desc[UR10][R6.64] ;  /* 0x0000000a06db3981 */ /* 0x0008a2000c1e1100 */
[----:B---3--:R-:W-:-:S03]  /*4e00*/  IMAD.X R9, R0, 0x1, R10, P0 ;  /* 0x0000000100097824 */ /* 0x008fc600000e060a */
[----:B------:R-:W3:Y:S01]  /*4e10*/  LDL R10, [R1+0x230] ;  /* 0x00023000010a7983 */ /* 0x000ee20000100800 */
[----:B----4-:R-:W-:-:S03]  /*4e20*/  IADD3 R6, P1, R2, R36, RZ ;  /* 0x0000002402067210 */ /* 0x010fc60007f3e0ff */
[----:B------:R-:W4:Y:S04]  /*4e30*/  LDL R36, [R1+0x22c] ;  /* 0x00022c0001247983 */ /* 0x000f280000100800 */
[----:B------:R0:W4:Y:S02]  /*4e40*/  @P3 LDG.E.U8 R31, desc[UR10][R8.64] ;  /* 0x0000000a081f3981 */ /* 0x000124000c1e1100 */
[----:B0-----:R-:W-:Y:S02]  /*4e50*/  IADD3 R8, P0, R2, R52, RZ ;  /* 0x0000003402087210 */ /* 0x001fe40007f1e0ff */
[----:B------:R-:W4:Y:S03]  /*4e60*/  LDL R52, [R1+0x238] ;  /* 0x0002380001347983 */ /* 0x000f260000100800 */
[----:B------:R-:W-:-:S02]  /*4e70*/  IMAD.X R9, R0, 0x1, R32, P0 ;  /* 0x0000000100097824 */ /* 0x000fc400000e0620 */
[----:B------:R-:W4:Y:S01]  /*4e80*/  LDL R32, [R1+0x240] ;  /* 0x0002400001207983 */ /* 0x000f220000100800 */
[----:B------:R-:W-:-:S03]  /*4e90*/  IMAD.X R7, R0, 0x1, R48, P1 ;  /* 0x0000000100077824 */ /* 0x000fc600008e0630 */
[----:B------:R-:W4:Y:S04]  /*4ea0*/  LDL R48, [R1+0x234] ;  /* 0x0002340001307983 */ /* 0x000f280000100800 */
[----:B------:R0:W4:Y:S02]  /*4eb0*/  @P2 LDG.E.U8 R28, desc[UR10][R6.64] ;  /* 0x0000000a061c2981 */ /* 0x000124000c1e1100 */
[----:B0-----:R-:W-:Y:S02]  /*4ec0*/  IADD3 R6, P1, R2, R47, RZ ;  /* 0x0000002f02067210 */ /* 0x001fe40007f3e0ff */
[----:B------:R-:W4:Y:S01]  /*4ed0*/  LDL R47, [R1+0x23c] ;  /* 0x00023c00012f7983 */ /* 0x000f220000100800 */
[----:B------:R-:W-:-:S06]  /*4ee0*/  PRMT R44, RZ, 0x7610, R44 ;  /* 0x00007610ff2c7816 */ /* 0x000fcc000000002c */
[----:B------:R0:W4:Y:S01]  /*4ef0*/  @P2 LDG.E.U8 R44, desc[UR10][R8.64] ;  /* 0x0000000a082c2981 */ /* 0x000122000c1e1100 */
[C---:B------:R-:W-:Y:S02]  /*4f00*/  ISETP.GT.AND P3, PT, R3.reuse, 0x9, PT ;  /* 0x000000090300780c */ /* 0x040fe40003f64270 */
[----:B0-----:R-:W-:Y:S02]  /*4f10*/  IADD3 R8, P0, R2, R45, RZ ;  /* 0x0000002d02087210 */ /* 0x001fe40007f1e0ff */
[----:B------:R-:W4:Y:S01]  /*4f20*/  LDL R45, [R1+0x248] ;  /* 0x00024800012d7983 */ /* 0x000f220000100800 */
[----:B------:R-:W-:Y:S01]  /*4f30*/  PRMT R218, RZ, 0x7610, R218 ;  /* 0x00007610ffda7816 */ /* 0x000fe200000000da */
[----:B------:R-:W-:Y:S01]  /*4f40*/  IMAD.X R7, R0, 0x1, R37, P1 ;  /* 0x0000000100077824 */ /* 0x000fe200008e0625 */
[----:B------:R-:W-:Y:S01]  /*4f50*/  PRMT R26, RZ, 0x7610, R26 ;  /* 0x00007610ff1a7816 */ /* 0x000fe2000000001a */
[----:B------:R-:W4:Y:S05]  /*4f60*/  LDL R37, [R1+0x250] ;  /* 0x0002500001257983 */ /* 0x000f2a0000100800 */
[----:B------:R0:W4:Y:S01]  /*4f70*/  @P3 LDG.E.U8 R218, desc[UR10][R6.64] ;  /* 0x0000000a06da3981 */ /* 0x000122000c1e1100 */
[----:B------:R-:W-:-:S02]  /*4f80*/  ISETP.GT.AND P2, PT, R3, 0xa, PT ;  /* 0x0000000a0300780c */ /* 0x000fc40003f44270 */
[----:B0-----:R-:W-:Y:S02]  /*4f90*/  IADD3 R6, P1, R2, R51, RZ ;  /* 0x0000003302067210 */ /* 0x001fe40007f3e0ff */
[----:B------:R-:W4:Y:S01]  /*4fa0*/  LDL R51, [R1+0x258] ;  /* 0x0002580001337983 */ /* 0x000f220000100800 */
[----:B------:R-:W-:Y:S02]  /*4fb0*/  PRMT R27, RZ, 0x7610, R27 ;  /* 0x00007610ff1b7816 */ /* 0x000fe4000000001b */
[----:B------:R-:W-:Y:S01]  /*4fc0*/  PRMT R29, RZ, 0x7610, R29 ;  /* 0x00007610ff1d7816 */ /* 0x000fe2000000001d */
[C---:B--2---:R-:W-:Y:S02]  /*4fd0*/  IMAD.X R9, R0.reuse, 0x1, R11, P0 ;  /* 0x0000000100097824 */ /* 0x044fe400000e060b */
[----:B------:R-:W2:Y:S04]  /*4fe0*/  LDL R11, [R1+0x244] ;  /* 0x00024400010b7983 */ /* 0x000ea80000100800 */
[----:B------:R3:W2:Y:S01]  /*4ff0*/  @P3 LDG.E.U8 R26, desc[UR10][R8.64] ;  /* 0x0000000a081a3981 */ /* 0x0006a2000c1e1100 */
[----:B------:R-:W-:-:S03]  /*5000*/  IMAD.X R7, R0, 0x1, R50, P1 ;  /* 0x0000000100077824 */ /* 0x000fc600008e0632 */
[----:B------:R-:W2:Y:S04]  /*5010*/  LDL R50, [R1+0x260] ;  /* 0x0002600001327983 */ /* 0x000ea80000100800 */
[----:B------:R-:W2:Y:S01]  /*5020*/  @P2 LDG.E.U8 R29, desc[UR10][R6.64] ;  /* 0x0000000a061d2981 */ /* 0x000ea2000c1e1100 */
[----:B---3--:R-:W-:-:S03]  /*5030*/  IADD3 R8, P0, R2, R10, RZ ;  /* 0x0000000a02087210 */ /* 0x008fc60007f1e0ff */
[----:B------:R-:W3:Y:S02]  /*5040*/  LDL R10, [R1+0x24c] ;  /* 0x00024c00010a7983 */ /* 0x000ee40000100800 */
[----:B----4-:R-:W-:Y:S02]  /*5050*/  IMAD.X R9, R0, 0x1, R36, P0 ;  /* 0x0000000100097824 */ /* 0x010fe400000e0624 */
[----:B------:R-:W4:Y:S04]  /*5060*/  LDL R36, [R1+0x254] ;  /* 0x0002540001247983 */ /* 0x000f280000100800 */
[----:B------:R0:W4:Y:S02]  /*5070*/  @P2 LDG.E.U8 R27, desc[UR10][R8.64] ;  /* 0x0000000a081b2981 */ /* 0x000124000c1e1100 */
[----:B0-----:R-:W-:-:S02]  /*5080*/  IADD3 R8, P0, R2, R32, RZ ;  /* 0x0000002002087210 */ /* 0x001fc40007f1e0ff */
[----:B------:R-:W4:Y:S01]  /*5090*/  LDL R32, [R1+0x25c] ;  /* 0x00025c0001207983 */ /* 0x000f220000100800 */
[----:B------:R-:W-:-:S03]  /*50a0*/  IADD3 R6, P1, R2, R52, RZ ;  /* 0x0000003402067210 */ /* 0x000fc60007f3e0ff */
[----:B------:R-:W4:Y:S02]  /*50b0*/  LDL R52, [R1+0x268] ;  /* 0x0002680001347983 */ /* 0x000f240000100800 */
[C---:B------:R-:W-:Y:S02]  /*50c0*/  IMAD.X R7, R0.reuse, 0x1, R48, P1 ;  /* 0x0000000100077824 */ /* 0x040fe400008e0630 */
[----:B------:R-:W4:Y:S01]  /*50d0*/  LDL R48, [R1+0x270] ;  /* 0x0002700001307983 */ /* 0x000f220000100800 */
[----:B------:R-:W-:-:S03]  /*50e0*/  IMAD.X R9, R0, 0x1, R47, P0 ;  /* 0x0000000100097824 */ /* 0x000fc600000e062f */
[----:B------:R-:W4:Y:S01]  /*50f0*/  LDL R47, [R1+0x264] ;  /* 0x00026400012f7983 */ /* 0x000f220000100800 */
[C---:B------:R-:W-:Y:S02]  /*5100*/  ISETP.GT.AND P3, PT, R3.reuse, 0xb, PT ;  /* 0x0000000b0300780c */ /* 0x040fe40003f64270 */
[----:B------:R-:W-:Y:S02]  /*5110*/  PRMT R43, RZ, 0x7610, R43 ;  /* 0x00007610ff2b7816 */ /* 0x000fe4000000002b */
[----:B------:R-:W-:-:S09]  /*5120*/  ISETP.GT.AND P2, PT, R3, 0xc, PT ;  /* 0x0000000c0300780c */ /* 0x000fd20003f44270 */
[----:B------:R0:W4:Y:S01]  /*5130*/  @P3 LDG.E.U8 R43, desc[UR10][R6.64] ;  /* 0x0000000a062b3981 */ /* 0x000122000c1e1100 */
[----:B------:R-:W-:Y:S02]  /*5140*/  PRMT R42, RZ, 0x7610, R42 ;  /* 0x00007610ff2a7816 */ /* 0x000fe4000000002a */
[----:B------:R-:W-:-:S04]  /*5150*/  PRMT R25, RZ, 0x7610, R25 ;  /* 0x00007610ff197816 */ /* 0x000fc80000000019 */
[----:B------:R1:W4:Y:S01]  /*5160*/  @P3 LDG.E.U8 R42, desc[UR10][R8.64] ;  /* 0x0000000a082a3981 */ /* 0x000322000c1e1100 */
[----:B0-----:R-:W-:-:S03]  /*5170*/  IADD3 R6, P1, R2, R45, RZ ;  /* 0x0000002d02067210 */ /* 0x001fc60007f3e0ff */
[----:B------:R-:W4:Y:S01]  /*5180*/  LDL R45, [R1+0x26c] ;  /* 0x00026c00012d7983 */ /* 0x000f220000100800 */
[----:B-1----:R-:W-:-:S03]  /*5190*/  IADD3 R8, P0, R2, R37, RZ ;  /* 0x0000002502087210 */ /* 0x002fc60007f1e0ff */
[----:B------:R-:W4:Y:S01]  /*51a0*/  LDL R37, [R1+0x274] ;  /* 0x0002740001257983 */ /* 0x000f220000100800 */
[----:B------:R-:W-:Y:S02]  /*51b0*/  PRMT R24, RZ, 0x7610, R24 ;  /* 0x00007610ff187816 */ /* 0x000fe40000000018 */
[----:B------:R-:W-:Y:S02]  /*51c0*/  ISETP.GT.AND P3, PT, R3, 0xd, PT ;  /* 0x0000000d0300780c */ /* 0x000fe40003f64270 */
[----:B------:R-:W-:Y:S02]  /*51d0*/  PRMT R40, RZ, 0x7610, R40 ;  /* 0x00007610ff287816 */ /* 0x000fe40000000028 */
[----:B------:R-:W-:Y:S01]  /*51e0*/  PRMT R41, RZ, 0x7610, R41 ;  /* 0x00007610ff297816 */ /* 0x000fe20000000029 */
[----:B--2---:R-:W-:Y:S02]  /*51f0*/  IMAD.X R7, R0, 0x1, R11, P1 ;  /* 0x0000000100077824 */ /* 0x004fe400008e060b */
[----:B------:R-:W2:Y:S04]  /*5200*/  LDL R11, [R1+0x278] ;  /* 0x00027800010b7983 */ /* 0x000ea80000100800 */
[----:B------:R0:W2:Y:S02]  /*5210*/  @P2 LDG.E.U8 R25, desc[UR10][R6.64] ;  /* 0x0000000a06192981 */ /* 0x0000a4000c1e1100 */
[----:B0-----:R-:W-:-:S02]  /*5220*/  IADD3 R6, P1, R2, R51, RZ ;  /* 0x0000003302067210 */ /* 0x001fc40007f3e0ff */
[----:B------:R-:W2:Y:S01]  /*5230*/  LDL R51, [R1+0x27c] ;  /* 0x00027c0001337983 */ /* 0x000ea20000100800 */
[----:B---3--:R-:W-:-:S03]  /*5240*/  IMAD.X R9, R0, 0x1, R10, P0 ;  /* 0x0000000100097824 */ /* 0x008fc600000e060a */
[----:B------:R-:W3:Y:S01]  /*5250*/  LDL R10, [R1+0x280] ;  /* 0x00028000010a7983 */ /* 0x000ee20000100800 */
[----:B----4-:R-:W-:-:S03]  /*5260*/  IMAD.X R7, R0, 0x1, R36, P1 ;  /* 0x0000000100077824 */ /* 0x010fc600008e0624 */
[----:B------:R0:W4:Y:S04]  /*5270*/  @P2 LDG.E.U8 R24, desc[UR10][R8.64] ;  /* 0x0000000a08182981 */ /* 0x000128000c1e1100 */
[----:B------:R-:W4:Y:S04]  /*5280*/  LDL R36, [R1+0x288] ;  /* 0x0002880001247983 */ /* 0x000f280000100800 */
[----:B------:R1:W4:Y:S01]  /*5290*/  @P3 LDG.E.U8 R41, desc[UR10][R6.64] ;  /* 0x0000000a06293981 */ /* 0x000322000c1e1100 */
[----:B0-----:R-:W-:-:S03]  /*52a0*/  IADD3 R8, P0, R2, R50, RZ ;  /* 0x0000003202087210 */ /* 0x001fc60007f1e0ff */
[----:B------:R-:W4:Y:S02]  /*52b0*/  LDL R50, [R1+0x290] ;  /* 0x0002900001327983 */ /* 0x000f240000100800 */
[----:B------:R-:W-:Y:S02]  /*52c0*/  IMAD.X R9, R0, 0x1, R32, P0 ;  /* 0x0000000100097824 */ /* 0x000fe400000e0620 */
[----:B------:R-:W4:Y:S01]  /*52d0*/  LDL R32, [R1+0x284] ;  /* 0x0002840001207983 */ /* 0x000f220000100800 */
[----:B-1----:R-:W-:-:S03]  /*52e0*/  IADD3 R6, P1, R2, R52, RZ ;  /* 0x0000003402067210 */ /* 0x002fc60007f3e0ff */
[----:B------:R0:W4:Y:S01]  /*52f0*/  @P3 LDG.E.U8 R40, desc[UR10][R8.64] ;  /* 0x0000000a08283981 */ /* 0x000122000c1e1100 */
[----:B------:R-:W-:Y:S02]  /*5300*/  ISETP.GT.AND P2, PT, R3, 0xe, PT ;  /* 0x0000000e0300780c */ /* 0x000fe40003f44270 */
[----:B------:R-:W-:Y:S01]  /*5310*/  PRMT R39, RZ, 0x7610, R39 ;  /* 0x00007610ff277816 */ /* 0x000fe20000000027 */
[----:B------:R-:W4:Y:S01]  /*5320*/  LDL R52, [R1+0x29c] ;  /* 0x00029c0001347983 */ /* 0x000f220000100800 */
[----:B0-----:R-:W-:-:S03]  /*5330*/  IADD3 R8, P0, R2, R48, RZ ;  /* 0x0000003002087210 */ /* 0x001fc60007f1e0ff */
[----:B------:R-:W4:Y:S01]  /*5340*/  LDL R48, [R1+0x28c] ;  /* 0x00028c0001307983 */ /* 0x000f220000100800 */
[----:B------:R-:W-:-:S03]  /*5350*/  IMAD.X R7, R0, 0x1, R47, P1 ;  /* 0x0000000100077824 */ /* 0x000fc600008e062f */
[----:B------:R-:W4:Y:S04]  /*5360*/  LDL R47, [R1+0x298] ;  /* 0x00029800012f7983 */ /* 0x000f280000100800 */
[----:B------:R2:W4:Y:S01]  /*5370*/  @P2 LDG.E.U8 R39, desc[UR10][R6.64] ;  /* 0x0000000a06272981 */ /* 0x000522000c1e1100 */
[----:B------:R-:W-:Y:S01]  /*5380*/  PRMT R38, RZ, 0x7610, R38 ;  /* 0x00007610ff267816 */ /* 0x000fe20000000026 */
[----:B------:R-:W-:Y:S02]  /*5390*/  IMAD.X R9, R0, 0x1, R45, P0 ;  /* 0x0000000100097824 */ /* 0x000fe400000e062d */
[----:B------:R-:W4:Y:S04]  /*53a0*/  LDL R45, [R1+0x294] ;  /* 0x00029400012d7983 */ /* 0x000f280000100800 */
[----:B------:R4:W4:Y:S01]  /*53b0*/  @P2 LDG.E.U8 R38, desc[UR10][R8.64] ;  /* 0x0000000a08262981 */ /* 0x000922000c1e1100 */
[----:B------:R-:W-:-:S02]  /*53c0*/  ISETP.GT.AND P3, PT, R3, 0xf, PT ;  /* 0x0000000f0300780c */ /* 0x000fc40003f64270 */
[----:B------:R-:W-:Y:S02]  /*53d0*/  PRMT R252, RZ, 0x7610, R252 ;  /* 0x00007610fffc7816 */ /* 0x000fe400000000fc */
[----:B------:R-:W-:Y:S02]  /*53e0*/  PRMT R251, RZ, 0x7610, R251 ;  /* 0x00007610fffb7816 */ /* 0x000fe400000000fb */
[----:B--2---:R-:W-:-:S05]  /*53f0*/  IADD3 R6, P1, R2, R11, RZ ;  /* 0x0000000b02067210 */ /* 0x004fca0007f3e0ff */
[----:B------:R-:W-:Y:S02]  /*5400*/  IMAD.X R7, R0, 0x1, R37, P1 ;  /* 0x0000000100077824 */ /* 0x000fe400008e0625 */
[----:B------:R-:W2:Y:S04]  /*5410*/  LDL R37, [R1+0x2a4] ;  /* 0x0002a40001257983 */ /* 0x000ea80000100800 */
[----:B------:R0:W2:Y:S01]  /*5420*/  @P3 LDG.E.U8 R252, desc[UR10][R6.64] ;  /* 0x0000000a06fc3981 */ /* 0x0000a2000c1e1100 */
[C---:B---3--:R-:W-:Y:S02]  /*5430*/  IADD3 R10, P0, R2.reuse, R10, RZ ;  /* 0x0000000a020a7210 */ /* 0x048fe40007f1e0ff */
[----:B----4-:R-:W-:Y:S02]  /*5440*/  IADD3 R8, P1, R2, R36, RZ ;  /* 0x0000002402087210 */ /* 0x010fe40007f3e0ff */
[----:B------:R-:W3:Y:S01]  /*5450*/  LDL R36, [R1+0x2b0] ;  /* 0x0002b00001247983 */ /* 0x000ee20000100800 */
[----:B------:R-:W-:-:S03]  /*5460*/  IMAD.X R11, R0, 0x1, R51, P0 ;  /* 0x00000001000b7824 */ /* 0x000fc600000e0633 */
[----:B------:R-:W4:Y:S01]  /*5470*/  LDL R51, [R1+0x2ac] ;  /* 0x0002ac0001337983 */ /* 0x000f220000100800 */
[----:B------:R-:W-:Y:S01]  /*5480*/  IMAD.X R9, R0, 0x1, R32, P1 ;  /* 0x0000000100097824 */ /* 0x000fe200008e0620 */
[----:B0-----:R-:W-:Y:S02]  /*5490*/  IADD3 R6, P0, R2, R50, RZ ;  /* 0x0000003202067210 */ /* 0x001fe40007f1e0ff */
[----:B------:R-:W4:Y:S04]  /*54a0*/  LDL R32, [R1+0x2b8] ;  /* 0x0002b80001207983 */ /* 0x000f280000100800 */
[----:B------:R-:W4:Y:S04]  /*54b0*/  LDL R50, [R1+0x2b4] ;  /* 0x0002b40001327983 */ /* 0x000f280000100800 */
[----:B------:R0:W4:Y:S01]  /*54c0*/  @P3 LDG.E.U8 R251, desc[UR10][R10.64] ;  /* 0x0000000a0afb3981 */ /* 0x000122000c1e1100 */
[----:B------:R-:W-:-:S03]  /*54d0*/  IMAD.X R7, R0, 0x1, R48, P0 ;  /* 0x0000000100077824 */ /* 0x000fc600000e0630 */
[----:B------:R-:W4:Y:S01]  /*54e0*/  LDL R48, [R1+0x2c0] ;  /* 0x0002c00001307983 */ /* 0x000f220000100800 */
[----:B0-----:R-:W-:-:S03]  /*54f0*/  IADD3 R10, P1, R2, R47, RZ ;  /* 0x0000002f020a7210 */ /* 0x001fc60007f3e0ff */
[----:B------:R-:W4:Y:S01]  /*5500*/  LDL R47, [R1+0x2bc] ;  /* 0x0002bc00012f7983 */ /* 0x000f220000100800 */
[C---:B------:R-:W-:Y:S02]  /*5510*/  ISETP.GT.AND P2, PT, R3.reuse, 0x10, PT ;  /* 0x000000100300780c */ /* 0x040fe40003f44270 */
[----:B------:R-:W-:Y:S02]  /*5520*/  PRMT R250, RZ, 0x7610, R250 ;  /* 0x00007610fffa7816 */ /* 0x000fe400000000fa */
[----:B------:R-:W-:Y:S02]  /*5530*/  PRMT R249, RZ, 0x7610, R249 ;  /* 0x00007610fff97816 */ /* 0x000fe400000000f9 */
[----:B------:R-:W-:-:S07]  /*5540*/  ISETP.GT.AND P3, PT, R3, 0x11, PT ;  /* 0x000000110300780c */ /* 0x000fce0003f64270 */
[----:B------:R0:W4:Y:S04]  /*5550*/  @P2 LDG.E.U8 R250, desc[UR10][R8.64] ;  /* 0x0000000a08fa2981 */ /* 0x000128000c1e1100 */
[----:B------:R1:W4:Y:S01]  /*5560*/  @P2 LDG.E.U8 R249, desc[UR10][R6.64] ;  /* 0x0000000a06f92981 */ /* 0x000322000c1e1100 */
[----:B------:R-:W-:-:S03]  /*5570*/  IMAD.X R11, R0, 0x1, R45, P1 ;  /* 0x00000001000b7824 */ /* 0x000fc600008e062d */
[----:B------:R-:W4:Y:S01]  /*5580*/  LDL R45, [R1+0x2c8] ;  /* 0x0002c800012d7983 */ /* 0x000f220000100800 */
[C---:B0-----:R-:W-:Y:S02]  /*5590*/  IADD3 R8, P1, R2.reuse, R53, RZ ;  /* 0x0000003502087210 */ /* 0x041fe40007f3e0ff */
[----:B-1----:R-:W-:Y:S01]  /*55a0*/  IADD3 R6, P2, R2, R54, RZ ;  /* 0x0000003602067210 */ /* 0x002fe20007f5e0ff */
[----:B------:R-:W4:Y:S04]  /*55b0*/  LDL R53, [R1+0x2c4] ;  /* 0x0002c40001357983 */ /* 0x000f280000100800 */
[----:B------:R-:W-:Y:S01]  /*55c0*/  IMAD.X R7, R0, 0x1, R52, P2 ;  /* 0x0000000100077824 */ /* 0x000fe200010e0634 */
[----:B------:R-:W-:Y:S01]  /*55d0*/  PRMT R247, RZ, 0x7610, R247 ;  /* 0x00007610fff77816 */ /* 0x000fe200000000f7 */
[----:B------:R-:W4:Y:S01]  /*55e0*/  LDL R52, [R1+0x2d0] ;  /* 0x0002d00001347983 */ /* 0x000f220000100800 */
[----:B------:R-:W-:-:S03]  /*55f0*/  ISETP.GT.AND P0, PT, R3, 0x12, PT ;  /* 0x000000120300780c */ /* 0x000fc60003f04270 */
[----:B------:R-:W4:Y:S04]  /*5600*/  LDL R54, [R1+0x2d4] ;  /* 0x0002d40001367983 */ /* 0x000f280000100800 */
[----:B------:R3:W4:Y:S01]  /*5610*/  @P3 LDG.E.U8 R247, desc[UR10][R6.64] ;  /* 0x0000000a06f73981 */ /* 0x000722000c1e1100 */
[----:B------:R-:W-:Y:S02]  /*5620*/  PRMT R246, RZ, 0x7610, R246 ;  /* 0x00007610fff67816 */ /* 0x000fe400000000f6 */
[----:B------:R-:W-:Y:S01]  /*5630*/  PRMT R245, RZ, 0x7610, R245 ;  /* 0x00007610fff57816 */ /* 0x000fe200000000f5 */
[----:B--2---:R-:W-:Y:S02]  /*5640*/  IMAD.X R9, R0, 0x1, R37, P1 ;  /* 0x0000000100097824 */ /* 0x004fe400008e0625 */
[----:B------:R-:W2:Y:S04]  /*5650*/  LDL R37, [R1+0x2cc] ;  /* 0x0002cc0001257983 */ /* 0x000ea80000100800 */
[----:B------:R0:W2:Y:S01]  /*5660*/  @P0 LDG.E.U8 R246, desc[UR10][R8.64] ;  /* 0x0000000a08f60981 */ /* 0x0000a2000c1e1100 */
[----:B---3--:R-:W-:-:S03]  /*5670*/  IADD3 R6, P1, R2, R36, RZ ;  /* 0x0000002402067210 */ /* 0x008fc60007f3e0ff */
[----:B------:R-:W3:Y:S02]  /*5680*/  LDL R36, [R1+0x2d8] ;  /* 0x0002d80001247983 */ /* 0x000ee40000100800 */
[----:B----4-:R-:W-:Y:S02]  /*5690*/  IMAD.X R7, R0, 0x1, R51, P1 ;  /* 0x0000000100077824 */ /* 0x010fe400008e0633 */
[----:B------:R-:W4:Y:S04]  /*56a0*/  LDL R51, [R1+0x2e0] ;  /* 0x0002e00001337983 */ /* 0x000f280000100800 */
[----:B------:R1:W4:Y:S01]  /*56b0*/  @P0 LDG.E.U8 R245, desc[UR10][R6.64] ;  /* 0x0000000a06f50981 */ /* 0x000322000c1e1100 */
[----:B0-----:R-:W-:-:S03]  /*56c0*/  IADD3 R8, P1, R2, R32, RZ ;  /* 0x0000002002087210 */ /* 0x001fc60007f3e0ff */
[----:B------:R-:W4:Y:S02]  /*56d0*/  LDL R32, [R1+0x2dc] ;  /* 0x0002dc0001207983 */ /* 0x000f240000100800 */
[----:B------:R-:W-:Y:S02]  /*56e0*/  IMAD.X R9, R0, 0x1, R50, P1 ;  /* 0x0000000100097824 */ /* 0x000fe400008e0632 */
[----:B------:R-:W4:Y:S01]  /*56f0*/  LDL R50, [R1+0x2e8] ;  /* 0x0002e80001327983 */ /* 0x000f220000100800 */
[----:B-1----:R-:W-:-:S03]  /*5700*/  IADD3 R6, P0, R2, R48, RZ ;  /* 0x0000003002067210 */ /* 0x002fc60007f1e0ff */
[----:B------:R-:W4:Y:S02]  /*5710*/  LDL R48, [R1+0x2e4] ;  /* 0x0002e40001307983 */ /* 0x000f240000100800 */
[----:B------:R-:W-:Y:S02]  /*5720*/  IMAD.X R7, R0, 0x1, R47, P0 ;  /* 0x0000000100077824 */ /* 0x000fe400000e062f */
[----:B------:R-:W4:Y:S01]  /*5730*/  LDL R47, [R1+0x2f0] ;  /* 0x0002f000012f7983 */ /* 0x000f220000100800 */
[C---:B------:R-:W-:Y:S02]  /*5740*/  ISETP.GT.AND P2, PT, R3.reuse, 0x13, PT ;  /* 0x000000130300780c */ /* 0x040fe40003f44270 */
[----:B------:R-:W-:Y:S02]  /*5750*/  PRMT R243, RZ, 0x7610, R243 ;  /* 0x00007610fff37816 */ /* 0x000fe400000000f3 */
[----:B------:R-:W-:Y:S02]  /*5760*/  ISETP.GT.AND P1, PT, R3, 0x14, PT ;  /* 0x000000140300780c */ /* 0x000fe40003f24270 */
[----:B------:R-:W-:-:S07]  /*5770*/  PRMT R242, RZ, 0x7610, R242 ;  /* 0x00007610fff27816 */ /* 0x000fce00000000f2 */
[----:B------:R0:W4:Y:S02]  /*5780*/  @P2 LDG.E.U8 R243, desc[UR10][R6.64] ;  /* 0x0000000a06f32981 */ /* 0x000124000c1e1100 */
[----:B0-----:R-:W-:Y:S02]  /*5790*/  IADD3 R6, P0, R2, R45, RZ ;  /* 0x0000002d02067210 */ /* 0x001fe40007f1e0ff */
[----:B------:R-:W4:Y:S03]  /*57a0*/  LDL R45, [R1+0x2ec] ;  /* 0x0002ec00012d7983 */ /* 0x000f260000100800 */
[----:B------:R-:W-:Y:S01]  /*57b0*/  IMAD.X R7, R0, 0x1, R53, P0 ;  /* 0x0000000100077824 */ /* 0x000fe200000e0635 */
[----:B------:R-:W-:Y:S01]  /*57c0*/  PRMT R241, RZ, 0x7610, R241 ;  /* 0x00007610fff17816 */ /* 0x000fe200000000f1 */
[----:B------:R-:W4:Y:S04]  /*57d0*/  LDL R53, [R1+0x2f4] ;  /* 0x0002f40001357983 */ /* 0x000f280000100800 */
[----:B------:R0:W4:Y:S02]  /*57e0*/  @P1 LDG.E.U8 R242, desc[UR10][R6.64] ;  /* 0x0000000a06f21981 */ /* 0x000124000c1e1100 */
[----:B0-----:R-:W-:-:S02]  /*57f0*/  IADD3 R6, P0, R2, R52, RZ ;  /* 0x0000003402067210 */ /* 0x001fc40007f1e0ff */
[----:B------:R-:W-:Y:S01]  /*5800*/  PRMT R240, RZ, 0x7610, R240 ;  /* 0x00007610fff07816 */ /* 0x000fe200000000f0 */
[----:B------:R-:W4:Y:S01]  /*5810*/  LDL R52, [R1+0x300] ;  /* 0x0003000001347983 */ /* 0x000f220000100800 */
[----:B------:R-:W-:Y:S02]  /*5820*/  PRMT R239, RZ, 0x7610, R239 ;  /* 0x00007610ffef7816 */ /* 0x000fe400000000ef */
[----:B------:R-:W-:Y:S01]  /*5830*/  PRMT R238, RZ, 0x7610, R238 ;  /* 0x00007610ffee7816 */ /* 0x000fe200000000ee */
[----:B--2---:R-:W-:Y:S02]  /*5840*/  IMAD.X R7, R0, 0x1, R37, P0 ;  /* 0x0000000100077824 */ /* 0x004fe400000e0625 */
[----:B------:R-:W2:Y:S04]  /*5850*/  LDL R37, [R1+0x2f8] ;  /* 0x0002f80001257983 */ /* 0x000ea80000100800 */
[----:B------:R3:W2:Y:S01]  /*5860*/  @P1 LDG.E.U8 R241, desc[UR10][R6.64] ;  /* 0x0000000a06f11981 */ /* 0x0006a2000c1e1100 */
[----:B------:R-:W-:-:S02]  /*5870*/  ISETP.GT.AND P1, PT, R3, 0x15, PT ;  /* 0x000000150300780c */ /* 0x000fc40003f24270 */
[----:B---3--:R-:W-:Y:S02]  /*5880*/  IADD3 R6, P0, R2, R36, RZ ;  /* 0x0000002402067210 */ /* 0x008fe40007f1e0ff */
[----:B------:R-:W3:Y:S03]  /*5890*/  LDL R36, [R1+0x2fc] ;  /* 0x0002fc0001247983 */ /* 0x000ee60000100800 */
[----:B------:R-:W-:Y:S02]  /*58a0*/  IMAD.X R7, R0, 0x1, R54, P0 ;  /* 0x0000000100077824 */ /* 0x000fe400000e0636 */
[----:B------:R-:W3:Y:S04]  /*58b0*/  LDL R54, [R1+0x304] ;  /* 0x0003040001367983 */ /* 0x000ee80000100800 */
[----:B------:R4:W3:Y:S02]  /*58c0*/  @P1 LDG.E.U8 R240, desc[UR10][R6.64] ;  /* 0x0000000a06f01981 */ /* 0x0008e4000c1e1100 */
[----:B----4-:R-:W-:-:S02]  /*58d0*/  IADD3 R6, P0, R2, R51, RZ ;  /* 0x0000003302067210 */ /* 0x010fc40007f1e0ff */
[----:B------:R-:W4:Y:S03]  /*58e0*/  LDL R51, [R1+0x310] ;  /* 0x0003100001337983 */ /* 0x000f260000100800 */
[----:B------:R-:W-:Y:S02]  /*58f0*/  IMAD.X R7, R0, 0x1, R32, P0 ;  /* 0x0000000100077824 */ /* 0x000fe400000e0620 */
[----:B------:R-:W4:Y:S04]  /*5900*/  LDL R32, [R1+0x308] ;  /* 0x0003080001207983 */ /* 0x000f280000100800 */
[----:B------:R0:W4:Y:S01]  /*5910*/  @P1 LDG.E.U8 R239, desc[UR10][R6.64] ;  /* 0x0000000a06ef1981 */ /* 0x000122000c1e1100 */
[----:B------:R-:W-:-:S02]  /*5920*/  ISETP.GT.AND P1, PT, R3, 0x16, PT ;  /* 0x000000160300780c */ /* 0x000fc40003f24270 */
[----:B0-----:R-:W-:Y:S02]  /*5930*/  IADD3 R6, P0, R2, R50, RZ ;  /* 0x0000003202067210 */ /* 0x001fe40007f1e0ff */
[----:B------:R-:W4:Y:S03]  /*5940*/  LDL R50, [R1+0x30c] ;  /* 0x00030c0001327983 */ /* 0x000f260000100800 */
[----:B------:R-:W-:Y:S02]  /*5950*/  IMAD.X R7, R0, 0x1, R48, P0 ;  /* 0x0000000100077824 */ /* 0x000fe400000e0630 */
[----:B------:R-:W4:Y:S04]  /*5960*/  LDL R48, [R1+0x318] ;  /* 0x0003180001307983 */ /* 0x000f280000100800 */
[----:B------:R0:W4:Y:S02]  /*5970*/  @P1 LDG.E.U8 R238, desc[UR10][R6.64] ;  /* 0x0000000a06ee1981 */ /* 0x000124000c1e1100 */
[----:B0-----:R-:W-:-:S02]  /*5980*/  IADD3 R6, P0, R2, R47, RZ ;  /* 0x0000002f02067210 */ /* 0x001fc40007f1e0ff */
[----:B------:R-:W4:Y:S01]  /*5990*/  LDL R47, [R1+0x314] ;  /* 0x00031400012f7983 */ /* 0x000f220000100800 */
[----:B------:R-:W-:Y:S02]  /*59a0*/  PRMT R236, RZ, 0x7610, R236 ;  /* 0x00007610ffec7816 */ /* 0x000fe400000000ec */
[----:B------:R-:W-:Y:S02]  /*59b0*/  IMAD.X R7, R0, 0x1, R45, P0 ;  /* 0x0000000100077824 */ /* 0x000fe400000e062d */
[----:B------:R-:W4:Y:S04]  /*59c0*/  LDL R45, [R1+0x320] ;  /* 0x00032000012d7983 */ /* 0x000f280000100800 */
[----:B------:R2:W4:Y:S01]  /*59d0*/  @P1 LDG.E.U8 R236, desc[UR10][R6.64] ;  /* 0x0000000a06ec1981 */ /* 0x000522000c1e1100 */
[----:B------:R-:W-:-:S02]  /*59e0*/  ISETP.GT.AND P1, PT, R3, 0x17, PT ;  /* 0x000000170300780c */ /* 0x000fc40003f24270 */
[----:B------:R-:W-:Y:S02]  /*59f0*/  PRMT R235, RZ, 0x7610, R235 ;  /* 0x00007610ffeb7816 */ /* 0x000fe400000000eb */
[----:B------:R-:W-:Y:S02]  /*5a00*/  PRMT R234, RZ, 0x7610, R234 ;  /* 0x00007610ffea7816 */ /* 0x000fe400000000ea */
[----:B------:R-:W-:Y:S02]  /*5a10*/  PRMT R23, RZ, 0x7610, R23 ;  /* 0x00007610ff177816 */ /* 0x000fe40000000017 */
[----:B------:R-:W-:Y:S02]  /*5a20*/  PRMT R22, RZ, 0x7610, R22 ;  /* 0x00007610ff167816 */ /* 0x000fe40000000016 */
[----:B--2---:R-:W-:Y:S02]  /*5a30*/  IADD3 R6, P0, R2, R37, RZ ;  /* 0x0000002502067210 */ /* 0x004fe40007f1e0ff */
[----:B------:R-:W2:Y:S03]  /*5a40*/  LDL R37, [R1+0x31c] ;  /* 0x00031c0001257983 */ /* 0x000ea60000100800 */
[----:B------:R-:W-:-:S02]  /*5a50*/  IMAD.X R7, R0, 0x1, R53, P0 ;  /* 0x0000000100077824 */ /* 0x000fc400000e0635 */
[----:B------:R-:W2:Y:S04]  /*5a60*/  LDL R53, [R1+0x328] ;  /* 0x0003280001357983 */ /* 0x000ea80000100800 */
[----:B------:R0:W2:Y:S02]  /*5a70*/  @P1 LDG.E.U8 R235, desc[UR10][R6.64] ;  /* 0x0000000a06eb1981 */ /* 0x0000a4000c1e1100 */
[----:B0-----:R-:W-:Y:S02]  /*5a80*/  IADD3 R6, P0, R2, R52, RZ ;  /* 0x0000003402067210 */ /* 0x001fe40007f1e0ff */
[----:B------:R-:W2:Y:S03]  /*5a90*/  LDL R52, [R1+0x324] ;  /* 0x0003240001347983 */ /* 0x000ea60000100800 */
[----:B---3--:R-:W-:-:S02]  /*5aa0*/  IMAD.X R7, R0, 0x1, R36, P0 ;  /* 0x0000000100077824 */ /* 0x008fc400000e0624 */
[----:B------:R-:W3:Y:S04]  /*5ab0*/  LDL R36, [R1+0x330] ;  /* 0x0003300001247983 */ /* 0x000ee80000100800 */
[----:B------:R4:W3:Y:S01]  /*5ac0*/  @P1 LDG.E.U8 R234, desc[UR10][R6.64] ;  /* 0x0000000a06ea1981 */ /* 0x0008e2000c1e1100 */
[----:B------:R-:W-:Y:S02]  /*5ad0*/  ISETP.GT.AND P1, PT, R3, 0x18, PT ;  /* 0x000000180300780c */ /* 0x000fe40003f24270 */
[----:B----4-:R-:W-:Y:S02]  /*5ae0*/  IADD3 R6, P0, R2, R32, RZ ;  /* 0x0000002002067210 */ /* 0x010fe40007f1e0ff */
[----:B------:R-:W4:Y:S03]  /*5af0*/  LDL R32, [R1+0x32c] ;  /* 0x00032c0001207983 */ /* 0x000f260000100800 */
[----:B------:R-:W-:Y:S01]  /*5b00*/  IMAD.X R7, R0, 0x1, R54, P0 ;  /* 0x0000000100077824 */ /* 0x000fe200000e0636 */
[----:B------:R-:W-:Y:S01]  /*5b10*/  PRMT R21, RZ, 0x7610, R21 ;  /* 0x00007610ff157816 */ /* 0x000fe20000000015 */
[----:B------:R-:W4:Y:S04]  /*5b20*/  LDL R54, [R1+0x34c] ;  /* 0x00034c0001367983 */ /* 0x000f280000100800 */
[----:B------:R0:W4:Y:S02]  /*5b30*/  @P1 LDG.E.U8 R23, desc[UR10][R6.64] ;  /* 0x0000000a06171981 */ /* 0x000124000c1e1100 */
[----:B0-----:R-:W-:-:S02]  /*5b40*/  IADD3 R6, P0, R2, R51, RZ ;  /* 0x0000003302067210 */ /* 0x001fc40007f1e0ff */
[----:B------:R-:W4:Y:S03]  /*5b50*/  LDL R51, [R1+0x338] ;  /* 0x0003380001337983 */ /* 0x000f260000100800 */
[----:B------:R-:W-:Y:S02]  /*5b60*/  IMAD.X R7, R0, 0x1, R50, P0 ;  /* 0x0000000100077824 */ /* 0x000fe400000e0632 */
[----:B------:R-:W4:Y:S04]  /*5b70*/  LDL R50, [R1+0x334] ;  /* 0x0003340001327983 */ /* 0x000f280000100800 */
[----:B------:R0:W4:Y:S02]  /*5b80*/  @P1 LDG.E.U8 R22, desc[UR10][R6.64] ;  /* 0x0000000a06161981 */ /* 0x000124000c1e1100 */
[----:B0-----:R-:W-:-:S02]  /*5b90*/  IADD3 R6, P0, R2, R48, RZ ;  /* 0x0000003002067210 */ /* 0x001fc40007f1e0ff */
[----:B------:R-:W4:Y:S03]  /*5ba0*/  LDL R48, [R1+0x340] ;  /* 0x0003400001307983 */ /* 0x000f260000100800 */
[----:B------:R-:W-:Y:S02]  /*5bb0*/  IMAD.X R7, R0, 0x1, R47, P0 ;  /* 0x0000000100077824 */ /* 0x000fe400000e062f */
[----:B------:R-:W4:Y:S01]  /*5bc0*/  LDL R47, [R1+0x33c] ;  /* 0x00033c00012f7983 */ /* 0x000f220000100800 */
[----:B------:R-:W-:Y:S02]  /*5bd0*/  ISETP.GT.AND P1, PT, R3, 0x19, PT ;  /* 0x000000190300780c */ /* 0x000fe40003f24270 */
[----:B------:R-:W-:-:S11]  /*5be0*/  PRMT R20, RZ, 0x7610, R20 ;  /* 0x00007610ff147816 */ /* 0x000fd60000000014 */
[----:B------:R0:W4:Y:S02]  /*5bf0*/  @P1 LDG.E.U8 R21, desc[UR10][R6.64] ;  /* 0x0000000a06151981 */ /* 0x000124000c1e1100 */
[----:B0-----:R-:W-:Y:S02]  /*5c00*/  IADD3 R6, P0, R2, R45, RZ ;  /* 0x0000002d02067210 */ /* 0x001fe40007f1e0ff */
[----:B------:R-:W4:Y:S01]  /*5c10*/  LDL R45, [R1+0x348] ;  /* 0x00034800012d7983 */ /* 0x000f220000100800 */
[----:B------:R-:W-:Y:S02]  /*5c20*/  PRMT R19, RZ, 0x7610, R19 ;  /* 0x00007610ff137816 */ /* 0x000fe40000000013 */
[----:B------:R-:W-:Y:S02]  /*5c30*/  PRMT R18, RZ, 0x7610, R18 ;  /* 0x00007610ff127816 */ /* 0x000fe40000000012 */
[----:B------:R-:W-:Y:S01]  /*5c40*/  PRMT R17, RZ, 0x7610, R17 ;  /* 0x00007610ff117816 */ /* 0x000fe20000000011 */
[----:B--2---:R-:W-:-:S02]  /*5c50*/  IMAD.X R7, R0, 0x1, R37, P0 ;  /* 0x0000000100077824 */ /* 0x004fc400000e0625 */
[----:B------:R-:W2:Y:S04]  /*5c60*/  LDL R37, [R1+0x344] ;  /* 0x0003440001257983 */ /* 0x000ea80000100800 */
[----:B------:R0:W2:Y:S01]  /*5c70*/  @P1 LDG.E.U8 R20, desc[UR10][R6.64] ;  /* 0x0000000a06141981 */ /* 0x0000a2000c1e1100 */
[----:B------:R-:W-:Y:S02]  /*5c80*/  ISETP.GT.AND P1, PT, R3, 0x1a, PT ;  /* 0x0000001a0300780c */ /* 0x000fe40003f24270 */
[----:B0-----:R-:W-:Y:S02]  /*5c90*/  IADD3 R6, P0, R2, R53, RZ ;  /* 0x0000003502067210 */ /* 0x001fe40007f1e0ff */
[----:B------:R-:W2:Y:S03]  /*5ca0*/  LDL R53, [R1+0x360] ;  /* 0x0003600001357983 */ /* 0x000ea60000100800 */
[----:B------:R-:W-:-:S02]  /*5cb0*/  IMAD.X R7, R0, 0x1, R52, P0 ;  /* 0x0000000100077824 */ /* 0x000fc400000e0634 */
[----:B------:R-:W2:Y:S04]  /*5cc0*/  LDL R52, [R1+0x35c] ;  /* 0x00035c0001347983 */ /* 0x000ea80000100800 */
[----:B------:R3:W2:Y:S02]  /*5cd0*/  @P1 LDG.E.U8 R19, desc[UR10][R6.64] ;  /* 0x0000000a06131981 */ /* 0x0006a4000c1e1100 */
[----:B---3--:R-:W-:Y:S02]  /*5ce0*/  IADD3 R6, P0, R2, R36, RZ ;  /* 0x0000002402067210 */ /* 0x008fe40007f1e0ff */
[----:B------:R-:W3:Y:S03]  /*5cf0*/  LDL R36, [R1+0x358] ;  /* 0x0003580001247983 */ /* 0x000ee60000100800 */
[----:B----4-:R-:W-:-:S02]  /*5d00*/  IMAD.X R7, R0, 0x1, R32, P0 ;  /* 0x0000000100077824 */ /* 0x010fc400000e0620 */
[----:B------:R-:W4:Y:S04]  /*5d10*/  LDL R32, [R1+0x354] ;  /* 0x0003540001207983 */ /* 0x000f280000100800 */
[----:B------:R0:W4:Y:S01]  /*5d20*/  @P1 LDG.E.U8 R18, desc[UR10][R6.64] ;  /* 0x0000000a06121981 */ /* 0x000122000c1e1100 */
[----:B------:R-:W-:Y:S02]  /*5d30*/  ISETP.GT.AND P1, PT, R3, 0x1b, PT ;  /* 0x0000001b0300780c */ /* 0x000fe40003f24270 */
[----:B0-----:R-:W-:Y:S02]  /*5d40*/  IADD3 R6, P0, R2, R51, RZ ;  /* 0x0000003302067210 */ /* 0x001fe40007f1e0ff */
[----:B------:R-:W4:Y:S03]  /*5d50*/  LDL R51, [R1+0x368] ;  /* 0x0003680001337983 */ /* 0x000f260000100800 */
[----:B------:R-:W-:-:S02]  /*5d60*/  IMAD.X R7, R0, 0x1, R50, P0 ;  /* 0x0000000100077824 */ /* 0x000fc400000e0632 */
[----:B------:R-:W4:Y:S04]  /*5d70*/  LDL R50, [R1+0x364] ;  /* 0x0003640001327983 */ /* 0x000f280000100800 */
[----:B------:R0:W4:Y:S02]  /*5d80*/  @P1 LDG.E.U8 R17, desc[UR10][R6.64] ;  /* 0x0000000a06111981 */ /* 0x000124000c1e1100 */
[----:B0-----:R-:W-:Y:S02]  /*5d90*/  IADD3 R6, P0, R2, R48, RZ ;  /* 0x0000003002067210 */ /* 0x001fe40007f1e0ff */
[----:B------:R-:W4:Y:S03]  /*5da0*/  LDL R48, [R1+0x370] ;  /* 0x0003700001307983 */ /* 0x000f260000100800 */
[----:B------:R-:W-:-:S02]  /*5db0*/  IMAD.X R7, R0, 0x1, R47, P0 ;  /* 0x0000000100077824 */ /* 0x000fc400000e062f */
[----:B------:R-:W4:Y:S01]  /*5dc0*/  LDL R47, [R1+0x36c] ;  /* 0x00036c00012f7983 */ /* 0x000f220000100800 */
[----:B------:R-:W-:-:S06]  /*5dd0*/  PRMT R16, RZ, 0x7610, R16 ;  /* 0x00007610ff107816 */ /* 0x000fcc0000000010 */
[----:B------:R0:W4:Y:S01]  /*5de0*/  @P1 LDG.E.U8 R16, desc[UR10][R6.64] ;  /* 0x0000000a06101981 */ /* 0x000122000c1e1100 */
[----:B------:R-:W-:Y:S02]  /*5df0*/  ISETP.GT.AND P1, PT, R3, 0x1c, PT ;  /* 0x0000001c0300780c */ /* 0x000fe40003f24270 */
[----:B------:R-:W-:Y:S02]  /*5e00*/  PRMT R15, RZ, 0x7610, R15 ;  /* 0x00007610ff0f7816 */ /* 0x000fe4000000000f */
[----:B0-----:R-:W-:Y:S02]  /*5e10*/  IADD3 R6, P0, R2, R45, RZ ;  /* 0x0000002d02067210 */ /* 0x001fe40007f1e0ff */
[----:B------:R-:W4:Y:S01]  /*5e20*/  LDL R45, [R1+0x378] ;  /* 0x00037800012d7983 */ /* 0x000f220000100800 */
[----:B------:R-:W-:Y:S02]  /*5e30*/  PRMT R14, RZ, 0x7610, R14 ;  /* 0x00007610ff0e7816 */ /* 0x000fe4000000000e */
[----:B------:R-:W-:-:S02]  /*5e40*/  PRMT R13, RZ, 0x7610, R13 ;  /* 0x00007610ff0d7816 */ /* 0x000fc4000000000d */
[----:B------:R-:W-:Y:S02]  /*5e50*/  PRMT R12, RZ, 0x7610, R12 ;  /* 0x00007610ff0c7816 */ /* 0x000fe4000000000c */
[----:B------:R-:W-:-:S06]  /*5e60*/  PRMT R248, RZ, 0x7610, R248 ;  /* 0x00007610fff87816 */ /* 0x000fcc00000000f8 */
[----:B------:R0:W4:Y:S02]  /*5e70*/  @P3 LDG.E.U8 R248, desc[UR10][R10.64] ;  /* 0x0000000a0af83981 */ /* 0x000124000c1e1100 */
[----:B0-----:R-:W-:Y:S01]  /*5e80*/  PRMT R11, RZ, 0x7610, R11 ;  /* 0x00007610ff0b7816 */ /* 0x001fe2000000000b */
[----:B--2---:R-:W-:Y:S02]  /*5e90*/  IMAD.X R7, R0, 0x1, R37, P0 ;  /* 0x0000000100077824 */ /* 0x004fe400000e0625 */
[----:B------:R-:W2:Y:S04]  /*5ea0*/  LDL R37, [R1+0x374] ;  /* 0x0003740001257983 */ /* 0x000ea80000100800 */
[----:B------:R0:W2:Y:S02]  /*5eb0*/  @P1 LDG.E.U8 R15, desc[UR10][R6.64] ;  /* 0x0000000a060f1981 */ /* 0x0000a4000c1e1100 */
[----:B0-----:R-:W-:-:S02]  /*5ec0*/  IADD3 R6, P0, R2, R55, RZ ;  /* 0x0000003702067210 */ /* 0x001fc40007f1e0ff */
[----:B------:R-:W2:Y:S03]  /*5ed0*/  LDL R55, [R1+0x120] ;  /* 0x0001200001377983 */ /* 0x000ea60000100800 */
[----:B------:R-:W-:Y:S02]  /*5ee0*/  IMAD.X R7, R0, 0x1, R54, P0 ;  /* 0x0000000100077824 */ /* 0x000fe400000e0636 */
[----:B------:R-:W2:Y:S04]  /*5ef0*/  LDL R54, [R1+0x128] ;  /* 0x0001280001367983 */ /* 0x000ea80000100800 */
[----:B------:R3:W2:Y:S01]  /*5f00*/  @P1 LDG.E.U8 R14, desc[UR10][R6.64] ;  /* 0x0000000a060e1981 */ /* 0x0006a2000c1e1100 */
[----:B------:R-:W-:-:S02]  /*5f10*/  ISETP.GT.AND P1, PT, R3, 0x1d, PT ;  /* 0x0000001d0300780c */ /* 0x000fc40003f24270 */
[----:B---3--:R-:W-:Y:S02]  /*5f20*/  IADD3 R6, P0, R2, R36, RZ ;  /* 0x0000002402067210 */ /* 0x008fe40007f1e0ff */
[----:B------:R-:W3:Y:S03]  /*5f30*/  LDL R36, [R1+0x380] ;  /* 0x0003800001247983 */ /* 0x000ee60000100800 */
[----:B----4-:R-:W-:Y:S02]  /*5f40*/  IMAD.X R7, R0, 0x1, R32, P0 ;  /* 0x0000000100077824 */ /* 0x010fe400000e0620 */
[----:B------:R-:W4:Y:S04]  /*5f50*/  LDL R32, [R1+0x37c] ;  /* 0x00037c0001207983 */ /* 0x000f280000100800 */
[----:B------:R0:W4:Y:S02]  /*5f60*/  @P1 LDG.E.U8 R13, desc[UR10][R6.64] ;  /* 0x0000000a060d1981 */ /* 0x000124000c1e1100 */
[----:B0-----:R-:W-:Y:S01]  /*5f70*/  IADD3 R6, P0, R2, R53, RZ ;  /* 0x0000003502067210 */ /* 0x001fe20007f1e0ff */
[----:B------:R-:W0:Y:S04]  /*5f80*/  S2R R87, SR_TID.X ;  /* 0x0000000000577919 */ /* 0x000e280000002100 */
[----:B------:R-:W-:Y:S01]  /*5f90*/  IMAD.X R7, R0, 0x1, R52, P0 ;  /* 0x0000000100077824 */ /* 0x000fe200000e0634 */
[----:B------:R-:W4:Y:S04]  /*5fa0*/  LDL R53, [R1+0x124] ;  /* 0x0001240001357983 */ /* 0x000f280000100800 */
[----:B------:R1:W4:Y:S01]  /*5fb0*/  @P1 LDG.E.U8 R12, desc[UR10][R6.64] ;  /* 0x0000000a060c1981 */ /* 0x000322000c1e1100 */
[----:B------:R-:W-:-:S02]  /*5fc0*/  ISETP.GT.AND P1, PT, R3, 0x1e, PT ;  /* 0x0000001e0300780c */ /* 0x000fc40003f24270 */
[----:B------:R-:W-:Y:S01]  /*5fd0*/  PRMT R10, RZ, 0x7610, R10 ;  /* 0x00007610ff0a7816 */ /* 0x000fe2000000000a */
[----:B------:R-:W4:Y:S01]  /*5fe0*/  LDL R52, [R1+0x130] ;  /* 0x0001300001347983 */ /* 0x000f220000100800 */
[----:B-1----:R-:W-:-:S03]  /*5ff0*/  IADD3 R6, P0, R2, R51, RZ ;  /* 0x0000003302067210 */ /* 0x002fc60007f1e0ff */
[----:B------:R-:W4:Y:S02]  /*6000*/  LDL R51, [R1+0x12c] ;  /* 0x00012c0001337983 */ /* 0x000f240000100800 */
[----:B------:R-:W-:Y:S01]  /*6010*/  IMAD.X R7, R0, 0x1, R50, P0 ;  /* 0x0000000100077824 */ /* 0x000fe200000e0632 */
[----:B------:R-:W-:Y:S01]  /*6020*/  PRMT R244, RZ, 0x7610, R244 ;  /* 0x00007610fff47816 */ /* 0x000fe200000000f4 */
[----:B------:R-:W4:Y:S04]  /*6030*/  LDL R50, [R1+0x138] ;  /* 0x0001380001327983 */ /* 0x000f280000100800 */
[----:B------:R1:W4:Y:S04]  /*6040*/  @P1 LDG.E.U8 R11, desc[UR10][R6.64] ;  /* 0x0000000a060b1981 */ /* 0x000328000c1e1100 */
[----:B------:R0:W4:Y:S01]  /*6050*/  @P2 LDG.E.U8 R244, desc[UR10][R8.64] ;  /* 0x0000000a08f42981 */ /* 0x000122000c1e1100 */
[----:B-1----:R-:W-:-:S05]  /*6060*/  IADD3 R6, P0, R2, R48, RZ ;  /* 0x0000003002067210 */ /* 0x002fca0007f1e0ff */
[----:B------:R-:W-:Y:S02]  /*6070*/  IMAD.X R7, R0, 0x1, R47, P0 ;  /* 0x0000000100077824 */ /* 0x000fe400000e062f */
[----:B------:R-:W4:Y:S04]  /*6080*/  LDL R47, [R1+0x11c] ;  /* 0x00011c00012f7983 */ /* 0x000f280000100800 */
[----:B------:R1:W4:Y:S01]  /*6090*/  @P1 LDG.E.U8 R10, desc[UR10][R6.64] ;  /* 0x0000000a060a1981 */ /* 0x000322000c1e1100 */
[----:B------:R-:W-:Y:S02]  /*60a0*/  ISETP.GT.AND P1, PT, R3, 0x1f, PT ;  /* 0x0000001f0300780c */ /* 0x000fe40003f24270 */
[----:B0-----:R-:W-:Y:S02]  /*60b0*/  PRMT R9, RZ, 0x7610, R9 ;  /* 0x00007610ff097816 */ /* 0x001fe40000000009 */
[----:B-1----:R-:W-:-:S02]  /*60c0*/  IADD3 R6, P0, R2, R45, RZ ;  /* 0x0000002d02067210 */ /* 0x002fc40007f1e0ff */
[----:B------:R-:W-:Y:S02]  /*60d0*/  PRMT R8, RZ, 0x7610, R8 ;  /* 0x00007610ff087816 */ /* 0x000fe40000000008 */
[----:B------:R-:W-:Y:S02]  /*60e0*/  SHF.R.S32.HI R45, RZ, 0x1f, R237 ;  /* 0x0000001fff2d7819 */ /* 0x000fe400000114ed */
[----:B------:R-:W-:Y:S01]  /*60f0*/  PRMT R233, RZ, 0x7610, R233 ;  /* 0x00007610ffe97816 */ /* 0x000fe200000000e9 */
[----:B--2---:R-:W-:Y:S02]  /*6100*/  IMAD.X R7, R0, 0x1, R37, P0 ;  /* 0x0000000100077824 */ /* 0x004fe400000e0625 */
[----:B------:R-:W2:Y:S04]  /*6110*/  LDL R37, [R1+0x134] ;  /* 0x0001340001257983 */ /* 0x000ea80000100800 */
[----:B------:R3:W2:Y:S04]  /*6120*/  @P1 LDG.E.U8 R9, desc[UR10][R6.64] ;  /* 0x0000000a06091981 */ /* 0x0006a8000c1e1100 */
[----:B------:R0:W-:Y:S04]  /*6130*/  STL [R1+0x3ac], R2 ;  /* 0x0003ac0201007387 */ /* 0x0001e80000100800 */
[----:B------:R-:W2:Y:S01]  /*6140*/  LDL R48, [R1+0x140] ;  /* 0x0001400001307983 */ /* 0x000ea20000100800 */
[----:B---3--:R-:W-:-:S03]  /*6150*/  IADD3 R6, P0, R2, R36, RZ ;  /* 0x0000002402067210 */ /* 0x008fc60007f1e0ff */
[----:B------:R-:W3:Y:S04]  /*6160*/  LDL R36, [R1+0x13c] ;  /* 0x00013c0001247983 */ /* 0x000ee80000100800 */
[----:B------:R1:W-:Y:S01]  /*6170*/  STL [R1+0x3a0], R0 ;  /* 0x0003a00001007387 */ /* 0x0003e20000100800 */
[----:B----4-:R-:W-:Y:S01]  /*6180*/  IMAD.X R7, R0, 0x1, R32, P0 ;  /* 0x0000000100077824 */ /* 0x010fe200000e0620 */
[----:B------:R-:W-:-:S04]  /*6190*/  LOP3.LUT R32, R87, 0x1f, RZ, 0xc0, !PT ;  /* 0x0000001f57207812 */ /* 0x000fc800078ec0ff */
[----:B------:R-:W-:Y:S01]  /*61a0*/  ISETP.GE.AND P0, PT, R32, R3, PT ;  /* 0x000000032000720c */ /* 0x000fe20003f06270 */
[----:B------:R4:W3:Y:S04]  /*61b0*/  @P1 LDG.E.U8 R8, desc[UR10][R6.64] ;  /* 0x0000000a06081981 */ /* 0x0008e8000c1e1100 */
[----:B------:R-:W3:Y:S04]  /*61c0*/  LDL R32, [R1+0x148] ;  /* 0x0001480001207983 */ /* 0x000ee80000100800 */
[----:B0-----:R-:W3:Y:S01]  /*61d0*/  LDL.LU R2, [R1+0x144] ;  /* 0x0001440001027983 */ /* 0x001ee20000300800 */
[----:B----4-:R-:W-:-:S03]  /*61e0*/  IADD3 R6, P1, R237, R57, RZ ;  /* 0x00000039ed067210 */ /* 0x010fc60007f3e0ff */
[----:B-1----:R-:W4:Y:S02]  /*61f0*/  LDL R0, [R1+0x14c] ;  /* 0x00014c0001007983 */ /* 0x002f240000100800 */
[----:B------:R-:W-:Y:S01]  /*6200*/  IMAD.X R7, R45, 0x1, R56, P1 ;  /* 0x000000012d077824 */ /* 0x000fe200008e0638 */
[----:B------:R-:W-:Y:S06]  /*6210*/  BAR.SYNC.DEFER_BLOCKING 0x0 ;  /* 0x0000000000007b1d */ /* 0x000fec0000010000 */
[----:B------:R0:W4:Y:S02]  /*6220*/  @!P0 LDG.E.U8 R233, desc[UR10][R6.64] ;  /* 0x0000000a06e98981 */ /* 0x000124000c1e1100 */
[----:B0-----:R-:W-:-:S05]  /*6230*/  IADD3 R6, P1, R237, R55, RZ ;  /* 0x00000037ed067210 */ /* 0x001fca0007f3e0ff */
[----:B------:R-:W-:Y:S02]  /*6240*/  IMAD.X R7, R45, 0x1, R47, P1 ;  /* 0x000000012d077824 */ /* 0x000fe400008e062f */
[----:B------:R-:W4:Y:S01]  /*6250*/  LDL R47, [R1+0x150] ;  /* 0x00015000012f7983 */ /* 0x000f220000100800 */
[----:B------:R-:W-:-:S06]  /*6260*/  PRMT R232, RZ, 0x7610, R232 ;  /* 0x00007610ffe87816 */ /* 0x000fcc00000000e8 */
[----:B------:R0:W4:Y:S01]  /*6270*/  @!P0 LDG.E.U8 R232, desc[UR10][R6.64] ;  /* 0x0000000a06e88981 */ /* 0x000122000c1e1100 */
[----:B------:R-:W-:Y:S02]  /*6280*/  PRMT R231, RZ, 0x7610, R231 ;  /* 0x00007610ffe77816 */ /* 0x000fe400000000e7 */
[----:B0-----:R-:W-:-:S05]  /*6290*/  IADD3 R6, P1, R237, R54, RZ ;  /* 0x00000036ed067210 */ /* 0x001fca0007f3e0ff */
[----:B------:R-:W-:-:S05]  /*62a0*/  IMAD.X R7, R45, 0x1, R53, P1 ;  /* 0x000000012d077824 */ /* 0x000fca00008e0635 */
[----:B------:R0:W4:Y:S01]  /*62b0*/  @!P0 LDG.E.U8 R231, desc[UR10][R6.64] ;  /* 0x0000000a06e78981 */ /* 0x000122000c1e1100 */
[----:B------:R-:W-:Y:S02]  /*62c0*/  PRMT R230, RZ, 0x7610, R230 ;  /* 0x00007610ffe67816 */ /* 0x000fe400000000e6 */
[----:B0-----:R-:W-:-:S05]  /*62d0*/  IADD3 R6, P1, R237, R52, RZ ;  /* 0x00000034ed067210 */ /* 0x001fca0007f3e0ff */
[----:B------:R-:W-:Y:S01]  /*62e0*/  IMAD.X R7, R45, 0x1, R51, P1 ;  /* 0x000000012d077824 */ /* 0x000fe200008e0633 */
[----:B------:R-:W-:Y:S01]  /*62f0*/  PRMT R229, RZ, 0x7610, R229 ;  /* 0x00007610ffe57816 */ /* 0x000fe200000000e5 */
[----:B------:R-:W4:Y:S04]  /*6300*/  LDL R51, [R1+0x160] ;  /* 0x0001600001337983 */ /* 0x000f280000100800 */
[----:B------:R0:W4:Y:S02]  /*6310*/  @!P0 LDG.E.U8 R230, desc[UR10][R6.64] ;  /* 0x0000000a06e68981 */ /* 0x000124000c1e1100 */
[----:B0-----:R-:W-:Y:S02]  /*6320*/  IADD3 R6, P1, R237, R50, RZ ;  /* 0x00000032ed067210 */ /* 0x001fe40007f3e0ff */
[----:B------:R-:W-:Y:S01]  /*6330*/  PRMT R228, RZ, 0x7610, R228 ;  /* 0x00007610ffe47816 */ /* 0x000fe200000000e4 */
[----:B------:R-:W4:Y:S01]  /*6340*/  LDL R50, [R1+0x15c] ;  /* 0x00015c0001327983 */ /* 0x000f220000100800 */
[----:B------:R-:W-:Y:S01]  /*6350*/  PRMT R227, RZ, 0x7610, R227 ;  /* 0x00007610ffe37816 */ /* 0x000fe200000000e3 */
[----:B--2---:R-:W-:-:S02]  /*6360*/  IMAD.X R7, R45, 0x1, R37, P1 ;  /* 0x000000012d077824 */ /* 0x004fc400008e0625 */
[----:B------:R-:W2:Y:S04]  /*6370*/  LDL R37, [R1+0x154] ;  /* 0x0001540001257983 */ /* 0x000ea80000100800 */
[----:B------:R0:W2:Y:S02]  /*6380*/  @!P0 LDG.E.U8 R229, desc[UR10][R6.64] ;  /* 0x0000000a06e58981 */ /* 0x0000a4000c1e1100 */
[----:B0-----:R-:W-:-:S05]  /*6390*/  IADD3 R6, P1, R237, R48, RZ ;  /* 0x00000030ed067210 */ /* 0x001fca0007f3e0ff */
[----:B---3--:R-:W-:-:S05]  /*63a0*/  IMAD.X R7, R45, 0x1, R36, P1 ;  /* 0x000000012d077824 */ /* 0x008fca00008e0624 */
[----:B------:R0:W3:Y:S02]  /*63b0*/  @!P0 LDG.E.U8 R228, desc[UR10][R6.64] ;  /* 0x0000000a06e48981 */ /* 0x0000e4000c1e1100 */
[----:B0-----:R-:W-:Y:S02]  /*63c0*/  IADD3 R6, P1, R237, R32, RZ ;  /* 0x00000020ed067210 */ /* 0x001fe40007f3e0ff */
[----:B------:R-:W3:Y:S03]  /*63d0*/  LDL R32, [R1+0x168] ;  /* 0x0001680001207983 */ /* 0x000ee60000100800 */
[----:B------:R-:W-:Y:S01]  /*63e0*/  IMAD.X R7, R45, 0x1, R2, P1 ;  /* 0x000000012d077824 */ /* 0x000fe200008e0602 */
[----:B------:R0:W-:Y:S04]  /*63f0*/  STL [R1+0x3b0], R2 ;  /* 0x0003b00201007387 */ /* 0x0001e80000100800 */
[----:B------:R4:W3:Y:S04]  /*6400*/  @!P0 LDG.E.U8 R227, desc[UR10][R6.64] ;  /* 0x0000000a06e38981 */ /* 0x0008e8000c1e1100 */
[----:B0-----:R-:W2:Y:S04]  /*6410*/  LDL.LU R2, [R1+0x158] ;  /* 0x0001580001027983 */ /* 0x001ea80000300800 */
[----:B------:R-:W3:Y:S01]  /*6420*/  LDL R48, [R1+0x170] ;  /* 0x0001700001307983 */ /* 0x000ee20000100800 */
[----:B----4-:R-:W-:-:S03]  /*6430*/  IADD3 R6, P1, R237, R47, RZ ;  /* 0x0000002fed067210 */ /* 0x010fc60007f3e0ff */
[----:B------:R-:W4:Y:S02]  /*6440*/  LDL R47, [R1+0x16c] ;  /* 0x00016c00012f7983 */ /* 0x000f240000100800 */
[----:B------:R-:W-:Y:S02]  /*6450*/  IMAD.X R7, R45, 0x1, R0, P1 ;  /* 0x000000012d077824 */ /* 0x000fe400008e0600 */
[----:B------:R-:W4:Y:S01]  /*6460*/  LDL.LU R0, [R1+0x164] ;  /* 0x0001640001007983 */ /* 0x000f220000300800 */
[----:B------:R-:W-:Y:S02]  /*6470*/  LOP3.LUT R226, R226, 0xffff, RZ, 0xc0, !PT ;  /* 0x0000ffffe2e27812 */ /* 0x000fe400078ec0ff */
[----:B------:R-:W-:-:S04]  /*6480*/  LOP3.LUT R223, R223, 0xffff, RZ, 0xc0, !PT ;  /* 0x0000ffffdfdf7812 */ /* 0x000fc800078ec0ff */
[----:B------:R-:W-:Y:S02]  /*6490*/  PRMT R36, R226, 0x3340, R223 ;  /* 0x00003340e2247816 */ /* 0x000fe400000000df */
[----:B------:R-:W-:Y:S02]  /*64a0*/  PRMT R226, RZ, 0x7610, R226 ;  /* 0x00007610ffe27816 */ /* 0x000fe400000000e2 */
[----:B------:R-:W-:-:S04]  /*64b0*/  LOP3.LUT R225, R225, 0xffff, RZ, 0xc0, !PT ;  /* 0x0000ffffe1e17812 */ /* 0x000fc800078ec0ff */
[----:B------:R0:W4:Y:S02]  /*64c0*/  @!P0 LDG.E.U8 R226, desc[UR10][R6.64] ;  /* 0x0000000a06e28981 */ /* 0x000124000c1e1100 */
[----:B0-----:R-:W-:-:S04]  /*64d0*/  LOP3.LUT R6, R34, 0xffff, RZ, 0xc0, !PT ;  /* 0x0000ffff22067812 */ /* 0x001fc800078ec0ff */
[--C-:B------:R-:W-:Y:S02]  /*64e0*/  PRMT R34, R6, 0x3340, R225.reuse ;  /* 0x0000334006227816 */ /* 0x100fe400000000e1 */
[----:B------:R-:W-:Y:S02]  /*64f0*/  PRMT R225, RZ, 0x7610, R225 ;  /* 0x00007610ffe17816 */ /* 0x000fe400000000e1 */
[----:B------:R-:W-:Y:S02]  /*6500*/  LOP3.LUT R224, R224, 0xffff, RZ, 0xc0, !PT ;  /* 0x0000ffffe0e07812 */ /* 0x000fe400078ec0ff */
[----:B------:R-:W-:Y:S02]  /*6510*/  LOP3.LUT R221, R221, 0xffff, RZ, 0xc0, !PT ;  /* 0x0000ffffdddd7812 */ /* 0x000fe400078ec0ff */
[----:B--2---:R-:W-:Y:S01]  /*6520*/  IADD3 R6, P1, R237, R2, RZ ;  /* 0x00000002ed067210 */ /* 0x004fe20007f3e0ff */
[----:B------:R0:W-:Y:S04]  /*6530*/  STL [R1+0x3b8], R2 ;  /* 0x0003b80201007387 */ /* 0x0001e80000100800 */
[----:B------:R-:W-:Y:S01]  /*6540*/  IMAD.X R7, R45, 0x1, R37, P1 ;  /* 0x000000012d077824 */ /* 0x000fe200008e0625 */
[----:B0-----:R-:W2:Y:S04]  /*6550*/  LDL R2, [R1+0x178] ;  /* 0x0001780001027983 */ /* 0x001ea80000100800 */
[----:B------:R0:W2:Y:S01]  /*6560*/  @!P0 LDG.E.U8 R225, desc[UR10][R6.64] ;  /* 0x0000000a06e18981 */ /* 0x0000a2000c1e1100 */
[----:B------:R-:W-:-:S03]  /*6570*/  PRMT R37, R224, 0x3340, R221 ;  /* 0x00003340e0257816 */ /* 0x000fc600000000dd */
[----:B------:R-:W2:Y:S01]  /*6580*/  LDL.LU R217, [R1+0x174] ;  /* 0x0001740001d97983 */ /* 0x000ea20000300800 */
[----:B------:R-:W-:-:S03]  /*6590*/  PRMT R224, RZ, 0x7610, R224 ;  /* 0x00007610ffe07816 */ /* 0x000fc600000000e0 */
[----:B------:R-:W2:Y:S01]  /*65a0*/  LDL.LU R216, [R1+0x17c] ;  /* 0x00017c0001d87983 */ /* 0x000ea20000300800 */
[----:B0-----:R-:W-:-:S05]  /*65b0*/  IADD3 R6, P1, R237, R51, RZ ;  /* 0x00000033ed067210 */ /* 0x001fca0007f3e0ff */
[----:B------:R-:W-:-:S05]  /*65c0*/  IMAD.X R7, R45, 0x1, R50, P1 ;  /* 0x000000012d077824 */ /* 0x000fca00008e0632 */
[----:B------:R0:W2:Y:S02]  /*65d0*/  @!P0 LDG.E.U8 R224, desc[UR10][R6.64] ;  /* 0x0000000a06e08981 */ /* 0x0000a4000c1e1100 */
[----:B0-----:R-:W-:Y:S02]  /*65e0*/  LOP3.LUT R7, R49, 0xffff, RZ, 0xc0, !PT ;  /* 0x0000ffff31077812 */ /* 0x001fe400078ec0ff */
[----:B------:R-:W-:-:S04]  /*65f0*/  LOP3.LUT R6, R35, 0xffff, RZ, 0xc0, !PT ;  /* 0x0000ffff23067812 */ /* 0x000fc800078ec0ff */
[----:B------:R-:W-:Y:S02]  /*6600*/  PRMT R35, R7, 0x3340, R6 ;  /* 0x0000334007237816 */ /* 0x000fe40000000006 */
[----:B---3--:R-:W-:Y:S01]  /*6610*/  IADD3 R6, P1, R237, R32, RZ ;  /* 0x00000020ed067210 */ /* 0x008fe20007f3e0ff */
[----:B----4-:R0:W-:Y:S04]  /*6620*/  STL [R1+0x3a8], R0 ;  /* 0x0003a80001007387 */ /* 0x0101e80000100800 */
[----:B------:R-:W-:Y:S02]  /*6630*/  IMAD.X R7, R45, 0x1, R0, P1 ;  /* 0x000000012d077824 */ /* 0x000fe400008e0600 */
[----:B0-----:R-:W3:Y:S01]  /*6640*/  LDL.LU R0, [R1+0x180] ;  /* 0x0001800001007983 */ /* 0x001ee20000300800 */
[----:B------:R-:W-:-:S02]  /*6650*/  PRMT R223, RZ, 0x7610, R223 ;  /* 0x00007610ffdf7816 */ /* 0x000fc400000000df */
[----:B------:R-:W-:Y:S02]  /*6660*/  LOP3.LUT R222, R222, 0xffff, RZ, 0xc0, !PT ;  /* 0x0000ffffdede7812 */ /* 0x000fe400078ec0ff */
[----:B------:R-:W-:Y:S02]  /*6670*/  LOP3.LUT R220, R220, 0xffff, RZ, 0xc0, !PT ;  /* 0x0000ffffdcdc7812 */ /* 0x000fe400078ec0ff */
[----:B------:R0:W4:Y:S02]  /*6680*/  @!P0 LDG.E.U8 R223, desc[UR10][R6.64] ;  /* 0x0000000a06df8981 */ /* 0x000124000c1e1100 */
[----:B------:R-:W-:Y:S02]  /*6690*/  PRMT R32, R222, 0x3340, R220 ;  /* 0x00003340de207816 */ /* 0x000fe400000000dc */
[----:B------:R-:W-:Y:S02]  /*66a0*/  PRMT R222, RZ, 0x7610, R222 ;  /* 0x00007610ffde7816 */ /* 0x000fe400000000de */
[----:B0-----:R-:W-:-:S05]  /*66b0*/  IADD3 R6, P1, R237, R48, RZ ;  /* 0x00000030ed067210 */ /* 0x001fca0007f3e0ff */
[----:B------:R-:W-:-:S05]  /*66c0*/  IMAD.X R7, R45, 0x1, R47, P1 ;  /* 0x000000012d077824 */ /* 0x000fca00008e062f */
[----:B------:R0:W4:Y:S02]  /*66d0*/  @!P0 LDG.E.U8 R222, desc[UR10][R6.64] ;  /* 0x0000000a06de8981 */ /* 0x000124000c1e1100 */
[----:B0-----:R-:W-:Y:S02]  /*66e0*/  LOP3.LUT R7, R30, 0xffff, RZ, 0xc0, !PT ;  /* 0x0000ffff1e077812 */ /* 0x001fe400078ec0ff */
[----:B------:R-:W-:Y:S02]  /*66f0*/  LOP3.LUT R6, R5, 0xffff, RZ, 0xc0, !PT ;  /* 0x0000ffff05067812 */ /* 0x000fe400078ec0ff */
[----:B------:R-:W4:Y:S02]  /*6700*/  LDL.LU R5, [R1+0x184] ;  /* 0x0001840001057983 */ /* 0x000f240000300800 */
[----:B------:R-:W-:Y:S02]  /*6710*/  PRMT R30, R7, 0x3340, R6 ;  /* 0x00003340071e7816 */ /* 0x000fe40000000006 */
[----:B------:R-:W-:-:S02]  /*6720*/  PRMT R221, RZ, 0x7610, R221 ;  /* 0x00007610ffdd7816 */ /* 0x000fc400000000dd */
[----:B------:R-:W-:Y:S02]  /*6730*/  LOP3.LUT R219, R219, 0xffff, RZ, 0xc0, !PT ;  /* 0x0000ffffdbdb7812 */ /* 0x000fe400078ec0ff */
[----:B--2---:R-:W-:-:S05]  /*6740*/  IADD3 R6, P1, R237, R2, RZ ;  /* 0x00000002ed067210 */ /* 0x004fca0007f3e0ff */
[----:B------:R-:W-:Y:S01]  /*6750*/  IMAD.X R7, R45, 0x1, R217, P1 ;  /* 0x000000012d077824 */ /* 0x000fe200008e06d9 */
[----:B------:R0:W-:Y:S04]  /*6760*/  STL [R1+0x3a4], R217 ;  /* 0x0003a4d901007387 */ /* 0x0001e80000100800 */
[----:B------:R1:W2:Y:S04]  /*6770*/  @!P0 LDG.E.U8 R221, desc[UR10][R6.64] ;  /* 0x0000000a06dd8981 */ /* 0x0002a8000c1e1100 */
[----:B0-----:R-:W4:Y:S01]  /*6780*/  LDL.LU R217, [R1+0x188] ;  /* 0x0001880001d97983 */ /* 0x001f220000300800 */
[----:B-1----:R-:W-:-:S03]  /*6790*/  LOP3.LUT R6, R33, 0xffff, RZ, 0xc0, !PT ;  /* 0x0000ffff21067812 */ /* 0x002fc600078ec0ff */
[----:B------:R-:W2:Y:S01]  /*67a0*/  LDL.LU R2, [R1+0x110] ;  /* 0x0001100001027983 */ /* 0x000ea20000300800 */
[----:B------:R-:W-:Y:S02]  /*67b0*/  PRMT R33, R6, 0x3340, R219 ;  /* 0x0000334006217816 */ /* 0x000fe400000000db */
[----:B---3--:R-:W-:Y:S01]  /*67c0*/  IADD3 R6, P1, R237, R0, RZ ;  /* 0x00000000ed067210 */ /* 0x008fe20007f3e0ff */
[----:B------:R0:W-:Y:S04]  /*67d0*/  STL [R1+0x3b4], R0 ;  /* 0x0003b40001007387 */ /* 0x0001e80000100800 */
[----:B0-----:R-:W3:Y:S01]  /*67e0*/  LDL.LU R0, [R1+0x10c] ;  /* 0x00010c0001007983 */ /* 0x001ee20000300800 */
[----:B------:R-:W-:Y:S01]  /*67f0*/  PRMT R220, RZ, 0x7610, R220 ;  /* 0x00007610ffdc7816 */ /* 0x000fe200000000dc */
[----:B------:R-:W-:-:S05]  /*6800*/  IMAD.X R7, R45, 0x1, R216, P1 ;  /* 0x000000012d077824 */ /* 0x000fca00008e06d8 */
[----:B------:R0:W3:Y:S01]  /*6810*/  @!P0 LDG.E.U8 R220, desc[UR10][R6.64] ;  /* 0x0000000a06dc8981 */ /* 0x0000e2000c1e1100 */
[----:B------:R-:W-:Y:S02]  /*6820*/  PRMT R219, RZ, 0x7610, R219 ;  /* 0x00007610ffdb7816 */ /* 0x000fe400000000db */
[----:B0-----:R-:W-:Y:S02]  /*6830*/  LOP3.LUT R7, R46, 0xffff, RZ, 0xc0, !PT ;  /* 0x0000ffff2e077812 */ /* 0x001fe400078ec0ff */
[----:B------:R-:W-:-:S04]  /*6840*/  LOP3.LUT R6, R31, 0xffff, RZ, 0xc0, !PT ;  /* 0x0000ffff1f067812 */ /* 0x000fc800078ec0ff */
[----:B------:R-:W-:Y:S02]  /*6850*/  PRMT R31, R7, 0x3340, R6 ;  /* 0x00003340071f7816 */ /* 0x000fe40000000006 */
[----:B------:R-:W-:Y:S02]  /*6860*/  LOP3.LUT R218, R218, 0xffff, RZ, 0xc0, !PT ;  /* 0x0000ffffdada7812 */ /* 0x000fe400078ec0ff */
[----:B------:R-:W-:Y:S02]  /*6870*/  LOP3.LUT R245, R245, 0xffff, RZ, 0xc0, !PT ;  /* 0x0000fffff5f57812 */ /* 0x000fe400078ec0ff */
[----:B------:R-:W-:Y:S02]  /*6880*/  LOP3.LUT R243, R243, 0xffff, RZ, 0xc0, !PT ;  /* 0x0000fffff3f37812 */ /* 0x000fe400078ec0ff */
[----:B------:R-:W-:Y:S02]  /*6890*/  LOP3.LUT R29, R29, 0xffff, RZ, 0xc0, !PT ;  /* 0x0000ffff1d1d7812 */ /* 0x000fe400078ec0ff */
[----:B------:R-:W-:-:S02]  /*68a0*/  PRMT R243, R245, 0x3340, R243 ;  /* 0x00003340f5f37816 */ /* 0x000fc400000000f3 */
[----:B------:R-:W3:Y:S01]  /*68b0*/  LDL R245, [R1+0x384] ;  /* 0x0003840001f57983 */ /* 0x000ee20000100800 */
[----:B------:R-:W-:Y:S02]  /*68c0*/  LOP3.LUT R27, R27, 0xffff, RZ, 0xc0, !PT ;  /* 0x0000ffff1b1b7812 */ /* 0x000fe400078ec0ff */
[----:B------:R-:W-:Y:S02]  /*68d0*/  LOP3.LUT R25, R25, 0xffff, RZ, 0xc0, !PT ;  /* 0x0000ffff19197812 */ /* 0x000fe400078ec0ff */
[----:B------:R-:W-:Y:S02]  /*68e0*/  LOP3.LUT R24, R24, 0xffff, RZ, 0xc0, !PT ;  /* 0x0000ffff18187812 */ /* 0x000fe400078ec0ff */
[----:B------:R-:W-:Y:S02]  /*68f0*/  LOP3.LUT R252, R252, 0xffff, RZ, 0xc0, !PT ;  /* 0x0000fffffcfc7812 */ /* 0x000fe400078ec0ff */
[----:B------:R-:W-:Y:S02]  /*6900*/  LOP3.LUT R251, R251, 0xffff, RZ, 0xc0, !PT ;  /* 0x0000fffffbfb7812 */ /* 0x000fe400078ec0ff */
[----:B------:R-:W-:-:S02]  /*6910*/  LOP3.LUT R242, R242, 0xffff, RZ, 0xc0, !PT ;  /* 0x0000fffff2f27812 */ /* 0x000fc400078ec0ff */
        /* <DEDUP_REMOVED lines=13> */
[----:B------:R-:W-:Y:S02]  /*69f0*/  PRMT R242, R242, 0x3340, R240 ;  /* 0x00003340f2f27816 */ /* 0x000fe400000000f0 */
[----:B------:R-:W-:Y:S02]  /*6a00*/  LOP3.LUT R22, R22, 0xffff, RZ, 0xc0, !PT ;  /* 0x0000ffff16167812 */ /* 0x000fe400078ec0ff */
[----:B------:R-:W-:Y:S02]  /*6a10*/  LOP3.LUT R20, R20, 0xffff, RZ, 0xc0, !PT ;  /* 0x0000ffff14147812 */ /* 0x000fe400078ec0ff */
[----:B------:R-:W-:Y:S02]  /*6a20*/  PRMT R241, R241, 0x3340, R239 ;  /* 0x00003340f1f17816 */ /* 0x000fe400000000ef */
[----:B------:R-:W-:-:S02]  /*6a30*/  PRMT R240, R238, 0x3340, R235 ;  /* 0x00003340eef07816 */ /* 0x000fc400000000eb */
[----:B------:R-:W-:Y:S02]  /*6a40*/  PRMT R239, R236, 0x3340, R234 ;  /* 0x00003340ecef7816 */ /* 0x000fe400000000ea */
[----:B------:R-:W-:Y:S02]  /*6a50*/  PRMT R238, R23, 0x3340, R21 ;  /* 0x0000334017ee7816 */ /* 0x000fe40000000015 */
[----:B------:R-:W-:Y:S02]  /*6a60*/  PRMT R235, R19, 0x3340, R17 ;  /* 0x0000334013eb7816 */ /* 0x000fe40000000011 */
[----:B------:R-:W-:Y:S02]  /*6a70*/  PRMT R234, R18, 0x3340, R16 ;  /* 0x0000334012ea7816 */ /* 0x000fe40000000010 */
[----:B------:R-:W-:Y:S02]  /*6a80*/  PRMT R236, R22, 0x3340, R20 ;  /* 0x0000334016ec7816 */ /* 0x000fe40000000014 */
[----:B------:R-:W-:-:S02]  /*6a90*/  PRMT R17, R30, 0x5410, R31 ;  /* 0x000054101e117816 */ /* 0x000fc4000000001f */
[----:B------:R-:W-:Y:S02]  /*6aa0*/  PRMT R21, R32, 0x5410, R33 ;  /* 0x0000541020157816 */ /* 0x000fe40000000021 */
[----:B------:R-:W-:Y:S02]  /*6ab0*/  PRMT R16, R34, 0x5410, R35 ;  /* 0x0000541022107816 */ /* 0x000fe40000000023 */
[----:B------:R-:W-:Y:S02]  /*6ac0*/  PRMT R20, R36, 0x5410, R37 ;  /* 0x0000541024147816 */ /* 0x000fe40000000025 */
[----:B----4-:R-:W-:-:S05]  /*6ad0*/  IADD3 R6, P1, R237, R217, RZ ;  /* 0x000000d9ed067210 */ /* 0x010fca0007f3e0ff */
[----:B------:R-:W-:-:S05]  /*6ae0*/  IMAD.X R7, R45, 0x1, R5, P1 ;  /* 0x000000012d077824 */ /* 0x000fca00008e0605 */
[----:B------:R0:W4:Y:S02]  /*6af0*/  @!P0 LDG.E.U8 R219, desc[UR10][R6.64] ;  /* 0x0000000a06db8981 */ /* 0x000124000c1e1100 */
[----:B0-----:R-:W-:-:S04]  /*6b00*/  LOP3.LUT R6, R28, 0xffff, RZ, 0xc0, !PT ;  /* 0x0000ffff1c067812 */ /* 0x001fc800078ec0ff */
[--C-:B------:R-:W-:Y:S02]  /*6b10*/  PRMT R28, R6, 0x3340, R218.reuse ;  /* 0x00003340061c7816 */ /* 0x100fe400000000da */
[----:B--2---:R-:W-:Y:S02]  /*6b20*/  IADD3 R6, P1, R237, R2, RZ ;  /* 0x00000002ed067210 */ /* 0x004fe40007f3e0ff */
[----:B------:R-:W-:-:S03]  /*6b30*/  PRMT R218, RZ, 0x7610, R218 ;  /* 0x00007610ffda7816 */ /* 0x000fc600000000da */
[----:B---3--:R-:W-:-:S05]  /*6b40*/  IMAD.X R7, R45, 0x1, R0, P1 ;  /* 0x000000012d077824 */ /* 0x008fca00008e0600 */
[----:B------:R0:W2:Y:S02]  /*6b50*/  @!P0 LDG.E.U8 R218, desc[UR10][R6.64] ;  /* 0x0000000a06da8981 */ /* 0x0000a4000c1e1100 */
[----:B0-----:R-:W-:Y:S02]  /*6b60*/  LOP3.LUT R7, R44, 0xffff, RZ, 0xc0, !PT ;  /* 0x0000ffff2c077812 */ /* 0x001fe400078ec0ff */
[----:B------:R-:W-:-:S04]  /*6b70*/  LOP3.LUT R6, R26, 0xffff, RZ, 0xc0, !PT ;  /* 0x0000ffff1a067812 */ /* 0x000fc800078ec0ff */
[----:B------:R-:W-:Y:S02]  /*6b80*/  PRMT R26, R7, 0x3340, R6 ;  /* 0x00003340071a7816 */ /* 0x000fe40000000006 */
[----:B------:R-:W-:Y:S02]  /*6b90*/  LOP3.LUT R7, R43, 0xffff, RZ, 0xc0, !PT ;  /* 0x0000ffff2b077812 */ /* 0x000fe400078ec0ff */
[----:B------:R-:W-:Y:S02]  /*6ba0*/  LOP3.LUT R6, R42, 0xffff, RZ, 0xc0, !PT ;  /* 0x0000ffff2a067812 */ /* 0x000fe400078ec0ff */
[----:B------:R-:W-:Y:S02]  /*6bb0*/  PRMT R29, R29, 0x3340, R7 ;  /* 0x000033401d1d7816 */ /* 0x000fe40000000007 */
[----:B------:R-:W-:Y:S02]  /*6bc0*/  PRMT R27, R27, 0x3340, R6 ;  /* 0x000033401b1b7816 */ /* 0x000fe40000000006 */
[----:B------:R-:W-:-:S02]  /*6bd0*/  LOP3.LUT R7, R41, 0xffff, RZ, 0xc0, !PT ;  /* 0x0000ffff29077812 */ /* 0x000fc400078ec0ff */
[----:B------:R-:W-:Y:S02]  /*6be0*/  LOP3.LUT R6, R40, 0xffff, RZ, 0xc0, !PT ;  /* 0x0000ffff28067812 */ /* 0x000fe400078ec0ff */
[----:B------:R-:W-:Y:S02]  /*6bf0*/  PRMT R25, R25, 0x3340, R7 ;  /* 0x0000334019197816 */ /* 0x000fe40000000007 */
[----:B------:R-:W-:Y:S02]  /*6c00*/  PRMT R24, R24, 0x3340, R6 ;  /* 0x0000334018187816 */ /* 0x000fe40000000006 */
[----:B------:R-:W-:Y:S02]  /*6c10*/  LOP3.LUT R7, R39, 0xffff, RZ, 0xc0, !PT ;  /* 0x0000ffff27077812 */ /* 0x000fe400078ec0ff */
[----:B------:R-:W-:Y:S02]  /*6c20*/  LOP3.LUT R6, R38, 0xffff, RZ, 0xc0, !PT ;  /* 0x0000ffff26067812 */ /* 0x000fe400078ec0ff */
[----:B------:R-:W-:-:S02]  /*6c30*/  PRMT R252, R7, 0x3340, R252 ;  /* 0x0000334007fc7816 */ /* 0x000fc400000000fc */
[----:B------:R-:W-:Y:S02]  /*6c40*/  PRMT R251, R6, 0x3340, R251 ;  /* 0x0000334006fb7816 */ /* 0x000fe400000000fb */
[----:B------:R-:W-:Y:S02]  /*6c50*/  PRMT R23, R25, 0x5410, R252 ;  /* 0x0000541019177816 */ /* 0x000fe400000000fc */
[----:B------:R-:W-:Y:S02]  /*6c60*/  PRMT R19, R24, 0x5410, R251 ;  /* 0x0000541018137816 */ /* 0x000fe400000000fb */
[----:B------:R-:W-:Y:S01]  /*6c70*/  PRMT R18, R26, 0x5410, R27 ;  /* 0x000054101a127816 */ /* 0x000fe2000000001b */
[----:B------:R-:W3:Y:S01]  /*6c80*/  LDL.LU.64 R24, [R1] ;  /* 0x0000000001187983 */ /* 0x000ee20000300a00 */
[----:B------:R-:W-:-:S03]  /*6c90*/  PRMT R22, R28, 0x5410, R29 ;  /* 0x000054101c167816 */ /* 0x000fc6000000001d */
[----:B------:R-:W3:Y:S04]  /*6ca0*/  LDL.LU.64 R26, [R1+0x8] ;  /* 0x00000800011a7983 */ /* 0x000ee80000300a00 */
        /* <DEDUP_REMOVED lines=29> */
[----:B------:R-:W3:Y:S01]  /*6e80*/  LDL.LU.64 R86, [R1+0xf8] ;  /* 0x0000f80001567983 */ /* 0x000ee20000300a00 */
[----:B------:R-:W-:-:S02]  /*6e90*/  LOP3.LUT R250, R250, 0xffff, RZ, 0xc0, !PT ;  /* 0x0000fffffafa7812 */ /* 0x000fc400078ec0ff */
[----:B------:R-:W-:-:S04]  /*6ea0*/  LOP3.LUT R248, R248, 0xffff, RZ, 0xc0, !PT ;  /* 0x0000fffff8f87812 */ /* 0x000fc800078ec0ff */
[----:B------:R-:W-:Y:S02]  /*6eb0*/  PRMT R248, R250, 0x3340, R248 ;  /* 0x00003340faf87816 */ /* 0x000fe400000000f8 */
[----:B------:R-:W0:Y:S01]  /*6ec0*/  S2R R250, SR_TID.X ;  /* 0x0000000000fa7919 */ /* 0x000e220000002100 */
[----:B------:R-:W-:Y:S02]  /*6ed0*/  LOP3.LUT R246, R246, 0xffff, RZ, 0xc0, !PT ;  /* 0x0000fffff6f67812 */ /* 0x000fe400078ec0ff */
[----:B------:R-:W-:-:S04]  /*6ee0*/  LOP3.LUT R244, R244, 0xffff, RZ, 0xc0, !PT ;  /* 0x0000fffff4f47812 */ /* 0x000fc800078ec0ff */
[----:B------:R-:W-:Y:S02]  /*6ef0*/  PRMT R244, R246, 0x3340, R244 ;  /* 0x00003340f6f47816 */ /* 0x000fe400000000f4 */
[----:B------:R-:W-:Y:S02]  /*6f00*/  LOP3.LUT R249, R249, 0xffff, RZ, 0xc0, !PT ;  /* 0x0000fffff9f97812 */ /* 0x000fe400078ec0ff */
[----:B------:R-:W-:Y:S02]  /*6f10*/  LOP3.LUT R247, R247, 0xffff, RZ, 0xc0, !PT ;  /* 0x0000fffff7f77812 */ /* 0x000fe400078ec0ff */
[----:B------:R-:W-:Y:S02]  /*6f20*/  LOP3.LUT R15, R15, 0xffff, RZ, 0xc0, !PT ;  /* 0x0000ffff0f0f7812 */ /* 0x000fe400078ec0ff */
[----:B------:R-:W-:Y:S02]  /*6f30*/  LOP3.LUT R13, R13, 0xffff, RZ, 0xc0, !PT ;  /* 0x0000ffff0d0d7812 */ /* 0x000fe400078ec0ff */
[----:B------:R-:W-:-:S02]  /*6f40*/  PRMT R247, R249, 0x3340, R247 ;  /* 0x00003340f9f77816 */ /* 0x000fc400000000f7 */
[----:B------:R-:W-:Y:S02]  /*6f50*/  LOP3.LUT R11, R11, 0xffff, RZ, 0xc0, !PT ;  /* 0x0000ffff0b0b7812 */ /* 0x000fe400078ec0ff */
[----:B------:R-:W-:Y:S02]  /*6f60*/  LOP3.LUT R9, R9, 0xffff, RZ, 0xc0, !PT ;  /* 0x0000ffff09097812 */ /* 0x000fe400078ec0ff */
[----:B------:R-:W-:Y:S02]  /*6f70*/  LOP3.LUT R14, R14, 0xffff, RZ, 0xc0, !PT ;  /* 0x0000ffff0e0e7812 */ /* 0x000fe400078ec0ff */
[----:B------:R-:W-:Y:S02]  /*6f80*/  LOP3.LUT R12, R12, 0xffff, RZ, 0xc0, !PT ;  /* 0x0000ffff0c0c7812 */ /* 0x000fe400078ec0ff */
[----:B0-----:R-:W-:Y:S01]  /*6f90*/  SHF.R.S32.HI R246, RZ, 0x2, R250 ;  /* 0x00000002fff67819 */ /* 0x001fe200000114fa */
[----:B------:R-:W-:-:S03]  /*6fa0*/  IMAD.SHL.U32 R249, R250, 0x20, RZ ;  /* 0x00000020faf97824 */ /* 0x000fc600078e00ff */
[----:B------:R-:W-:Y:S02]  /*6fb0*/  SGXT R246, R246, 0x1 ;  /* 0x00000001f6f6781a */ /* 0x000fe40000000200 */
[----:B------:R-:W-:Y:S02]  /*6fc0*/  LOP3.LUT R10, R10, 0xffff, RZ, 0xc0, !PT ;  /* 0x0000ffff0a0a7812 */ /* 0x000fe400078ec0ff */
[----:B------:R-:W-:Y:S02]  /*6fd0*/  LOP3.LUT R8, R8, 0xffff, RZ, 0xc0, !PT ;  /* 0x0000ffff08087812 */ /* 0x000fe400078ec0ff */
[----:B------:R-:W-:Y:S02]  /*6fe0*/  LOP3.LUT R246, R246, 0x90, RZ, 0xc0, !PT ;  /* 0x00000090f6f67812 */ /* 0x000fe400078ec0ff */
[----:B------:R-:W-:Y:S02]  /*6ff0*/  PRMT R7, R15, 0x3340, R13 ;  /* 0x000033400f077816 */ /* 0x000fe4000000000d */
[----:B------:R-:W-:-:S02]  /*7000*/  PRMT R15, R11, 0x3340, R9 ;  /* 0x000033400b0f7816 */ /* 0x000fc40000000009 */
[----:B------:R-:W-:Y:S02]  /*7010*/  PRMT R6, R14, 0x3340, R12 ;  /* 0x000033400e067816 */ /* 0x000fe4000000000c */
[----:B------:R-:W-:Y:S02]  /*7020*/  PRMT R11, R10, 0x3340, R8 ;  /* 0x000033400a0b7816 */ /* 0x000fe40000000008 */
[----:B------:R-:W-:Y:S02]  /*7030*/  LOP3.LUT R246, R246, 0x1f60, R249, 0xf8, !PT ;  /* 0x00001f60f6f67812 */ /* 0x000fe400078ef8f9 */
[----:B------:R-:W-:Y:S02]  /*7040*/  PRMT R12, R248, 0x5410, R244 ;  /* 0x00005410f80c7816 */ /* 0x000fe400000000f4 */
[----:B------:R-:W-:Y:S02]  /*7050*/  PRMT R13, R242, 0x5410, R240 ;  /* 0x00005410f20d7816 */ /* 0x000fe400000000f0 */
[----:B------:R-:W-:-:S02]  /*7060*/  PRMT R14, R238, 0x5410, R235 ;  /* 0x00005410ee0e7816 */ /* 0x000fc400000000eb */
[----:B------:R-:W-:Y:S02]  /*7070*/  PRMT R15, R7, 0x5410, R15 ;  /* 0x00005410070f7816 */ /* 0x000fe4000000000f */
[----:B------:R-:W-:Y:S02]  /*7080*/  PRMT R8, R247, 0x5410, R243 ;  /* 0x00005410f7087816 */ /* 0x000fe400000000f3 */
[----:B------:R-:W-:Y:S02]  /*7090*/  PRMT R9, R241, 0x5410, R239 ;  /* 0x00005410f1097816 */ /* 0x000fe400000000ef */
[----:B------:R-:W-:Y:S02]  /*70a0*/  PRMT R10, R236, 0x5410, R234 ;  /* 0x00005410ec0a7816 */ /* 0x000fe400000000ea */
[----:B------:R-:W-:Y:S01]  /*70b0*/  PRMT R11, R6, 0x5410, R11 ;  /* 0x00005410060b7816 */ /* 0x000fe2000000000b */
[----:B------:R-:W-:Y:S04]  /*70c0*/  STS.128 [R246+UR8], R20 ;  /* 0x00000014f6007988 */ /* 0x000fe80008000c08 */
[----:B------:R-:W-:Y:S04]  /*70d0*/  STS.128 [R246+UR8+0x2000], R16 ;  /* 0x00200010f6007988 */ /* 0x000fe80008000c08 */
[----:B------:R-:W-:Y:S04]  /*70e0*/  STS.128 [R245+UR8], R12 ;  /* 0x0000000cf5007988 */ /* 0x000fe80008000c08 */
[----:B------:R-:W-:Y:S04]  /*70f0*/  STS.128 [R245+UR8+0x2000], R8 ;  /* 0x00200008f5007988 */ /* 0x000fe80008000c08 */
[----:B------:R-:W-:Y:S04]  /*7100*/  STS.U8 [R4+UR8+0x4e00], R233 ;  /* 0x004e00e904007988 */ /* 0x000fe80008000008 */
        /* <DEDUP_REMOVED lines=13> */
[----:B----4-:R-:W-:Y:S04]  /*71e0*/  STS.U8 [R4+UR8+0x4000], R219 ;  /* 0x004000db04007988 */ /* 0x010fe80008000008 */
[----:B--2---:R-:W-:Y:S01]  /*71f0*/  STS.U8 [R4+UR8+0x4f00], R218 ;  /* 0x004f00da04007988 */ /* 0x004fe20008000008 */
[----:B------:R0:W-:Y:S06]  /*7200*/  MEMBAR.ALL.CTA ;  /* 0x0000000000007992 */ /* 0x0001ec0000008000 */
[----:B0-----:R-:W0:Y:S01]  /*7210*/  FENCE.VIEW.ASYNC.S ;  /* 0x00000000000073c6 */ /* 0x001e220000000000 */
[----:B------:R-:W-:Y:S01]  /*7220*/  USHF.L.U32 UR4, UR12, 0x5, URZ ;  /* 0x000000050c047899 */ /* 0x000fe2000800063f */
[----:B------:R-:W-:-:S02]  /*7230*/  UMOV UR5, 0xc0000010 ;  /* 0xc000001000057882 */ /* 0x000fc40000000000 */
[----:B------:R-:W2:Y:S01]  /*7240*/  LDL.LU R7, [R1+0x100] ;  /* 0x0001000001077983 */ /* 0x000ea20000300800 */
[----:B------:R-:W-:Y:S01]  /*7250*/  ULOP3.LUT UR4, UR4, 0x80, URZ, 0xc0, !UPT ;  /* 0x0000008004047892 */ /* 0x000fe2000f8ec03f */
[----:B0-----:R-:W-:Y:S03]  /*7260*/  BAR.SYNC.DEFER_BLOCKING 0x0 ;  /* 0x0000000000007b1d */ /* 0x001fe60000010000 */
[----:B------:R-:W-:-:S04]  /*7270*/  ULEA.HI UR4, UR8, UR4, URZ, 0x1c ;  /* 0x0000000408047291 */ /* 0x000fc8000f8fe03f */
[----:B------:R-:W-:Y:S01]  /*7280*/  ULOP3.LUT UR4, UR4, 0x3fff, URZ, 0xc0, !UPT ;  /* 0x00003fff04047892 */ /* 0x000fe2000f8ec03f */
[----:B---3--:R-:W-:-:S08]  /*7290*/  WARPGROUP.ARRIVE ;  /* 0x00000000000079c5 */ /* 0x008fd00000000000 */
[----:B------:R-:W-:Y:S01]  /*72a0*/  QGMMA.64x128x32.F32.E4M3.E4M3 R24, gdesc[UR4], R24, gsb0 ;  /* 0x01e00000041879f3 */ /* 0x000fe20008000818 */
[----:B------:R-:W-:Y:S02]  /*72b0*/  IADD3 R2, P1, R2, UR13, RZ ;  /* 0x0000000d02027c10 */ /* 0x000fe4000ff3e0ff */
[----:B------:R-:W-:Y:S02]  /*72c0*/  WARPGROUP.DEPBAR.LE gsb0, 0x0 ;  /* 0x00008000000079c5 */ /* 0x000fe40000010000 */
[----:B------:R-:W-:Y:S04]  /*72d0*/  STL.64 [R1], R24 ;  /* 0x0000001801007387 */ /* 0x000fe80000100a00 */
        /* <DEDUP_REMOVED lines=31> */
[----:B0-----:R-:W3:Y:S04]  /*74d0*/  LDL.LU.64 R86, [R1+0x4b8] ;  /* 0x0004b80001567983 */ /* 0x001ee80000300a00 */
        /* <DEDUP_REMOVED lines=31> */
[----:B------:R-:W4:Y:S04]  /*76d0*/  LDL.LU R250, [R1+0x118] ;  /* 0x0001180001fa7983 */ /* 0x000f280000300800 */
[----:B------:R-:W3:Y:S04]  /*76e0*/  LDL.LU R22, [R1+0x120] ;  /* 0x0001200001167983 */ /* 0x000ee80000300800 */
        /* <DEDUP_REMOVED lines=18> */
[----:B------:R0:W-:Y:S04]  /*7810*/  STL [R1+0x110], R2 ;  /* 0x0001100201007387 */ /* 0x0001e80000100800 */
[----:B0-----:R-:W3:Y:S01]  /*7820*/  LDL.LU R2, [R1+0x3b8] ;  /* 0x0003b80001027983 */ /* 0x001ee20000300800 */
[----:B--2---:R-:W-:Y:S01]  /*7830*/  VIADD R7, R7, 0xffffffff ;  /* 0xffffffff07077836 */ /* 0x004fe20000000000 */
[----:B------:R-:W-:-:S02]  /*7840*/  IADD3.X R0, R0, UR14, RZ, P1, !PT ;  /* 0x0000000e00007c10 */ /* 0x000fc40008ffe4ff */
[----:B------:R-:W2:Y:S04]  /*7850*/  LDL.LU R249, [R1+0x15c] ;  /* 0x00015c0001f97983 */ /* 0x000ea80000300800 */
[----:B------:R-:W-:Y:S01]  /*7860*/  STL [R1+0x100], R7 ;  /* 0x0001000701007387 */ /* 0x000fe20000100800 */
[----:B----4-:R-:W-:Y:S02]  /*7870*/  IADD3 R250, P2, R250, UR13, RZ ;  /* 0x0000000dfafa7c10 */ /* 0x010fe4000ff5e0ff */
[----:B---3--:R-:W-:-:S03]  /*7880*/  IADD3 R22, P3, R22, UR13, RZ ;  /* 0x0000000d16167c10 */ /* 0x008fc6000ff7e0ff */
[----:B------:R0:W-:Y:S01]  /*7890*/  STL [R1+0x118], R250 ;  /* 0x000118fa01007387 */ /* 0x0001e20000100800 */
[----:B------:R-:W-:Y:S02]  /*78a0*/  IADD3 R23, P4, R23, UR13, RZ ;  /* 0x0000000d17177c10 */ /* 0x000fe4000ff9e0ff */
[----:B------:R-:W-:Y:S01]  /*78b0*/  IADD3 R6, P5, R6, UR13, RZ ;  /* 0x0000000d06067c10 */ /* 0x000fe2000ffbe0ff */
[----:B0-----:R-:W3:Y:S01]  /*78c0*/  LDL.LU R250, [R1+0x16c] ;  /* 0x00016c0001fa7983 */ /* 0x001ee20000300800 */
[----:B------:R-:W-:-:S03]  /*78d0*/  IADD3 R236, P6, R236, UR13, RZ ;  /* 0x0000000decec7c10 */ /* 0x000fc6000ffde0ff */
[----:B------:R-:W-:Y:S01]  /*78e0*/  STL [R1+0x120], R22 ;  /* 0x0001201601007387 */ /* 0x000fe20000100800 */
[----:B------:R-:W-:-:S03]  /*78f0*/  IADD3 R234, P0, R234, UR13, RZ ;  /* 0x0000000deaea7c10 */ /* 0x000fc6000ff1e0ff */
[----:B------:R-:W-:Y:S01]  /*7900*/  STL [R1+0x128], R23 ;  /* 0x0001281701007387 */ /* 0x000fe20000100800 */
[----:B------:R-:W-:-:S03]  /*7910*/  IADD3 R238, P1, R238, UR13, RZ ;  /* 0x0000000deeee7c10 */ /* 0x000fc6000ff3e0ff */
[----:B------:R-:W-:Y:S01]  /*7920*/  STL [R1+0x130], R6 ;  /* 0x0001300601007387 */ /* 0x000fe20000100800 */
[----:B------:R-:W-:-:S03]  /*7930*/  IADD3.X R235, R235, UR14, RZ, P2, !PT ;  /* 0x0000000eebeb7c10 */ /* 0x000fc600097fe4ff */
[----:B------:R0:W-:Y:S01]  /*7940*/  STL [R1+0x10c], R0 ;  /* 0x00010c0001007387 */ /* 0x0001e20000100800 */
[----:B------:R-:W-:-:S03]  /*7950*/  IADD3 R241, P2, R241, UR13, RZ ;  /* 0x0000000df1f17c10 */ /* 0x000fc6000ff5e0ff */
[----:B------:R-:W-:Y:S01]  /*7960*/  STL [R1+0x138], R236 ;  /* 0x000138ec01007387 */ /* 0x000fe20000100800 */
[----:B------:R-:W-:Y:S01]  /*7970*/  IADD3.X R239, R239, UR14, RZ, P3, !PT ;  /* 0x0000000eefef7c10 */ /* 0x000fe20009ffe4ff */
[----:B------:R-:W-:Y:S01]  /*7980*/  UIADD3 UR9, UP0, UR4, 0x100, URZ ;  /* 0x0000010004097890 */ /* 0x000fe2000ff1e03f */
[----:B------:R-:W-:Y:S01]  /*7990*/  WARPGROUP.ARRIVE ;  /* 0x00000000000079c5 */ /* 0x000fe20000000000 */
[----:B------:R-:W-:Y:S01]  /*79a0*/  UMOV UR18, UR6 ;  /* 0x0000000600127c82 */ /* 0x000fe20008000000 */
[----:B------:R-:W-:Y:S01]  /*79b0*/  IADD3.X R242, R242, UR14, RZ, P4, !PT ;  /* 0x0000000ef2f27c10 */ /* 0x000fe2000a7fe4ff */
[----:B0-----:R-:W4:Y:S01]  /*79c0*/  LDL.LU R0, [R1+0x3b4] ;  /* 0x0003b40001007983 */ /* 0x001f220000300800 */
[----:B------:R-:W-:Y:S01]  /*79d0*/  UMOV UR19, UR7 ;  /* 0x0000000700137c82 */ /* 0x000fe20008000000 */
[----:B------:R-:W0:Y:S02]  /*79e0*/  LDC R6, c[0x0][0x238] ;  /* 0x00008e00ff067b82 */ /* 0x000e240000000800 */
[----:B------:R-:W-:Y:S04]  /*79f0*/  STL [R1+0x140], R234 ;  /* 0x000140ea01007387 */ /* 0x000fe80000100800 */
[----:B------:R-:W-:Y:S04]  /*7a00*/  STL [R1+0x148], R238 ;  /* 0x000148ee01007387 */ /* 0x000fe80000100800 */
[----:B------:R-:W-:Y:S01]  /*7a10*/  STL [R1+0x114], R235 ;  /* 0x000114eb01007387 */ /* 0x000fe20000100800 */
[----:B------:R-:W-:-:S05]  /*7a20*/  IADD3 R2, P3, R2, UR13, RZ ;  /* 0x0000000d02027c10 */ /* 0x000fca000ff7e0ff */
[----:B------:R1:W-:Y:S04]  /*7a30*/  STL [R1+0x158], R2 ;  /* 0x0001580201007387 */ /* 0x0003e80000100800 */
[----:B------:R-:W-:Y:S04]  /*7a40*/  STL [R1+0x150], R241 ;  /* 0x000150f101007387 */ /* 0x000fe80000100800 */
[----:B-1----:R-:W2:Y:S01]  /*7a50*/  LDL.LU R2, [R1+0x3b0] ;  /* 0x0003b00001027983 */ /* 0x002ea20000300800 */
[----:B------:R-:W-:Y:S02]  /*7a60*/  IADD3 R240, P4, R240, UR13, RZ ;  /* 0x0000000df0f07c10 */ /* 0x000fe4000ff9e0ff */
[----:B------:R-:W-:Y:S01]  /*7a70*/  IADD3.X R247, R247, UR14, RZ, P5, !PT ;  /* 0x0000000ef7f77c10 */ /* 0x000fe2000affe4ff */
[----:B------:R-:W-:Y:S01]  /*7a80*/  STL [R1+0x11c], R239 ;  /* 0x00011cef01007387 */ /* 0x000fe20000100800 */
[----:B------:R-:W-:-:S02]  /*7a90*/  IADD3 R243, P5, R243, UR13, RZ ;  /* 0x0000000df3f37c10 */ /* 0x000fc4000ffbe0ff */
[----:B------:R-:W-:Y:S01]  /*7aa0*/  IADD3.X R248, R248, UR14, RZ, P6, !PT ;  /* 0x0000000ef8f87c10 */ /* 0x000fe2000b7fe4ff */
[----:B------:R-:W-:Y:S01]  /*7ab0*/  STL [R1+0x124], R242 ;  /* 0x000124f201007387 */ /* 0x000fe20000100800 */
[----:B------:R-:W-:Y:S02]  /*7ac0*/  IADD3 R244, P6, R244, UR13, RZ ;  /* 0x0000000df4f47c10 */ /* 0x000fe4000ffde0ff */
[----:B------:R-:W-:Y:S01]  /*7ad0*/  IADD3.X R251, R251, UR14, RZ, P0, !PT ;  /* 0x0000000efbfb7c10 */ /* 0x000fe200087fe4ff */
[----:B------:R-:W-:Y:S01]  /*7ae0*/  STL [R1+0x160], R240 ;  /* 0x000160f001007387 */ /* 0x000fe20000100800 */
[----:B------:R-:W-:-:S03]  /*7af0*/  IADD3 R252, P0, R252, UR13, RZ ;  /* 0x0000000dfcfc7c10 */ /* 0x000fc6000ff1e0ff */
[----:B------:R-:W-:Y:S04]  /*7b00*/  STL [R1+0x12c], R247 ;  /* 0x00012cf701007387 */ /* 0x000fe80000100800 */
[----:B------:R-:W-:Y:S01]  /*7b10*/  STL [R1+0x168], R243 ;  /* 0x000168f301007387 */ /* 0x000fe20000100800 */
[----:B------:R-:W-:-:S03]  /*7b20*/  IADD3.X R245, R245, UR14, RZ, P2, !PT ;  /* 0x0000000ef5f57c10 */ /* 0x000fc600097fe4ff */
[----:B------:R-:W-:Y:S01]  /*7b30*/  STL [R1+0x134], R248 ;  /* 0x000134f801007387 */ /* 0x000fe20000100800 */
[----:B------:R-:W-:-:S03]  /*7b40*/  IADD3 R217, P2, R217, UR13, RZ ;  /* 0x0000000dd9d97c10 */ /* 0x000fc6000ff5e0ff */
[----:B------:R-:W-:Y:S01]  /*7b50*/  STL [R1+0x170], R244 ;  /* 0x000170f401007387 */ /* 0x000fe20000100800 */
[----:B------:R-:W-:Y:S01]  /*7b60*/  UMOV UR4, URZ ;  /* 0x0000003f00047c82 */ /* 0x000fe20008000000 */
[----:B--2---:R-:W-:Y:S02]  /*7b70*/  IADD3.X R2, R2, UR14, RZ, P1, !PT ;  /* 0x0000000e02027c10 */ /* 0x004fe40008ffe4ff */
[----:B----4-:R-:W-:-:S03]  /*7b80*/  IADD3 R0, P1, R0, UR13, RZ ;  /* 0x0000000d00007c10 */ /* 0x010fc6000ff3e0ff */
[----:B------:R1:W-:Y:S04]  /*7b90*/  STL [R1+0x144], R2 ;  /* 0x0001440201007387 */ /* 0x0003e80000100800 */
[----:B------:R-:W-:Y:S04]  /*7ba0*/  STL [R1+0x13c], R251 ;  /* 0x00013cfb01007387 */ /* 0x000fe80000100800 */
[----:B-1----:R-:W2:Y:S04]  /*7bb0*/  LDL.LU R2, [R1+0x3ac] ;  /* 0x0003ac0001027983 */ /* 0x002ea80000300800 */
[----:B------:R-:W-:Y:S04]  /*7bc0*/  STL [R1+0x178], R252 ;  /* 0x000178fc01007387 */ /* 0x000fe80000100800 */
[----:B------:R1:W-:Y:S04]  /*7bd0*/  STL [R1+0x180], R0 ;  /* 0x0001800001007387 */ /* 0x0003e80000100800 */
[----:B-1----:R-:W4:Y:S04]  /*7be0*/  LDL.LU R0, [R1+0x3a8] ;  /* 0x0003a80001007983 */ /* 0x002f280000300800 */
[----:B------:R1:W-:Y:S04]  /*7bf0*/  STL [R1+0x188], R217 ;  /* 0x000188d901007387 */ /* 0x0003e80000100800 */
[----:B-1----:R-:W2:Y:S01]  /*7c00*/  LDL.LU R217, [R1+0x3a4] ;  /* 0x0003a40001d97983 */ /* 0x002ea20000300800 */
[----:B------:R-:W-:-:S03]  /*7c10*/  UIADD3.X UR5, UR4, -0x3ffffff0, URZ, UP0, !UPT ;  /* 0xc000001004057890 */ /* 0x000fc600087fe43f */
[----:B------:R-:W-:-:S06]  /*7c20*/  UMOV UR4, UR9 ;  /* 0x0000000900047c82 */ /* 0x000fcc0008000000 */
[----:B------:R-:W-:Y:S01]  /*7c30*/  QGMMA.64x128x32.F32.E4M3.E4M3 R152, gdesc[UR4], R152, gsb0 ;  /* 0x01e00000049879f3 */ /* 0x000fe20008000898 */
[----:B------:R-:W-:Y:S02]  /*7c40*/  IADD3.X R246, R246, UR14, RZ, P3, !PT ;  /* 0x0000000ef6f67c10 */ /* 0x000fe40009ffe4ff */
[----:B------:R-:W-:Y:S01]  /*7c50*/  IADD3.X R249, R249, UR14, RZ, P4, !PT ;  /* 0x0000000ef9f97c10 */ /* 0x000fe2000a7fe4ff */
[----:B------:R-:W-:Y:S01]  /*7c60*/  STL [R1+0x14c], R245 ;  /* 0x00014cf501007387 */ /* 0x000fe20000100800 */
[----:B---3--:R-:W-:-:S03]  /*7c70*/  IADD3.X R250, R250, UR14, RZ, P6, !PT ;  /* 0x0000000efafa7c10 */ /* 0x008fc6000b7fe4ff */
[----:B------:R-:W-:Y:S01]  /*7c80*/  STL [R1+0x154], R246 ;  /* 0x000154f601007387 */ /* 0x000fe20000100800 */
[----:B------:R-:W-:Y:S02]  /*7c90*/  IADD3.X R216, R216, UR14, RZ, P1, !PT ;  /* 0x0000000ed8d87c10 */ /* 0x000fe40008ffe4ff */
[----:B------:R-:W-:Y:S01]  /*7ca0*/  IADD3.X R5, R5, UR14, RZ, P2, !PT ;  /* 0x0000000e05057c10 */ /* 0x000fe200097fe4ff */
[----:B------:R-:W-:Y:S02]  /*7cb0*/  UIADD3.64 UR16, UR4, 0x100, URZ ;  /* 0x0000010004107897 */ /* 0x000fe4000fffe03f */
[----:B------:R-:W-:Y:S01]  /*7cc0*/  UIADD3.64 UR4, UR4, 0x200, URZ ;  /* 0x0000020004047897 */ /* 0x000fe2000fffe03f */
[----:B------:R-:W-:Y:S02]  /*7cd0*/  WARPGROUP.DEPBAR.LE gsb0, 0x0 ;  /* 0x00008000000079c5 */ /* 0x000fe40000010000 */
[----:B------:R-:W-:-:S06]  /*7ce0*/  WARPGROUP.ARRIVE ;  /* 0x00000000000079c5 */ /* 0x000fcc0000000000 */
[----:B------:R-:W-:Y:S01]  /*7cf0*/  QGMMA.64x128x32.F32.E4M3.E4M3 R88, gdesc[UR16], R88, gsb0 ;  /* 0x01e00000105879f3 */ /* 0x000fe20008000858 */
[----:B----4-:R-:W-:-:S05]  /*7d00*/  IADD3.X R0, R0, UR14, RZ, P5, !PT ;  /* 0x0000000e00007c10 */ /* 0x010fca000affe4ff */
[----:B------:R1:W-:Y:S04]  /*7d10*/  STL [R1+0x164], R0 ;  /* 0x0001640001007387 */ /* 0x0003e80000100800 */
[----:B------:R-:W-:Y:S01]  /*7d20*/  STL [R1+0x15c], R249 ;  /* 0x00015cf901007387 */ /* 0x000fe20000100800 */
[----:B--2---:R-:W-:-:S03]  /*7d30*/  IADD3.X R217, R217, UR14, RZ, P0, !PT ;  /* 0x0000000ed9d97c10 */ /* 0x004fc600087fe4ff */
[----:B-1----:R-:W2:Y:S04]  /*7d40*/  LDL.LU R0, [R1+0x3a0] ;  /* 0x0003a00001007983 */ /* 0x002ea80000300800 */
[----:B------:R1:W-:Y:S04]  /*7d50*/  STL [R1+0x174], R217 ;  /* 0x000174d901007387 */ /* 0x0003e80000100800 */
[----:B-1----:R1:W5:Y:S04]  /*7d60*/  LDL.LU R217, [R1+0x390] ;  /* 0x0003900001d97983 */ /* 0x0023680000300800 */
[----:B------:R-:W-:Y:S04]  /*7d70*/  STL [R1+0x16c], R250 ;  /* 0x00016cfa01007387 */ /* 0x000fe80000100800 */
[----:B------:R3:W-:Y:S04]  /*7d80*/  STL [R1+0x17c], R216 ;  /* 0x00017cd801007387 */ /* 0x0007e80000100800 */
[----:B---3--:R1:W5:Y:S04]  /*7d90*/  LDL.LU R216, [R1+0x38c] ;  /* 0x00038c0001d87983 */ /* 0x0083680000300800 */
[----:B------:R3:W-:Y:S04]  /*7da0*/  STL [R1+0x184], R5 ;  /* 0x0001840501007387 */ /* 0x0007e80000100800 */
[----:B---3--:R1:W5:Y:S01]  /*7db0*/  LDL.LU R5, [R1+0x388] ;  /* 0x0003880001057983 */ /* 0x0083620000300800 */
[----:B------:R-:W-:-:S02]  /*7dc0*/  WARPGROUP.DEPBAR.LE gsb0, 0x0 ;  /* 0x00008000000079c5 */ /* 0x000fc40000010000 */
[----:B------:R-:W-:-:S06]  /*7dd0*/  WARPGROUP.ARRIVE ;  /* 0x00000000000079c5 */ /* 0x000fcc0000000000 */
[----:B------:R-:W-:Y:S01]  /*7de0*/  QGMMA.64x128x32.F32.E4M3.E4M3 R24, gdesc[UR4], R24, gsb0 ;  /* 0x01e00000041879f3 */ /* 0x000fe20008000818 */
[----:B------:R-:W-:Y:S01]  /*7df0*/  ISETP.NE.U32.AND P4, PT, R7, RZ, PT ;  /* 0x000000ff0700720c */ /* 0x000fe20003f85070 */
[----:B0-----:R-:W-:-:S05]  /*7e00*/  IMAD.SHL.U32 R6, R6, 0x20, RZ ;  /* 0x0000002006067824 */ /* 0x001fca00078e00ff */
[C---:B------:R-:W-:Y:S01]  /*7e10*/  IADD3 R2, P3, R6.reuse, R2, RZ ;  /* 0x0000000206027210 */ /* 0x040fe20007f7e0ff */
[----:B------:R-:W-:Y:S01]  /*7e20*/  VIADD R3, R3, 0xffffffe0 ;  /* 0xffffffe003037836 */ /* 0x000fe20000000000 */
[----:B------:R-:W-:Y:S02]  /*7e30*/  WARPGROUP.DEPBAR.LE gsb0, 0x0 ;  /* 0x00008000000079c5 */ /* 0x000fe40000010000 */
[----:B--2---:R-:W-:-:S03]  /*7e40*/  LEA.HI.X.SX32 R0, R6, R0, 0x1, P3 ;  /* 0x0000000006007211 */ /* 0x004fc600018f0eff */
[----:B-1----:R-:W-:Y:S06]  /*7e50*/  @P4 BRA `(.L_x_1) ;  /* 0xffffffc400804947 */ /* 0x002fec000383ffff */
.L_x_0:
[----:B------:R0:W-:Y:S01]  /*7e60*/  STL [R1+0x3ac], R84 ;  /* 0x0003ac5401007387 */ /* 0x0001e20000100800 */
[----:B------:R-:W-:Y:S01]  /*7e70*/  F2FP.SATFINITE.E4M3.F32.PACK_AB_MERGE_C R120, R121, R120, RZ ;  /* 0x000000787978723e */ /* 0x000fe200048070ff */
[----:B------:R-:W-:Y:S01]  /*7e80*/  ULDC UR4, c[0x0][0x22c] ;  /* 0x00008b0000047ab9 */ /* 0x000fe20000000800 */
[----:B------:R-:W-:Y:S01]  /*7e90*/  F2FP.SATFINITE.E4M3.F32.PACK_AB_MERGE_C R88, R89, R88, RZ ;  /* 0x000000585958723e */ /* 0x000fe200048070ff */
[----:B------:R-:W2:Y:S01]  /*7ea0*/  LDL.LU R7, [R1+0x4] ;  /* 0x0000040001077983 */ /* 0x000ea20000300800 */
[----:B------:R-:W-:Y:S01]  /*7eb0*/  F2FP.SATFINITE.E4M3.F32.PACK_AB_MERGE_C R90, R91, R90, RZ ;  /* 0x0000005a5b5a723e */ /* 0x000fe200048070ff */
[----:B------:R-:W-:Y:S01]  /*7ec0*/  ULDC UR5, c[0x0][0x22c] ;  /* 0x00008b0000057ab9 */ /* 0x000fe20000000800 */
[----:B------:R-:W-:Y:S01]  /*7ed0*/  F2FP.SATFINITE.E4M3.F32.PACK_AB_MERGE_C R122, R123, R122, RZ ;  /* 0x0000007a7b7a723e */ /* 0x000fe200048070ff */
[----:B------:R-:W-:Y:S01]  /*7ee0*/  ULDC.64 UR6, c[0x0][0x228] ;  /* 0x00008a0000067ab9 */ /* 0x000fe20000000a00 */
[----:B------:R-:W-:Y:S01]  /*7ef0*/  F2FP.SATFINITE.E4M3.F32.PACK_AB_MERGE_C R25, R25, R24, RZ ;  /* 0x000000181919723e */ /* 0x000fe200048070ff */
[----:B0-----:R-:W2:Y:S01]  /*7f00*/  LDL.LU R84, [R1] ;  /* 0x0000000001547983 */ /* 0x001ea20000300800 */
[----:B------:R-:W-:Y:S01]  /*7f10*/  F2FP.SATFINITE.E4M3.F32.PACK_AB_MERGE_C R152, R153, R152, RZ ;  /* 0x000000989998723e */ /* 0x000fe200048070ff */
[----:B------:R-:W-:Y:S01]  /*7f20*/  ULDC.64 UR28, c[0x0][0x228] ;  /* 0x00008a00001c7ab9 */ /* 0x000fe20000000a00 */
[----:B------:R-:W-:Y:S01]  /*7f30*/  F2FP.SATFINITE.E4M3.F32.PACK_AB_MERGE_C R154, R155, R154, RZ ;  /* 0x0000009a9b9a723e */ /* 0x000fe200048070ff */
[----:B------:R0:W-:Y:S01]  /*7f40*/  STL [R1+0x3a8], R85 ;  /* 0x0003a85501007387 */ /* 0x0001e20000100800 */
[----:B------:R-:W-:Y:S01]  /*7f50*/  F2FP.SATFINITE.E4M3.F32.PACK_AB_MERGE_C R116, R117, R116, RZ ;  /* 0x000000747574723e */ /* 0x000fe200048070ff */
[----:B------:R-:W-:Y:S01]  /*7f60*/  ULDC.64 UR12, c[0x0][0x228] ;  /* 0x00008a00000c7ab9 */ /* 0x000fe20000000a00 */
[----:B------:R-:W-:Y:S01]  /*7f70*/  F2FP.SATFINITE.E4M3.F32.PACK_AB_MERGE_C R27, R27, R26, RZ ;  /* 0x0000001a1b1b723e */ /* 0x000fe200048070ff */
[----:B------:R-:W-:Y:S01]  /*7f80*/  ULDC.64 UR16, c[0x0][0x228] ;  /* 0x00008a0000107ab9 */ /* 0x000fe20000000a00 */
[----:B------:R-:W-:Y:S01]  /*7f90*/  F2FP.SATFINITE.E4M3.F32.PACK_AB_MERGE_C R112, R113, R112, RZ ;  /* 0x000000707170723e */ /* 0x000fe200048070ff */
[----:B------:R-:W-:Y:S01]  /*7fa0*/  ULDC.64 UR14, c[0x0][0x228] ;  /* 0x00008a00000e7ab9 */ /* 0x000fe20000000a00 */
[----:B------:R-:W-:Y:S01]  /*7fb0*/  F2FP.SATFINITE.E4M3.F32.PACK_AB_MERGE_C R118, R119, R118, RZ ;  /* 0x000000767776723e */ /* 0x000fe200048070ff */
[----:B------:R-:W-:Y:S01]  /*7fc0*/  ULDC.64 UR20, c[0x0][0x228] ;  /* 0x00008a0000147ab9 */ /* 0x000fe20000000a00 */
[----:B------:R-:W-:Y:S01]  /*7fd0*/  F2FP.SATFINITE.E4M3.F32.PACK_AB_MERGE_C R92, R93, R92, RZ ;  /* 0x0000005c5d5c723e */ /* 0x000fe200048070ff */
[----:B0-----:R-:W3:Y:S01]  /*7fe0*/  LDL.LU R85, [R1+0x8] ;  /* 0x0000080001557983 */ /* 0x001ee20000300800 */
[----:B------:R-:W-:Y:S01]  /*7ff0*/  F2FP.SATFINITE.E4M3.F32.PACK_AB_MERGE_C R158, R159, R158, RZ ;  /* 0x0000009e9f9e723e */ /* 0x000fe200048070ff */
[----:B------:R-:W-:Y:S01]  /*8000*/  ULDC.64 UR18, c[0x0][0x228] ;  /* 0x00008a0000127ab9 */ /* 0x000fe20000000a00 */
[----:B------:R-:W-:Y:S01]  /*8010*/  F2FP.SATFINITE.E4M3.F32.PACK_AB_MERGE_C R114, R115, R114, RZ ;  /* 0x000000727372723e */ /* 0x000fe200048070ff */
[----:B------:R-:W3:Y:S01]  /*8020*/  LDL.LU R4, [R1+0xc] ;  /* 0x00000c0001047983 */ /* 0x000ee20000300800 */
[----:B------:R-:W-:Y:S01]  /*8030*/  F2FP.SATFINITE.E4M3.F32.PACK_AB_MERGE_C R94, R95, R94, RZ ;  /* 0x0000005e5f5e723e */ /* 0x000fe200048070ff */
[----:B------:R-:W-:Y:S01]  /*8040*/  ULDC.64 UR24, c[0x0][0x228] ;  /* 0x00008a0000187ab9 */ /* 0x000fe20000000a00 */
[----:B------:R-:W-:Y:S01]  /*8050*/  F2FP.SATFINITE.E4M3.F32.PACK_AB_MERGE_C R156, R157, R156, RZ ;  /* 0x0000009c9d9c723e */ /* 0x000fe200048070ff */
[----:B-----5:R0:W-:Y:S01]  /*8060*/  STL [R1+0x3a4], R5 ;  /* 0x0003a40501007387 */ /* 0x0201e20000100800 */
[----:B------:R-:W-:Y:S01]  /*8070*/  F2FP.SATFINITE.E4M3.F32.PACK_AB_MERGE_C R108, R109, R108, RZ ;  /* 0x0000006c6d6c723e */ /* 0x000fe200048070ff */
[----:B------:R-:W-:Y:S01]  /*8080*/  ULDC.64 UR22, c[0x0][0x228] ;  /* 0x00008a0000167ab9 */ /* 0x000fe20000000a00 */
[----:B------:R-:W-:Y:S01]  /*8090*/  F2FP.SATFINITE.E4M3.F32.PACK_AB_MERGE_C R96, R97, R96, RZ ;  /* 0x000000606160723e */ /* 0x000fe200048070ff */
[----:B------:R-:W-:Y:S01]  /*80a0*/  ULDC.64 UR26, c[0x0][0x228] ;  /* 0x00008a00001a7ab9 */ /* 0x000fe20000000a00 */
[----:B0-----:R-:W4:Y:S04]  /*80b0*/  LDL.LU R5, [R1+0x10] ;  /* 0x0000100001057983 */ /* 0x001f280000300800 */
[----:B------:R-:W4:Y:S04]  /*80c0*/  LDL.LU R2, [R1+0x14] ;  /* 0x0000140001027983 */ /* 0x000f280000300800 */
[----:B------:R0:W-:Y:S04]  /*80d0*/  STL [R1+0x3a0], R86 ;  /* 0x0003a05601007387 */ /* 0x0001e80000100800 */
        /* <DEDUP_REMOVED lines=60> */
[----:B------:R-:W4:Y:S01]  /*84a0*/  LDL.LU R227, [R1+0xfc] ;  /* 0x0000fc0001e37983 */ /* 0x000f220000300800 */
[----:B--2---:R-:W-:-:S03]  /*84b0*/  F2FP.SATFINITE.E4M3.F32.PACK_AB_MERGE_C R7, R7, R84, RZ ;  /* 0x000000540707723e */ /* 0x004fc600048070ff */
[----:B------:R-:W2:Y:S01]  /*84c0*/  LDL.LU R84, [R1+0x3ac] ;  /* 0x0003ac0001547983 */ /* 0x000ea20000300800 */
[----:B---3--:R-:W-:-:S03]  /*84d0*/  F2FP.SATFINITE.E4M3.F32.PACK_AB_MERGE_C R4, R4, R85, RZ ;  /* 0x000000550404723e */ /* 0x008fc600048070ff */
[----:B------:R-:W2:Y:S01]  /*84e0*/  LDL.LU R85, [R1+0x3a8] ;  /* 0x0003a80001557983 */ /* 0x000ea20000300800 */
[----:B----4-:R-:W-:-:S03]  /*84f0*/  F2FP.SATFINITE.E4M3.F32.PACK_AB_MERGE_C R2, R2, R5, RZ ;  /* 0x000000050202723e */ /* 0x010fc600048070ff */
[----:B------:R-:W3:Y:S01]  /*8500*/  LDL.LU R5, [R1+0x3a4] ;  /* 0x0003a40001057983 */ /* 0x000ee20000300800 */
[----:B------:R-:W-:-:S03]  /*8510*/  F2FP.SATFINITE.E4M3.F32.PACK_AB_MERGE_C R0, R0, R86, RZ ;  /* 0x000000560000723e */ /* 0x000fc600048070ff */
[----:B------:R-:W4:Y:S01]  /*8520*/  LDL.LU R86, [R1+0x3a0] ;  /* 0x0003a00001567983 */ /* 0x000f220000300800 */
[----:B------:R-:W-:-:S03]  /*8530*/  F2FP.SATFINITE.E4M3.F32.PACK_AB_MERGE_C R3, R3, R87, RZ ;  /* 0x000000570303723e */ /* 0x000fc600048070ff */
[----:B------:R-:W4:Y:S01]  /*8540*/  LDL.LU R87, [R1+0x390] ;  /* 0x0003900001577983 */ /* 0x000f220000300800 */
[----:B------:R-:W-:Y:S02]  /*8550*/  F2FP.SATFINITE.E4M3.F32.PACK_AB_MERGE_C R121, R29, R28, RZ ;  /* 0x0000001c1d79723e */ /* 0x000fe400048070ff */
[----:B------:R-:W-:Y:S02]  /*8560*/  F2FP.SATFINITE.E4M3.F32.PACK_AB_MERGE_C R123, R31, R30, RZ ;  /* 0x0000001e1f7b723e */ /* 0x000fe400048070ff */
[----:B------:R-:W-:Y:S02]  /*8570*/  LOP3.LUT R7, R7, 0xffff, RZ, 0xc0, !PT ;  /* 0x0000ffff07077812 */ /* 0x000fe400078ec0ff */
[----:B------:R-:W-:Y:S02]  /*8580*/  LOP3.LUT R88, R88, 0xffff, RZ, 0xc0, !PT ;  /* 0x0000ffff58587812 */ /* 0x000fe400078ec0ff */
[----:B------:R-:W-:Y:S02]  /*8590*/  LOP3.LUT R31, R4, 0xffff, RZ, 0xc0, !PT ;  /* 0x0000ffff041f7812 */ /* 0x000fe400078ec0ff */
[----:B------:R-:W-:-:S02]  /*85a0*/  LOP3.LUT R90, R90, 0xffff, RZ, 0xc0, !PT ;  /* 0x0000ffff5a5a7812 */ /* 0x000fc400078ec0ff */
[----:B------:R-:W-:Y:S02]  /*85b0*/  F2FP.SATFINITE.E4M3.F32.PACK_AB_MERGE_C R117, R33, R32, RZ ;  /* 0x000000202175723e */ /* 0x000fe400048070ff */
[----:B------:R-:W-:Y:S02]  /*85c0*/  LOP3.LUT R25, R25, 0xffff, RZ, 0xc0, !PT ;  /* 0x0000ffff19197812 */ /* 0x000fe400078ec0ff */
[----:B------:R-:W-:Y:S02]  /*85d0*/  SHF.R.U32.HI R4, RZ, 0x8, R7 ;  /* 0x00000008ff047819 */ /* 0x000fe40000011607 */
[----:B------:R-:W-:Y:S02]  /*85e0*/  PRMT R33, R7, 0x3340, R88 ;  /* 0x0000334007217816 */ /* 0x000fe40000000058 */
[----:B------:R-:W-:Y:S02]  /*85f0*/  F2FP.SATFINITE.E4M3.F32.PACK_AB_MERGE_C R113, R37, R36, RZ ;  /* 0x000000242571723e */ /* 0x000fe400048070ff */
[----:B------:R-:W-:-:S02]  /*8600*/  LOP3.LUT R152, R152, 0xffff, RZ, 0xc0, !PT ;  /* 0x0000ffff98987812 */ /* 0x000fc400078ec0ff */
[----:B------:R-:W-:Y:S02]  /*8610*/  SHF.R.U32.HI R7, RZ, 0x8, R31 ;  /* 0x00000008ff077819 */ /* 0x000fe4000001161f */
[----:B------:R-:W-:Y:S02]  /*8620*/  SHF.R.U32.HI R32, RZ, 0x8, R90 ;  /* 0x00000008ff207819 */ /* 0x000fe4000001165a */
[----:B------:R-:W-:Y:S02]  /*8630*/  LOP3.LUT R154, R154, 0xffff, RZ, 0xc0, !PT ;  /* 0x0000ffff9a9a7812 */ /* 0x000fe400078ec0ff */
[----:B------:R-:W-:Y:S02]  /*8640*/  LOP3.LUT R37, R27, 0xffff, RZ, 0xc0, !PT ;  /* 0x0000ffff1b257812 */ /* 0x000fe400078ec0ff */
[----:B------:R-:W-:Y:S02]  /*8650*/  F2FP.SATFINITE.E4M3.F32.PACK_AB_MERGE_C R119, R35, R34, RZ ;  /* 0x000000222377723e */ /* 0x000fe400048070ff */
[----:B------:R-:W-:-:S02]  /*8660*/  SHF.R.U32.HI R30, RZ, 0x8, R88 ;  /* 0x00000008ff1e7819 */ /* 0x000fc40000011658 */
[--C-:B------:R-:W-:Y:S02]  /*8670*/  SHF.R.U32.HI R34, RZ, 0x8, R25.reuse ;  /* 0x00000008ff227819 */ /* 0x100fe40000011619 */
[----:B------:R-:W-:Y:S02]  /*8680*/  PRMT R27, R152, 0x3340, R25 ;  /* 0x00003340981b7816 */ /* 0x000fe40000000019 */
[----:B------:R-:W-:Y:S02]  /*8690*/  LOP3.LUT R7, R7, 0xffff, RZ, 0xc0, !PT ;  /* 0x0000ffff07077812 */ /* 0x000fe400078ec0ff */
[----:B------:R-:W-:Y:S02]  /*86a0*/  LOP3.LUT R32, R32, 0xffff, RZ, 0xc0, !PT ;  /* 0x0000ffff20207812 */ /* 0x000fe400078ec0ff */
[--C-:B------:R-:W-:Y:S02]  /*86b0*/  PRMT R25, R154, 0x3340, R37.reuse ;  /* 0x000033409a197816 */ /* 0x100fe40000000025 */
[----:B------:R-:W-:-:S02]  /*86c0*/  SHF.R.U32.HI R36, RZ, 0x8, R37 ;  /* 0x00000008ff247819 */ /* 0x000fc40000011625 */
[----:B------:R-:W-:Y:S02]  /*86d0*/  LOP3.LUT R37, R4, 0xffff, RZ, 0xc0, !PT ;  /* 0x0000ffff04257812 */ /* 0x000fe400078ec0ff */
[----:B------:R-:W-:Y:S02]  /*86e0*/  F2FP.SATFINITE.E4M3.F32.PACK_AB_MERGE_C R115, R39, R38, RZ ;  /* 0x000000262773723e */ /* 0x000fe400048070ff */
[----:B------:R-:W-:Y:S02]  /*86f0*/  LOP3.LUT R30, R30, 0xffff, RZ, 0xc0, !PT ;  /* 0x0000ffff1e1e7812 */ /* 0x000fe400078ec0ff */
[----:B------:R-:W-:Y:S02]  /*8700*/  LOP3.LUT R4, R34, 0xffff, RZ, 0xc0, !PT ;  /* 0x0000ffff22047812 */ /* 0x000fe400078ec0ff */
[----:B------:R-:W-:Y:S02]  /*8710*/  PRMT R34, R7, 0x3340, R32 ;  /* 0x0000334007227816 */ /* 0x000fe40000000020 */
[----:B------:R-:W-:-:S02]  /*8720*/  LOP3.LUT R2, R2, 0xffff, RZ, 0xc0, !PT ;  /* 0x0000ffff02027812 */ /* 0x000fc400078ec0ff */
[----:B------:R-:W-:Y:S02]  /*8730*/  LOP3.LUT R7, R92, 0xffff, RZ, 0xc0, !PT ;  /* 0x0000ffff5c077812 */ /* 0x000fe400078ec0ff */
[----:B------:R-:W-:Y:S02]  /*8740*/  LOP3.LUT R158, R158, 0xffff, RZ, 0xc0, !PT ;  /* 0x0000ffff9e9e7812 */ /* 0x000fe400078ec0ff */
[----:B------:R-:W-:Y:S02]  /*8750*/  LOP3.LUT R123, R123, 0xffff, RZ, 0xc0, !PT ;  /* 0x0000ffff7b7b7812 */ /* 0x000fe400078ec0ff */
[----:B------:R-:W-:Y:S02]  /*8760*/  F2FP.SATFINITE.E4M3.F32.PACK_AB_MERGE_C R26, R41, R40, RZ ;  /* 0x00000028291a723e */ /* 0x000fe400048070ff */
[----:B------:R-:W-:Y:S02]  /*8770*/  LOP3.LUT R38, R0, 0xffff, RZ, 0xc0, !PT ;  /* 0x0000ffff00267812 */ /* 0x000fe400078ec0ff */
[----:B------:R-:W-:-:S02]  /*8780*/  F2FP.SATFINITE.E4M3.F32.PACK_AB_MERGE_C R35, R43, R42, RZ ;  /* 0x0000002a2b23723e */ /* 0x000fc400048070ff */
[----:B------:R-:W-:Y:S02]  /*8790*/  SHF.R.U32.HI R0, RZ, 0x8, R2 ;  /* 0x00000008ff007819 */ /* 0x000fe40000011602 */
[--C-:B------:R-:W-:Y:S02]  /*87a0*/  PRMT R41, R2, 0x3340, R7.reuse ;  /* 0x0000334002297816 */ /* 0x100fe40000000007 */
[----:B------:R-:W-:Y:S02]  /*87b0*/  SHF.R.U32.HI R32, RZ, 0x8, R7 ;  /* 0x00000008ff207819 */ /* 0x000fe40000011607 */
[----:B------:R-:W-:Y:S02]  /*87c0*/  SHF.R.U32.HI R7, RZ, 0x8, R158 ;  /* 0x00000008ff077819 */ /* 0x000fe4000001169e */
[----:B------:R-:W-:Y:S02]  /*87d0*/  SHF.R.U32.HI R42, RZ, 0x8, R123 ;  /* 0x00000008ff2a7819 */ /* 0x000fe4000001167b */
[----:B------:R-:W-:-:S02]  /*87e0*/  LOP3.LUT R156, R156, 0xffff, RZ, 0xc0, !PT ;  /* 0x0000ffff9c9c7812 */ /* 0x000fc400078ec0ff */
[----:B------:R-:W-:Y:S02]  /*87f0*/  LOP3.LUT R121, R121, 0xffff, RZ, 0xc0, !PT ;  /* 0x0000ffff79797812 */ /* 0x000fe400078ec0ff */
[----:B------:R-:W-:Y:S02]  /*8800*/  F2FP.SATFINITE.E4M3.F32.PACK_AB_MERGE_C R109, R45, R44, RZ ;  /* 0x0000002c2d6d723e */ /* 0x000fe400048070ff */
[----:B------:R-:W-:Y:S02]  /*8810*/  SHF.R.U32.HI R2, RZ, 0x8, R38 ;  /* 0x00000008ff027819 */ /* 0x000fe40000011626 */
[----:B------:R-:W-:Y:S02]  /*8820*/  LOP3.LUT R45, R0, 0xffff, RZ, 0xc0, !PT ;  /* 0x0000ffff002d7812 */ /* 0x000fe400078ec0ff */
[----:B------:R-:W-:Y:S02]  /*8830*/  LOP3.LUT R32, R32, 0xffff, RZ, 0xc0, !PT ;  /* 0x0000ffff20207812 */ /* 0x000fe400078ec0ff */
[----:B------:R-:W-:-:S02]  /*8840*/  LOP3.LUT R7, R7, 0xffff, RZ, 0xc0, !PT ;  /* 0x0000ffff07077812 */ /* 0x000fc400078ec0ff */
[----:B------:R-:W-:Y:S02]  /*8850*/  LOP3.LUT R42, R42, 0xffff, RZ, 0xc0, !PT ;  /* 0x0000ffff2a2a7812 */ /* 0x000fe400078ec0ff */
[----:B------:R-:W-:Y:S02]  /*8860*/  F2FP.SATFINITE.E4M3.F32.PACK_AB_MERGE_C R6, R6, R216, RZ ;  /* 0x000000d80606723e */ /* 0x000fe400048070ff */
[----:B------:R-:W-:Y:S01]  /*8870*/  F2FP.SATFINITE.E4M3.F32.PACK_AB_MERGE_C R98, R99, R98, RZ ;  /* 0x000000626362723e */ /* 0x000fe200048070ff */
[----:B------:R-:W4:Y:S01]  /*8880*/  LDL.LU R216, [R1+0x38c] ;  /* 0x00038c0001d87983 */ /* 0x000f220000300800 */
[----:B------:R-:W-:Y:S02]  /*8890*/  SHF.R.U32.HI R40, RZ, 0x8, R121 ;  /* 0x00000008ff287819 */ /* 0x000fe40000011679 */
[----:B------:R-:W-:Y:S02]  /*88a0*/  F2FP.SATFINITE.E4M3.F32.PACK_AB_MERGE_C R160, R161, R160, RZ ;  /* 0x000000a0a1a0723e */ /* 0x000fe400048070ff */
[----:B------:R-:W-:-:S02]  /*88b0*/  F2FP.SATFINITE.E4M3.F32.PACK_AB_MERGE_C R43, R49, R48, RZ ;  /* 0x00000030312b723e */ /* 0x000fc400048070ff */
[----:B------:R-:W-:Y:S02]  /*88c0*/  F2FP.SATFINITE.E4M3.F32.PACK_AB_MERGE_C R110, R111, R110, RZ ;  /* 0x0000006e6f6e723e */ /* 0x000fe400048070ff */
[----:B------:R-:W-:Y:S02]  /*88d0*/  PRMT R48, R45, 0x3340, R32 ;  /* 0x000033402d307816 */ /* 0x000fe40000000020 */
[----:B------:R-:W-:Y:S02]  /*88e0*/  F2FP.SATFINITE.E4M3.F32.PACK_AB_MERGE_C R111, R47, R46, RZ ;  /* 0x0000002e2f6f723e */ /* 0x000fe400048070ff */
[----:B------:R-:W-:Y:S02]  /*88f0*/  LOP3.LUT R2, R2, 0xffff, RZ, 0xc0, !PT ;  /* 0x0000ffff02027812 */ /* 0x000fe400078ec0ff */
[----:B------:R-:W-:Y:S02]  /*8900*/  PRMT R32, R7, 0x3340, R42 ;  /* 0x0000334007207816 */ /* 0x000fe4000000002a */
[----:B------:R-:W-:-:S02]  /*8910*/  LOP3.LUT R40, R40, 0xffff, RZ, 0xc0, !PT ;  /* 0x0000ffff28287812 */ /* 0x000fc400078ec0ff */
[----:B------:R-:W-:Y:S02]  /*8920*/  LOP3.LUT R3, R3, 0xffff, RZ, 0xc0, !PT ;  /* 0x0000ffff03037812 */ /* 0x000fe400078ec0ff */
[----:B------:R-:W-:Y:S02]  /*8930*/  LOP3.LUT R42, R6, 0xffff, RZ, 0xc0, !PT ;  /* 0x0000ffff062a7812 */ /* 0x000fe400078ec0ff */
[----:B------:R-:W-:Y:S02]  /*8940*/  LOP3.LUT R96, R96, 0xffff, RZ, 0xc0, !PT ;  /* 0x0000ffff60607812 */ /* 0x000fe400078ec0ff */
[----:B------:R-:W-:Y:S02]  /*8950*/  LOP3.LUT R7, R98, 0xffff, RZ, 0xc0, !PT ;  /* 0x0000ffff62077812 */ /* 0x000fe400078ec0ff */
[----:B------:R-:W-:Y:S02]  /*8960*/  LOP3.LUT R160, R160, 0xffff, RZ, 0xc0, !PT ;  /* 0x0000ffffa0a07812 */ /* 0x000fe400078ec0ff */
[----:B------:R-:W-:-:S02]  /*8970*/  LOP3.LUT R117, R117, 0xffff, RZ, 0xc0, !PT ;  /* 0x0000ffff75757812 */ /* 0x000fc400078ec0ff */
[----:B------:R-:W-:Y:S02]  /*8980*/  SHF.R.U32.HI R0, RZ, 0x8, R3 ;  /* 0x00000008ff007819 */ /* 0x000fe40000011603 */
[----:B------:R-:W-:Y:S02]  /*8990*/  PRMT R46, R3, 0x3340, R96 ;  /* 0x00003340032e7816 */ /* 0x000fe40000000060 */
[----:B------:R-:W-:Y:S02]  /*89a0*/  SHF.R.U32.HI R44, RZ, 0x8, R7 ;  /* 0x00000008ff2c7819 */ /* 0x000fe40000011607 */
[----:B------:R-:W-:Y:S02]  /*89b0*/  SHF.R.U32.HI R3, RZ, 0x8, R160 ;  /* 0x00000008ff037819 */ /* 0x000fe400000116a0 */
[----:B------:R-:W-:Y:S02]  /*89c0*/  F2FP.SATFINITE.E4M3.F32.PACK_AB_MERGE_C R93, R53, R52, RZ ;  /* 0x00000034355d723e */ /* 0x000fe400048070ff */
[----:B------:R-:W-:-:S02]  /*89d0*/  F2FP.SATFINITE.E4M3.F32.PACK_AB_MERGE_C R97, R55, R54, RZ ;  /* 0x000000363761723e */ /* 0x000fc400048070ff */
[----:B------:R-:W-:Y:S02]  /*89e0*/  LOP3.LUT R53, R0, 0xffff, RZ, 0xc0, !PT ;  /* 0x0000ffff00357812 */ /* 0x000fe400078ec0ff */
[----:B------:R-:W-:Y:S02]  /*89f0*/  LOP3.LUT R44, R44, 0xffff, RZ, 0xc0, !PT ;  /* 0x0000ffff2c2c7812 */ /* 0x000fe400078ec0ff */
[----:B------:R-:W-:Y:S02]  /*8a00*/  LOP3.LUT R3, R3, 0xffff, RZ, 0xc0, !PT ;  /* 0x0000ffff03037812 */ /* 0x000fe400078ec0ff */
[----:B------:R-:W-:Y:S02]  /*8a10*/  F2FP.SATFINITE.E4M3.F32.PACK_AB_MERGE_C R8, R8, R217, RZ ;  /* 0x000000d90808723e */ /* 0x000fe400048070ff */
[----:B------:R-:W-:Y:S01]  /*8a20*/  F2FP.SATFINITE.E4M3.F32.PACK_AB_MERGE_C R100, R101, R100, RZ ;  /* 0x000000646564723e */ /* 0x000fe200048070ff */
[----:B------:R-:W4:Y:S01]  /*8a30*/  LDL.LU R217, [R1+0x388] ;  /* 0x0003880001d97983 */ /* 0x000f220000300800 */
[----:B------:R-:W-:-:S02]  /*8a40*/  F2FP.SATFINITE.E4M3.F32.PACK_AB_MERGE_C R9, R9, R237, RZ ;  /* 0x000000ed0909723e */ /* 0x000fc400048070ff */
[----:B------:R-:W-:Y:S02]  /*8a50*/  F2FP.SATFINITE.E4M3.F32.PACK_AB_MERGE_C R162, R163, R162, RZ ;  /* 0x000000a2a3a2723e */ /* 0x000fe400048070ff */
[----:B------:R-:W-:Y:S02]  /*8a60*/  F2FP.SATFINITE.E4M3.F32.PACK_AB_MERGE_C R102, R103, R102, RZ ;  /* 0x000000666766723e */ /* 0x000fe400048070ff */
[----:B------:R-:W-:Y:S02]  /*8a70*/  LOP3.LUT R8, R8, 0xffff, RZ, 0xc0, !PT ;  /* 0x0000ffff08087812 */ /* 0x000fe400078ec0ff */
[----:B------:R-:W-:Y:S02]  /*8a80*/  LOP3.LUT R162, R162, 0xffff, RZ, 0xc0, !PT ;  /* 0x0000ffffa2a27812 */ /* 0x000fe400078ec0ff */
[----:B------:R-:W-:Y:S02]  /*8a90*/  LOP3.LUT R9, R9, 0xffff, RZ, 0xc0, !PT ;  /* 0x0000ffff09097812 */ /* 0x000fe400078ec0ff */
[----:B------:R-:W-:-:S02]  /*8aa0*/  F2FP.SATFINITE.E4M3.F32.PACK_AB_MERGE_C R164, R165, R164, RZ ;  /* 0x000000a4a5a4723e */ /* 0x000fc400048070ff */
[----:B------:R-:W-:Y:S02]  /*8ab0*/  F2FP.SATFINITE.E4M3.F32.PACK_AB_MERGE_C R103, R61, R60, RZ ;  /* 0x0000003c3d67723e */ /* 0x000fe400048070ff */
[----:B------:R-:W-:Y:S02]  /*8ac0*/  LOP3.LUT R119, R119, 0xffff, RZ, 0xc0, !PT ;  /* 0x0000ffff77777812 */ /* 0x000fe400078ec0ff */
[----:B------:R-:W-:Y:S02]  /*8ad0*/  LOP3.LUT R102, R102, 0xffff, RZ, 0xc0, !PT ;  /* 0x0000ffff66667812 */ /* 0x000fe400078ec0ff */
[----:B------:R-:W-:Y:S02]  /*8ae0*/  SHF.R.U32.HI R6, RZ, 0x8, R96 ;  /* 0x00000008ff067819 */ /* 0x000fe40000011660 */
[----:B------:R-:W-:Y:S02]  /*8af0*/  F2FP.SATFINITE.E4M3.F32.PACK_AB_MERGE_C R166, R167, R166, RZ ;  /* 0x000000a6a7a6723e */ /* 0x000fe400048070ff */
[----:B------:R-:W-:-:S02]  /*8b00*/  F2FP.SATFINITE.E4M3.F32.PACK_AB_MERGE_C R91, R59, R58, RZ ;  /* 0x0000003a3b5b723e */ /* 0x000fc400048070ff */
[----:B------:R-:W-:Y:S02]  /*8b10*/  F2FP.SATFINITE.E4M3.F32.PACK_AB_MERGE_C R10, R10, R252, RZ ;  /* 0x000000fc0a0a723e */ /* 0x000fe400048070ff */
[----:B------:R-:W-:Y:S02]  /*8b20*/  F2FP.SATFINITE.E4M3.F32.PACK_AB_MERGE_C R104, R105, R104, RZ ;  /* 0x000000686968723e */ /* 0x000fe400048070ff */
[----:B------:R-:W-:Y:S02]  /*8b30*/  SHF.R.U32.HI R49, RZ, 0x8, R119 ;  /* 0x00000008ff317819 */ /* 0x000fe40000011677 */
[----:B------:R-:W-:Y:S02]  /*8b40*/  LOP3.LUT R164, R164, 0xffff, RZ, 0xc0, !PT ;  /* 0x0000ffffa4a47812 */ /* 0x000fe400078ec0ff */
[----:B------:R-:W-:Y:S02]  /*8b50*/  LOP3.LUT R113, R113, 0xffff, RZ, 0xc0, !PT ;  /* 0x0000ffff71717812 */ /* 0x000fe400078ec0ff */
[----:B------:R-:W-:-:S02]  /*8b60*/  PRMT R59, R9, 0x3340, R102 ;  /* 0x00003340093b7816 */ /* 0x000fc40000000066 */
[----:B------:R-:W-:Y:S02]  /*8b70*/  F2FP.SATFINITE.E4M3.F32.PACK_AB_MERGE_C R11, R11, R251, RZ ;  /* 0x000000fb0b0b723e */ /* 0x000fe400048070ff */
[----:B------:R-:W-:Y:S02]  /*8b80*/  F2FP.SATFINITE.E4M3.F32.PACK_AB_MERGE_C R99, R51, R50, RZ ;  /* 0x000000323363723e */ /* 0x000fe400048070ff */
[----:B------:R-:W-:Y:S02]  /*8b90*/  LOP3.LUT R6, R6, 0xffff, RZ, 0xc0, !PT ;  /* 0x0000ffff06067812 */ /* 0x000fe400078ec0ff */
[----:B------:R-:W-:Y:S02]  /*8ba0*/  F2FP.SATFINITE.E4M3.F32.PACK_AB_MERGE_C R168, R169, R168, RZ ;  /* 0x000000a8a9a8723e */ /* 0x000fe400048070ff */
[----:B------:R-:W-:Y:S02]  /*8bb0*/  F2FP.SATFINITE.E4M3.F32.PACK_AB_MERGE_C R106, R107, R106, RZ ;  /* 0x0000006a6b6a723e */ /* 0x000fe400048070ff */
[----:B------:R-:W-:-:S02]  /*8bc0*/  F2FP.SATFINITE.E4M3.F32.PACK_AB_MERGE_C R51, R57, R56, RZ ;  /* 0x000000383933723e */ /* 0x000fc400048070ff */
[----:B------:R-:W-:Y:S02]  /*8bd0*/  F2FP.SATFINITE.E4M3.F32.PACK_AB_MERGE_C R101, R65, R64, RZ ;  /* 0x000000404165723e */ /* 0x000fe400048070ff */
[----:B------:R-:W-:Y:S02]  /*8be0*/  F2FP.SATFINITE.E4M3.F32.PACK_AB_MERGE_C R89, R69, R68, RZ ;  /* 0x000000444559723e */ /* 0x000fe400048070ff */
[----:B------:R-:W-:Y:S02]  /*8bf0*/  LOP3.LUT R166, R166, 0xffff, RZ, 0xc0, !PT ;  /* 0x0000ffffa6a67812 */ /* 0x000fe400078ec0ff */
[----:B------:R-:W-:Y:S02]  /*8c00*/  LOP3.LUT R115, R115, 0xffff, RZ, 0xc0, !PT ;  /* 0x0000ffff73737812 */ /* 0x000fe400078ec0ff */
[----:B------:R-:W-:Y:S02]  /*8c10*/  SHF.R.U32.HI R50, RZ, 0x8, R113 ;  /* 0x00000008ff327819 */ /* 0x000fe40000011671 */
[----:B------:R-:W-:-:S02]  /*8c20*/  LOP3.LUT R10, R10, 0xffff, RZ, 0xc0, !PT ;  /* 0x0000ffff0a0a7812 */ /* 0x000fc400078ec0ff */
[----:B------:R-:W-:Y:S02]  /*8c30*/  LOP3.LUT R11, R11, 0xffff, RZ, 0xc0, !PT ;  /* 0x0000ffff0b0b7812 */ /* 0x000fe400078ec0ff */
[----:B------:R-:W-:Y:S02]  /*8c40*/  LOP3.LUT R168, R168, 0xffff, RZ, 0xc0, !PT ;  /* 0x0000ffffa8a87812 */ /* 0x000fe400078ec0ff */
[----:B------:R-:W-:Y:S02]  /*8c50*/  LOP3.LUT R106, R106, 0xffff, RZ, 0xc0, !PT ;  /* 0x0000ffff6a6a7812 */ /* 0x000fe400078ec0ff */
[----:B------:R-:W-:Y:S02]  /*8c60*/  F2FP.SATFINITE.E4M3.F32.PACK_AB_MERGE_C R170, R171, R170, RZ ;  /* 0x000000aaabaa723e */ /* 0x000fe400048070ff */
[----:B------:R-:W-:Y:S02]  /*8c70*/  LOP3.LUT R50, R50, 0xffff, RZ, 0xc0, !PT ;  /* 0x0000ffff32327812 */ /* 0x000fe400078ec0ff */
[----:B------:R-:W-:-:S02]  /*8c80*/  F2FP.SATFINITE.E4M3.F32.PACK_AB_MERGE_C R12, R12, R250, RZ ;  /* 0x000000fa0c0c723e */ /* 0x000fc400048070ff */
[----:B------:R-:W-:Y:S02]  /*8c90*/  F2FP.SATFINITE.E4M3.F32.PACK_AB_MERGE_C R13, R13, R249, RZ ;  /* 0x000000f90d0d723e */ /* 0x000fe400048070ff */
[----:B------:R-:W-:Y:S02]  /*8ca0*/  F2FP.SATFINITE.E4M3.F32.PACK_AB_MERGE_C R172, R173, R172, RZ ;  /* 0x000000acadac723e */ /* 0x000fe400048070ff */
[----:B------:R-:W-:Y:S02]  /*8cb0*/  F2FP.SATFINITE.E4M3.F32.PACK_AB_MERGE_C R107, R63, R62, RZ ;  /* 0x0000003e3f6b723e */ /* 0x000fe400048070ff */
[----:B------:R-:W-:Y:S02]  /*8cc0*/  F2FP.SATFINITE.E4M3.F32.PACK_AB_MERGE_C R227, R227, R228, RZ ;  /* 0x000000e4e3e3723e */ /* 0x000fe400048070ff */
[----:B------:R-:W0:Y:S01]  /*8cd0*/  S2R R228, SR_TID.X ;  /* 0x0000000000e47919 */ /* 0x000e220000002100 */
[----:B------:R-:W-:Y:S02]  /*8ce0*/  LOP3.LUT R170, R170, 0xffff, RZ, 0xc0, !PT ;  /* 0x0000ffffaaaa7812 */ /* 0x000fe400078ec0ff */
[----:B------:R-:W-:-:S02]  /*8cf0*/  LOP3.LUT R35, R35, 0xffff, RZ, 0xc0, !PT ;  /* 0x0000ffff23237812 */ /* 0x000fc400078ec0ff */
[----:B------:R-:W-:Y:S02]  /*8d00*/  LOP3.LUT R12, R12, 0xffff, RZ, 0xc0, !PT ;  /* 0x0000ffff0c0c7812 */ /* 0x000fe400078ec0ff */
[----:B------:R-:W-:Y:S02]  /*8d10*/  LOP3.LUT R13, R13, 0xffff, RZ, 0xc0, !PT ;  /* 0x0000ffff0d0d7812 */ /* 0x000fe400078ec0ff */
[----:B------:R-:W-:Y:S02]  /*8d20*/  LOP3.LUT R172, R172, 0xffff, RZ, 0xc0, !PT ;  /* 0x0000ffffacac7812 */ /* 0x000fe400078ec0ff */
[----:B------:R-:W-:Y:S02]  /*8d30*/  LOP3.LUT R110, R110, 0xffff, RZ, 0xc0, !PT ;  /* 0x0000ffff6e6e7812 */ /* 0x000fe400078ec0ff */
[----:B------:R-:W-:Y:S02]  /*8d40*/  LOP3.LUT R109, R109, 0xffff, RZ, 0xc0, !PT ;  /* 0x0000ffff6d6d7812 */ /* 0x000fe400078ec0ff */
[----:B------:R-:W-:-:S02]  /*8d50*/  F2FP.SATFINITE.E4M3.F32.PACK_AB_MERGE_C R174, R175, R174, RZ ;  /* 0x000000aeafae723e */ /* 0x000fc400048070ff */
[----:B------:R-:W-:Y:S02]  /*8d60*/  F2FP.SATFINITE.E4M3.F32.PACK_AB_MERGE_C R80, R81, R80, RZ ;  /* 0x000000505150723e */ /* 0x000fe400048070ff */
[----:B------:R-:W-:Y:S02]  /*8d70*/  F2FP.SATFINITE.E4M3.F32.PACK_AB_MERGE_C R15, R15, R247, RZ ;  /* 0x000000f70f0f723e */ /* 0x000fe400048070ff */
[----:B------:R-:W-:Y:S02]  /*8d80*/  LOP3.LUT R174, R174, 0xffff, RZ, 0xc0, !PT ;  /* 0x0000ffffaeae7812 */ /* 0x000fe400078ec0ff */
[----:B------:R-:W-:Y:S02]  /*8d90*/  LOP3.LUT R111, R111, 0xffff, RZ, 0xc0, !PT ;  /* 0x0000ffff6f6f7812 */ /* 0x000fe400078ec0ff */
[----:B------:R-:W-:Y:S02]  /*8da0*/  F2FP.SATFINITE.E4M3.F32.PACK_AB_MERGE_C R76, R77, R76, RZ ;  /* 0x0000004c4d4c723e */ /* 0x000fe400048070ff */
[----:B------:R-:W-:-:S02]  /*8db0*/  F2FP.SATFINITE.E4M3.F32.PACK_AB_MERGE_C R178, R179, R178, RZ ;  /* 0x000000b2b3b2723e */ /* 0x000fc400048070ff */
[----:B------:R-:W-:Y:S02]  /*8dc0*/  F2FP.SATFINITE.E4M3.F32.PACK_AB_MERGE_C R14, R14, R248, RZ ;  /* 0x000000f80e0e723e */ /* 0x000fe400048070ff */
[----:B------:R-:W-:Y:S01]  /*8dd0*/  F2FP.SATFINITE.E4M3.F32.PACK_AB_MERGE_C R72, R73, R72, RZ ;  /* 0x000000484948723e */ /* 0x000fe200048070ff */
[C---:B0-----:R-:W-:Y:S01]  /*8de0*/  IMAD.SHL.U32 R28, R228.reuse, 0x80, RZ ;  /* 0x00000080e41c7824 */ /* 0x041fe200078e00ff */
[----:B------:R-:W-:Y:S01]  /*8df0*/  LOP3.LUT R15, R15, 0xffff, RZ, 0xc0, !PT ;  /* 0x0000ffff0f0f7812 */ /* 0x000fe200078ec0ff */
[----:B------:R-:W-:Y:S01]  /*8e00*/  IMAD.SHL.U32 R24, R228, 0x10, RZ ;  /* 0x00000010e4187824 */ /* 0x000fe200078e00ff */
[----:B------:R-:W-:Y:S02]  /*8e10*/  LOP3.LUT R114, R114, 0xffff, RZ, 0xc0, !PT ;  /* 0x0000ffff72727812 */ /* 0x000fe400078ec0ff */
[----:B------:R-:W-:Y:S01]  /*8e20*/  LOP3.LUT R29, R28, 0x800, RZ, 0xc0, !PT ;  /* 0x000008001c1d7812 */ /* 0x000fe200078ec0ff */
[----:B---3--:R-:W-:Y:S01]  /*8e30*/  VIADD R28, R5, 0x1 ;  /* 0x00000001051c7836 */ /* 0x008fe20000000000 */
[----:B------:R-:W-:-:S02]  /*8e40*/  PRMT R73, R13, 0x3340, R110 ;  /* 0x000033400d497816 */ /* 0x000fc4000000006e */
[----:B------:R-:W-:Y:S02]  /*8e50*/  F2FP.SATFINITE.E4M3.F32.PACK_AB_MERGE_C R176, R177, R176, RZ ;  /* 0x000000b0b1b0723e */ /* 0x000fe400048070ff */
[----:B------:R-:W-:Y:S01]  /*8e60*/  ISETP.GE.AND P3, PT, R28, UR4, PT ;  /* 0x000000041c007c0c */ /* 0x000fe2000bf66270 */
[----:B------:R-:W-:Y:S01]  /*8e70*/  VIADD R28, R5, 0x3 ;  /* 0x00000003051c7836 */ /* 0x000fe20000000000 */
[----:B------:R-:W-:Y:S01]  /*8e80*/  LOP3.LUT R178, R178, 0xffff, RZ, 0xc0, !PT ;  /* 0x0000ffffb2b27812 */ /* 0x000fe200078ec0ff */
[----:B------:R-:W-:Y:S01]  /*8e90*/  ULDC UR4, c[0x0][0x22c] ;  /* 0x00008b0000047ab9 */ /* 0x000fe20000000800 */
[----:B------:R-:W-:Y:S02]  /*8ea0*/  LOP3.LUT R99, R99, 0xffff, RZ, 0xc0, !PT ;  /* 0x0000ffff63637812 */ /* 0x000fe400078ec0ff */
[----:B------:R-:W-:Y:S02]  /*8eb0*/  ISETP.GE.AND P2, PT, R28, UR5, PT ;  /* 0x000000051c007c0c */ /* 0x000fe4000bf46270 */
[----:B------:R-:W-:-:S02]  /*8ec0*/  SHF.R.U32.HI R28, RZ, 0x8, R152 ;  /* 0x00000008ff1c7819 */ /* 0x000fc40000011698 */
[----:B------:R-:W-:Y:S02]  /*8ed0*/  LOP3.LUT R14, R14, 0xffff, RZ, 0xc0, !PT ;  /* 0x0000ffff0e0e7812 */ /* 0x000fe400078ec0ff */
[----:B------:R-:W-:Y:S02]  /*8ee0*/  LOP3.LUT R39, R28, 0xffff, RZ, 0xc0, !PT ;  /* 0x0000ffff1c277812 */ /* 0x000fe400078ec0ff */
[----:B------:R-:W-:Y:S02]  /*8ef0*/  LOP3.LUT R28, R36, 0xffff, RZ, 0xc0, !PT ;  /* 0x0000ffff241c7812 */ /* 0x000fe400078ec0ff */
[----:B------:R-:W-:Y:S02]  /*8f00*/  PRMT R36, R37, 0x3340, R30 ;  /* 0x0000334025247816 */ /* 0x000fe4000000001e */
[----:B------:R-:W-:Y:S02]  /*8f10*/  PRMT R30, R39, 0x3340, R4 ;  /* 0x00003340271e7816 */ /* 0x000fe40000000004 */
[----:B------:R-:W-:-:S02]  /*8f20*/  LOP3.LUT R39, R94, 0xffff, RZ, 0xc0, !PT ;  /* 0x0000ffff5e277812 */ /* 0x000fc400078ec0ff */
[----:B------:R-:W-:Y:S02]  /*8f30*/  SHF.R.U32.HI R4, RZ, 0x8, R156 ;  /* 0x00000008ff047819 */ /* 0x000fe4000001169c */
[--C-:B------:R-:W-:Y:S02]  /*8f40*/  PRMT R38, R38, 0x3340, R39.reuse ;  /* 0x0000334026267816 */ /* 0x100fe40000000027 */
[----:B------:R-:W-:Y:S02]  /*8f50*/  SHF.R.U32.HI R39, RZ, 0x8, R39 ;  /* 0x00000008ff277819 */ /* 0x000fe40000011627 */
[----:B------:R-:W-:Y:S02]  /*8f60*/  LOP3.LUT R47, R4, 0xffff, RZ, 0xc0, !PT ;  /* 0x0000ffff042f7812 */ /* 0x000fe400078ec0ff */
[----:B------:R-:W-:Y:S02]  /*8f70*/  LOP3.LUT R39, R39, 0xffff, RZ, 0xc0, !PT ;  /* 0x0000ffff27277812 */ /* 0x000fe400078ec0ff */
[----:B------:R-:W-:-:S02]  /*8f80*/  PRMT R40, R47, 0x3340, R40 ;  /* 0x000033402f287816 */ /* 0x000fc40000000028 */
[----:B------:R-:W-:Y:S02]  /*8f90*/  PRMT R45, R2, 0x3340, R39 ;  /* 0x00003340022d7816 */ /* 0x000fe40000000027 */
[----:B------:R-:W-:Y:S02]  /*8fa0*/  SHF.R.U32.HI R2, RZ, 0x8, R42 ;  /* 0x00000008ff027819 */ /* 0x000fe4000001162a */
[----:B------:R-:W-:Y:S02]  /*8fb0*/  SHF.R.U32.HI R47, RZ, 0x8, R117 ;  /* 0x00000008ff2f7819 */ /* 0x000fe40000011675 */
[----:B------:R-:W-:Y:S02]  /*8fc0*/  LOP3.LUT R55, R2, 0xffff, RZ, 0xc0, !PT ;  /* 0x0000ffff02377812 */ /* 0x000fe400078ec0ff */
[----:B------:R-:W-:Y:S02]  /*8fd0*/  LOP3.LUT R0, R47, 0xffff, RZ, 0xc0, !PT ;  /* 0x0000ffff2f007812 */ /* 0x000fe400078ec0ff */
[----:B------:R-:W-:-:S02]  /*8fe0*/  PRMT R47, R55, 0x3340, R44 ;  /* 0x00003340372f7816 */ /* 0x000fc4000000002c */
[----:B------:R-:W-:Y:S02]  /*8ff0*/  PRMT R44, R3, 0x3340, R0 ;  /* 0x00003340032c7816 */ /* 0x000fe40000000000 */
[----:B------:R-:W-:Y:S02]  /*9000*/  LOP3.LUT R3, R100, 0xffff, RZ, 0xc0, !PT ;  /* 0x0000ffff64037812 */ /* 0x000fe400078ec0ff */
[----:B------:R-:W-:Y:S02]  /*9010*/  SHF.R.U32.HI R0, RZ, 0x8, R8 ;  /* 0x00000008ff007819 */ /* 0x000fe40000011608 */
[--C-:B------:R-:W-:Y:S02]  /*9020*/  PRMT R60, R8, 0x3340, R3.reuse ;  /* 0x00003340083c7816 */ /* 0x100fe40000000003 */
[----:B------:R-:W-:Y:S02]  /*9030*/  SHF.R.U32.HI R8, RZ, 0x8, R3 ;  /* 0x00000008ff087819 */ /* 0x000fe40000011603 */
[----:B------:R-:W-:-:S02]  /*9040*/  SHF.R.U32.HI R4, RZ, 0x8, R162 ;  /* 0x00000008ff047819 */ /* 0x000fc400000116a2 */
[----:B------:R-:W-:Y:S02]  /*9050*/  SHF.R.U32.HI R3, RZ, 0x8, R9 ;  /* 0x00000008ff037819 */ /* 0x000fe40000011609 */
[----:B------:R-:W-:Y:S02]  /*9060*/  SHF.R.U32.HI R9, RZ, 0x8, R102 ;  /* 0x00000008ff097819 */ /* 0x000fe40000011666 */
[----:B------:R-:W-:Y:S02]  /*9070*/  LOP3.LUT R57, R4, 0xffff, RZ, 0xc0, !PT ;  /* 0x0000ffff04397812 */ /* 0x000fe400078ec0ff */
[----:B------:R-:W-:Y:S02]  /*9080*/  LOP3.LUT R69, R0, 0xffff, RZ, 0xc0, !PT ;  /* 0x0000ffff00457812 */ /* 0x000fe400078ec0ff */
[----:B------:R-:W-:Y:S02]  /*9090*/  LOP3.LUT R8, R8, 0xffff, RZ, 0xc0, !PT ;  /* 0x0000ffff08087812 */ /* 0x000fe400078ec0ff */
[----:B------:R-:W-:-:S02]  /*90a0*/  LOP3.LUT R64, R3, 0xffff, RZ, 0xc0, !PT ;  /* 0x0000ffff03407812 */ /* 0x000fc400078ec0ff */
[----:B------:R-:W-:Y:S02]  /*90b0*/  LOP3.LUT R2, R49, 0xffff, RZ, 0xc0, !PT ;  /* 0x0000ffff31027812 */ /* 0x000fe400078ec0ff */
[----:B------:R-:W-:Y:S02]  /*90c0*/  SHF.R.U32.HI R4, RZ, 0x8, R164 ;  /* 0x00000008ff047819 */ /* 0x000fe400000116a4 */
[----:B------:R-:W-:Y:S02]  /*90d0*/  LOP3.LUT R3, R104, 0xffff, RZ, 0xc0, !PT ;  /* 0x0000ffff68037812 */ /* 0x000fe400078ec0ff */
[----:B------:R-:W-:Y:S02]  /*90e0*/  PRMT R49, R53, 0x3340, R6 ;  /* 0x0000334035317816 */ /* 0x000fe40000000006 */
[----:B------:R-:W-:Y:S02]  /*90f0*/  LOP3.LUT R9, R9, 0xffff, RZ, 0xc0, !PT ;  /* 0x0000ffff09097812 */ /* 0x000fe400078ec0ff */
[----:B------:R-:W-:-:S02]  /*9100*/  SHF.R.U32.HI R6, RZ, 0x8, R166 ;  /* 0x00000008ff067819 */ /* 0x000fc400000116a6 */
[----:B------:R-:W-:Y:S02]  /*9110*/  SHF.R.U32.HI R53, RZ, 0x8, R115 ;  /* 0x00000008ff357819 */ /* 0x000fe40000011673 */
[----:B------:R-:W-:Y:S02]  /*9120*/  LOP3.LUT R55, R26, 0xffff, RZ, 0xc0, !PT ;  /* 0x0000ffff1a377812 */ /* 0x000fe400078ec0ff */
[----:B------:R-:W-:Y:S02]  /*9130*/  PRMT R69, R69, 0x3340, R8 ;  /* 0x0000334045457816 */ /* 0x000fe40000000008 */
[----:B------:R-:W-:Y:S02]  /*9140*/  LOP3.LUT R61, R4, 0xffff, RZ, 0xc0, !PT ;  /* 0x0000ffff043d7812 */ /* 0x000fe400078ec0ff */
[--C-:B------:R-:W-:Y:S02]  /*9150*/  PRMT R54, R10, 0x3340, R3.reuse ;  /* 0x000033400a367816 */ /* 0x100fe40000000003 */
[----:B------:R-:W-:-:S02]  /*9160*/  SHF.R.U32.HI R8, RZ, 0x8, R3 ;  /* 0x00000008ff087819 */ /* 0x000fc40000011603 */
[----:B------:R-:W-:Y:S02]  /*9170*/  PRMT R64, R64, 0x3340, R9 ;  /* 0x0000334040407816 */ /* 0x000fe40000000009 */
[----:B------:R-:W-:Y:S02]  /*9180*/  SHF.R.U32.HI R0, RZ, 0x8, R10 ;  /* 0x00000008ff007819 */ /* 0x000fe4000001160a */
[----:B------:R-:W-:Y:S02]  /*9190*/  SHF.R.U32.HI R3, RZ, 0x8, R11 ;  /* 0x00000008ff037819 */ /* 0x000fe4000001160b */
[----:B------:R-:W-:Y:S02]  /*91a0*/  LOP3.LUT R6, R6, 0xffff, RZ, 0xc0, !PT ;  /* 0x0000ffff06067812 */ /* 0x000fe400078ec0ff */
[----:B------:R-:W-:Y:S02]  /*91b0*/  LOP3.LUT R53, R53, 0xffff, RZ, 0xc0, !PT ;  /* 0x0000ffff35357812 */ /* 0x000fe400078ec0ff */
[----:B------:R-:W-:-:S02]  /*91c0*/  SHF.R.U32.HI R9, RZ, 0x8, R106 ;  /* 0x00000008ff097819 */ /* 0x000fc4000001166a */
[----:B------:R-:W-:Y:S02]  /*91d0*/  SHF.R.U32.HI R4, RZ, 0x8, R168 ;  /* 0x00000008ff047819 */ /* 0x000fe400000116a8 */
[--C-:B------:R-:W-:Y:S02]  /*91e0*/  SHF.R.U32.HI R10, RZ, 0x8, R55.reuse ;  /* 0x00000008ff0a7819 */ /* 0x100fe40000011637 */
[----:B------:R-:W-:Y:S02]  /*91f0*/  PRMT R61, R61, 0x3340, R50 ;  /* 0x000033403d3d7816 */ /* 0x000fe40000000032 */
[----:B------:R-:W-:Y:S02]  /*9200*/  PRMT R2, R57, 0x3340, R2 ;  /* 0x0000334039027816 */ /* 0x000fe40000000002 */
[----:B------:R-:W-:Y:S02]  /*9210*/  PRMT R50, R168, 0x3340, R55 ;  /* 0x00003340a8327816 */ /* 0x000fe40000000037 */
[----:B------:R-:W-:-:S02]  /*9220*/  LOP3.LUT R63, R0, 0xffff, RZ, 0xc0, !PT ;  /* 0x0000ffff003f7812 */ /* 0x000fc400078ec0ff */
[----:B------:R-:W-:Y:S02]  /*9230*/  LOP3.LUT R8, R8, 0xffff, RZ, 0xc0, !PT ;  /* 0x0000ffff08087812 */ /* 0x000fe400078ec0ff */
[----:B------:R-:W-:Y:S02]  /*9240*/  LOP3.LUT R58, R3, 0xffff, RZ, 0xc0, !PT ;  /* 0x0000ffff033a7812 */ /* 0x000fe400078ec0ff */
[----:B------:R-:W-:Y:S02]  /*9250*/  PRMT R57, R6, 0x3340, R53 ;  /* 0x0000334006397816 */ /* 0x000fe40000000035 */
[----:B------:R-:W-:Y:S02]  /*9260*/  LOP3.LUT R9, R9, 0xffff, RZ, 0xc0, !PT ;  /* 0x0000ffff09097812 */ /* 0x000fe400078ec0ff */
[----:B------:R-:W-:Y:S02]  /*9270*/  LOP3.LUT R55, R4, 0xffff, RZ, 0xc0, !PT ;  /* 0x0000ffff04377812 */ /* 0x000fe400078ec0ff */
[----:B------:R-:W-:-:S02]  /*9280*/  LOP3.LUT R10, R10, 0xffff, RZ, 0xc0, !PT ;  /* 0x0000ffff0a0a7812 */ /* 0x000fc400078ec0ff */
[----:B------:R-:W-:Y:S02]  /*9290*/  LOP3.LUT R3, R108, 0xffff, RZ, 0xc0, !PT ;  /* 0x0000ffff6c037812 */ /* 0x000fe400078ec0ff */
[----:B------:R-:W-:Y:S02]  /*92a0*/  PRMT R53, R11, 0x3340, R106 ;  /* 0x000033400b357816 */ /* 0x000fe4000000006a */
[----:B------:R-:W-:Y:S02]  /*92b0*/  SHF.R.U32.HI R6, RZ, 0x8, R170 ;  /* 0x00000008ff067819 */ /* 0x000fe400000116aa */
[----:B------:R-:W-:Y:S02]  /*92c0*/  SHF.R.U32.HI R11, RZ, 0x8, R35 ;  /* 0x00000008ff0b7819 */ /* 0x000fe40000011623 */
[----:B------:R-:W-:Y:S02]  /*92d0*/  PRMT R63, R63, 0x3340, R8 ;  /* 0x000033403f3f7816 */ /* 0x000fe40000000008 */
[----:B------:R-:W-:-:S02]  /*92e0*/  PRMT R58, R58, 0x3340, R9 ;  /* 0x000033403a3a7816 */ /* 0x000fc40000000009 */
[----:B------:R-:W-:Y:S02]  /*92f0*/  PRMT R55, R55, 0x3340, R10 ;  /* 0x0000334037377816 */ /* 0x000fe4000000000a */
[--C-:B------:R-:W-:Y:S02]  /*9300*/  PRMT R81, R12, 0x3340, R3.reuse ;  /* 0x000033400c517816 */ /* 0x100fe40000000003 */
[----:B------:R-:W-:Y:S02]  /*9310*/  SHF.R.U32.HI R8, RZ, 0x8, R3 ;  /* 0x00000008ff087819 */ /* 0x000fe40000011603 */
[----:B------:R-:W-:Y:S02]  /*9320*/  SHF.R.U32.HI R3, RZ, 0x8, R13 ;  /* 0x00000008ff037819 */ /* 0x000fe4000001160d */
[----:B------:R-:W-:Y:S02]  /*9330*/  SHF.R.U32.HI R9, RZ, 0x8, R110 ;  /* 0x00000008ff097819 */ /* 0x000fe4000001166e */
[----:B------:R-:W-:-:S02]  /*9340*/  SHF.R.U32.HI R4, RZ, 0x8, R172 ;  /* 0x00000008ff047819 */ /* 0x000fc400000116ac */
[----:B------:R-:W-:Y:S02]  /*9350*/  SHF.R.U32.HI R10, RZ, 0x8, R109 ;  /* 0x00000008ff0a7819 */ /* 0x000fe4000001166d */
[----:B------:R-:W-:Y:S02]  /*9360*/  LOP3.LUT R6, R6, 0xffff, RZ, 0xc0, !PT ;  /* 0x0000ffff06067812 */ /* 0x000fe400078ec0ff */
[----:B------:R-:W-:Y:S02]  /*9370*/  LOP3.LUT R11, R11, 0xffff, RZ, 0xc0, !PT ;  /* 0x0000ffff0b0b7812 */ /* 0x000fe400078ec0ff */
[----:B------:R-:W-:Y:S02]  /*9380*/  SHF.R.U32.HI R0, RZ, 0x8, R12 ;  /* 0x00000008ff007819 */ /* 0x000fe4000001160c */
[----:B------:R-:W-:Y:S02]  /*9390*/  PRMT R26, R170, 0x3340, R35 ;  /* 0x00003340aa1a7816 */ /* 0x000fe40000000023 */
[----:B------:R-:W-:-:S02]  /*93a0*/  LOP3.LUT R88, R3, 0xffff, RZ, 0xc0, !PT ;  /* 0x0000ffff03587812 */ /* 0x000fc400078ec0ff */
[----:B------:R-:W-:Y:S02]  /*93b0*/  LOP3.LUT R9, R9, 0xffff, RZ, 0xc0, !PT ;  /* 0x0000ffff09097812 */ /* 0x000fe400078ec0ff */
[----:B------:R-:W-:Y:S02]  /*93c0*/  LOP3.LUT R77, R4, 0xffff, RZ, 0xc0, !PT ;  /* 0x0000ffff044d7812 */ /* 0x000fe400078ec0ff */
[----:B------:R-:W-:Y:S02]  /*93d0*/  LOP3.LUT R10, R10, 0xffff, RZ, 0xc0, !PT ;  /* 0x0000ffff0a0a7812 */ /* 0x000fe400078ec0ff */
[----:B------:R-:W-:Y:S02]  /*93e0*/  PRMT R35, R6, 0x3340, R11 ;  /* 0x0000334006237816 */ /* 0x000fe4000000000b */
[----:B------:R-:W-:Y:S02]  /*93f0*/  SHF.R.U32.HI R6, RZ, 0x8, R174 ;  /* 0x00000008ff067819 */ /* 0x000fe400000116ae */
[----:B------:R-:W-:-:S02]  /*9400*/  SHF.R.U32.HI R11, RZ, 0x8, R111 ;  /* 0x00000008ff0b7819 */ /* 0x000fc4000001166f */
[----:B------:R-:W-:Y:S02]  /*9410*/  LOP3.LUT R13, R0, 0xffff, RZ, 0xc0, !PT ;  /* 0x0000ffff000d7812 */ /* 0x000fe400078ec0ff */
[----:B------:R-:W-:Y:S02]  /*9420*/  LOP3.LUT R8, R8, 0xffff, RZ, 0xc0, !PT ;  /* 0x0000ffff08087812 */ /* 0x000fe400078ec0ff */
[----:B------:R-:W-:Y:S02]  /*9430*/  PRMT R88, R88, 0x3340, R9 ;  /* 0x0000334058587816 */ /* 0x000fe40000000009 */
[----:B------:R-:W-:Y:S02]  /*9440*/  PRMT R77, R77, 0x3340, R10 ;  /* 0x000033404d4d7816 */ /* 0x000fe4000000000a */
[----:B------:R-:W-:Y:S02]  /*9450*/  LOP3.LUT R9, R112, 0xffff, RZ, 0xc0, !PT ;  /* 0x0000ffff70097812 */ /* 0x000fe400078ec0ff */
[----:B------:R-:W-:-:S02]  /*9460*/  SHF.R.U32.HI R3, RZ, 0x8, R15 ;  /* 0x00000008ff037819 */ /* 0x000fc4000001160f */
[----:B------:R-:W-:Y:S02]  /*9470*/  SHF.R.U32.HI R10, RZ, 0x8, R114 ;  /* 0x00000008ff0a7819 */ /* 0x000fe40000011672 */
[----:B------:R-:W-:Y:S02]  /*9480*/  F2FP.SATFINITE.E4M3.F32.PACK_AB_MERGE_C R17, R17, R245, RZ ;  /* 0x000000f51111723e */ /* 0x000fe400048070ff */
[----:B------:R-:W-:Y:S02]  /*9490*/  LOP3.LUT R6, R6, 0xffff, RZ, 0xc0, !PT ;  /* 0x0000ffff06067812 */ /* 0x000fe400078ec0ff */
[----:B------:R-:W-:Y:S02]  /*94a0*/  LOP3.LUT R11, R11, 0xffff, RZ, 0xc0, !PT ;  /* 0x0000ffff0b0b7812 */ /* 0x000fe400078ec0ff */
[----:B------:R-:W-:Y:S02]  /*94b0*/  PRMT R92, R13, 0x3340, R8 ;  /* 0x000033400d5c7816 */ /* 0x000fe40000000008 */
[----:B------:R-:W-:-:S02]  /*94c0*/  LOP3.LUT R176, R176, 0xffff, RZ, 0xc0, !PT ;  /* 0x0000ffffb0b07812 */ /* 0x000fc400078ec0ff */
[----:B------:R-:W-:Y:S02]  /*94d0*/  LOP3.LUT R43, R43, 0xffff, RZ, 0xc0, !PT ;  /* 0x0000ffff2b2b7812 */ /* 0x000fe400078ec0ff */
[----:B------:R-:W-:Y:S02]  /*94e0*/  SHF.R.U32.HI R8, RZ, 0x8, R178 ;  /* 0x00000008ff087819 */ /* 0x000fe400000116b2 */
[----:B------:R-:W-:Y:S02]  /*94f0*/  SHF.R.U32.HI R12, RZ, 0x8, R99 ;  /* 0x00000008ff0c7819 */ /* 0x000fe40000011663 */
[----:B------:R-:W-:Y:S02]  /*9500*/  F2FP.SATFINITE.E4M3.F32.PACK_AB_MERGE_C R182, R183, R182, RZ ;  /* 0x000000b6b7b6723e */ /* 0x000fe400048070ff */
[----:B------:R-:W-:Y:S02]  /*9510*/  F2FP.SATFINITE.E4M3.F32.PACK_AB_MERGE_C R75, R75, R74, RZ ;  /* 0x0000004a4b4b723e */ /* 0x000fe400048070ff */
[----:B------:R-:W-:-:S02]  /*9520*/  PRMT R68, R14, 0x3340, R9 ;  /* 0x000033400e447816 */ /* 0x000fc40000000009 */
[----:B------:R-:W-:Y:S02]  /*9530*/  LOP3.LUT R3, R3, 0xffff, RZ, 0xc0, !PT ;  /* 0x0000ffff03037812 */ /* 0x000fe400078ec0ff */
[----:B------:R-:W-:Y:S02]  /*9540*/  LOP3.LUT R10, R10, 0xffff, RZ, 0xc0, !PT ;  /* 0x0000ffff0a0a7812 */ /* 0x000fe400078ec0ff */
[----:B------:R-:W-:Y:S02]  /*9550*/  PRMT R74, R6, 0x3340, R11 ;  /* 0x00003340064a7816 */ /* 0x000fe4000000000b */
[----:B------:R-:W-:Y:S02]  /*9560*/  SHF.R.U32.HI R0, RZ, 0x8, R14 ;  /* 0x00000008ff007819 */ /* 0x000fe4000001160e */
[----:B------:R-:W-:Y:S02]  /*9570*/  SHF.R.U32.HI R9, RZ, 0x8, R9 ;  /* 0x00000008ff097819 */ /* 0x000fe40000011609 */
[----:B------:R-:W-:-:S02]  /*9580*/  LOP3.LUT R17, R17, 0xffff, RZ, 0xc0, !PT ;  /* 0x0000ffff11117812 */ /* 0x000fc400078ec0ff */
[----:B------:R-:W-:Y:S02]  /*9590*/  LOP3.LUT R118, R118, 0xffff, RZ, 0xc0, !PT ;  /* 0x0000ffff76767812 */ /* 0x000fe400078ec0ff */
[----:B------:R-:W-:Y:S02]  /*95a0*/  SHF.R.U32.HI R4, RZ, 0x8, R176 ;  /* 0x00000008ff047819 */ /* 0x000fe400000116b0 */
[--C-:B------:R-:W-:Y:S02]  /*95b0*/  PRMT R62, R176, 0x3340, R43.reuse ;  /* 0x00003340b03e7816 */ /* 0x100fe4000000002b */
[----:B------:R-:W-:Y:S02]  /*95c0*/  SHF.R.U32.HI R11, RZ, 0x8, R43 ;  /* 0x00000008ff0b7819 */ /* 0x000fe4000001162b */
[----:B------:R-:W-:Y:S02]  /*95d0*/  F2FP.SATFINITE.E4M3.F32.PACK_AB_MERGE_C R95, R71, R70, RZ ;  /* 0x00000046475f723e */ /* 0x000fe400048070ff */
[----:B------:R-:W-:-:S02]  /*95e0*/  LOP3.LUT R43, R8, 0xffff, RZ, 0xc0, !PT ;  /* 0x0000ffff082b7812 */ /* 0x000fc400078ec0ff */
[----:B------:R-:W-:Y:S02]  /*95f0*/  LOP3.LUT R12, R12, 0xffff, RZ, 0xc0, !PT ;  /* 0x0000ffff0c0c7812 */ /* 0x000fe400078ec0ff */
[----:B------:R-:W-:Y:S02]  /*9600*/  PRMT R71, R3, 0x3340, R10 ;  /* 0x0000334003477816 */ /* 0x000fe4000000000a */
[----:B------:R-:W-:Y:S02]  /*9610*/  LOP3.LUT R182, R182, 0xffff, RZ, 0xc0, !PT ;  /* 0x0000ffffb6b67812 */ /* 0x000fe400078ec0ff */
[----:B------:R-:W-:Y:S02]  /*9620*/  LOP3.LUT R13, R97, 0xffff, RZ, 0xc0, !PT ;  /* 0x0000ffff610d7812 */ /* 0x000fe400078ec0ff */
[----:B------:R-:W-:Y:S02]  /*9630*/  LOP3.LUT R0, R0, 0xffff, RZ, 0xc0, !PT ;  /* 0x0000ffff00007812 */ /* 0x000fe400078ec0ff */
[----:B------:R-:W-:-:S02]  /*9640*/  LOP3.LUT R9, R9, 0xffff, RZ, 0xc0, !PT ;  /* 0x0000ffff09097812 */ /* 0x000fc400078ec0ff */
[----:B------:R-:W-:Y:S02]  /*9650*/  SHF.R.U32.HI R3, RZ, 0x8, R17 ;  /* 0x00000008ff037819 */ /* 0x000fe40000011611 */
[----:B------:R-:W-:Y:S02]  /*9660*/  SHF.R.U32.HI R10, RZ, 0x8, R118 ;  /* 0x00000008ff0a7819 */ /* 0x000fe40000011676 */
[----:B------:R-:W-:Y:S02]  /*9670*/  F2FP.SATFINITE.E4M3.F32.PACK_AB_MERGE_C R16, R16, R246, RZ ;  /* 0x000000f61010723e */ /* 0x000fe400048070ff */
[----:B------:R-:W-:Y:S02]  /*9680*/  LOP3.LUT R4, R4, 0xffff, RZ, 0xc0, !PT ;  /* 0x0000ffff04047812 */ /* 0x000fe400078ec0ff */
[----:B------:R-:W-:Y:S02]  /*9690*/  LOP3.LUT R11, R11, 0xffff, RZ, 0xc0, !PT ;  /* 0x0000ffff0b0b7812 */ /* 0x000fe400078ec0ff */
[----:B------:R-:W-:-:S02]  /*96a0*/  F2FP.SATFINITE.E4M3.F32.PACK_AB_MERGE_C R180, R181, R180, RZ ;  /* 0x000000b4b5b4723e */ /* 0x000fc400048070ff */
[----:B------:R-:W-:Y:S02]  /*96b0*/  PRMT R43, R43, 0x3340, R12 ;  /* 0x000033402b2b7816 */ /* 0x000fe4000000000c */
[----:B------:R-:W-:Y:S02]  /*96c0*/  F2FP.SATFINITE.E4M3.F32.PACK_AB_MERGE_C R78, R79, R78, RZ ;  /* 0x0000004e4f4e723e */ /* 0x000fe400048070ff */
[----:B------:R-:W-:Y:S02]  /*96d0*/  SHF.R.U32.HI R8, RZ, 0x8, R182 ;  /* 0x00000008ff087819 */ /* 0x000fe400000116b6 */
[----:B------:R-:W-:Y:S02]  /*96e0*/  SHF.R.U32.HI R12, RZ, 0x8, R13 ;  /* 0x00000008ff0c7819 */ /* 0x000fe4000001160d */
[----:B------:R-:W-:Y:S02]  /*96f0*/  F2FP.SATFINITE.E4M3.F32.PACK_AB_MERGE_C R105, R67, R66, RZ ;  /* 0x000000424369723e */ /* 0x000fe400048070ff */
[----:B------:R-:W-:-:S02]  /*9700*/  PRMT R79, R0, 0x3340, R9 ;  /* 0x00003340004f7816 */ /* 0x000fc40000000009 */
[----:B------:R-:W-:Y:S02]  /*9710*/  LOP3.LUT R3, R3, 0xffff, RZ, 0xc0, !PT ;  /* 0x0000ffff03037812 */ /* 0x000fe400078ec0ff */
[----:B------:R-:W-:Y:S02]  /*9720*/  LOP3.LUT R10, R10, 0xffff, RZ, 0xc0, !PT ;  /* 0x0000ffff0a0a7812 */ /* 0x000fe400078ec0ff */
[----:B------:R-:W-:Y:S02]  /*9730*/  F2FP.SATFINITE.E4M3.F32.PACK_AB_MERGE_C R18, R18, R244, RZ ;  /* 0x000000f41212723e */ /* 0x000fe400048070ff */
[----:B--2---:R-:W-:Y:S02]  /*9740*/  F2FP.SATFINITE.E4M3.F32.PACK_AB_MERGE_C R84, R85, R84, RZ ;  /* 0x000000545554723e */ /* 0x004fe400048070ff */
[----:B------:R-:W-:Y:S02]  /*9750*/  PRMT R67, R4, 0x3340, R11 ;  /* 0x0000334004437816 */ /* 0x000fe4000000000b */
[----:B------:R-:W-:-:S02]  /*9760*/  LOP3.LUT R16, R16, 0xffff, RZ, 0xc0, !PT ;  /* 0x0000ffff10107812 */ /* 0x000fc400078ec0ff */
[----:B------:R-:W-:Y:S02]  /*9770*/  LOP3.LUT R9, R116, 0xffff, RZ, 0xc0, !PT ;  /* 0x0000ffff74097812 */ /* 0x000fe400078ec0ff */
[----:B------:R-:W-:Y:S02]  /*9780*/  F2FP.SATFINITE.E4M3.F32.PACK_AB_MERGE_C R19, R19, R243, RZ ;  /* 0x000000f31313723e */ /* 0x000fe400048070ff */
[----:B------:R-:W-:Y:S02]  /*9790*/  LOP3.LUT R180, R180, 0xffff, RZ, 0xc0, !PT ;  /* 0x0000ffffb4b47812 */ /* 0x000fe400078ec0ff */
[----:B------:R-:W-:Y:S02]  /*97a0*/  LOP3.LUT R11, R93, 0xffff, RZ, 0xc0, !PT ;  /* 0x0000ffff5d0b7812 */ /* 0x000fe400078ec0ff */
[----:B------:R-:W-:Y:S02]  /*97b0*/  PRMT R85, R182, 0x3340, R13 ;  /* 0x00003340b6557816 */ /* 0x000fe4000000000d */
[----:B------:R-:W-:-:S02]  /*97c0*/  F2FP.SATFINITE.E4M3.F32.PACK_AB_MERGE_C R184, R185, R184, RZ ;  /* 0x000000b8b9b8723e */ /* 0x000fc400048070ff */
[----:B------:R-:W-:Y:S02]  /*97d0*/  LOP3.LUT R13, R8, 0xffff, RZ, 0xc0, !PT ;  /* 0x0000ffff080d7812 */ /* 0x000fe400078ec0ff */
[----:B------:R-:W-:Y:S02]  /*97e0*/  LOP3.LUT R12, R12, 0xffff, RZ, 0xc0, !PT ;  /* 0x0000ffff0c0c7812 */ /* 0x000fe400078ec0ff */
[----:B------:R-:W-:Y:S02]  /*97f0*/  PRMT R6, R178, 0x3340, R99 ;  /* 0x00003340b2067816 */ /* 0x000fe40000000063 */
[----:B------:R-:W-:Y:S02]  /*9800*/  PRMT R102, R3, 0x3340, R10 ;  /* 0x0000334003667816 */ /* 0x000fe4000000000a */
[----:B------:R-:W-:Y:S02]  /*9810*/  PRMT R99, R16, 0x3340, R9 ;  /* 0x0000334010637816 */ /* 0x000fe40000000009 */
[----:B------:R-:W-:-:S02]  /*9820*/  LOP3.LUT R18, R18, 0xffff, RZ, 0xc0, !PT ;  /* 0x0000ffff12127812 */ /* 0x000fc400078ec0ff */
[----:B------:R-:W-:Y:S02]  /*9830*/  LOP3.LUT R3, R120, 0xffff, RZ, 0xc0, !PT ;  /* 0x0000ffff78037812 */ /* 0x000fe400078ec0ff */
[----:B------:R-:W-:Y:S02]  /*9840*/  SHF.R.U32.HI R0, RZ, 0x8, R16 ;  /* 0x00000008ff007819 */ /* 0x000fe40000011610 */
[----:B------:R-:W-:Y:S02]  /*9850*/  SHF.R.U32.HI R9, RZ, 0x8, R9 ;  /* 0x00000008ff097819 */ /* 0x000fe40000011609 */
[----:B------:R-:W-:Y:S02]  /*9860*/  PRMT R93, R180, 0x3340, R11 ;  /* 0x00003340b45d7816 */ /* 0x000fe4000000000b */
[----:B------:R-:W-:Y:S02]  /*9870*/  LOP3.LUT R19, R19, 0xffff, RZ, 0xc0, !PT ;  /* 0x0000ffff13137812 */ /* 0x000fe400078ec0ff */
[----:B------:R-:W-:-:S02]  /*9880*/  SHF.R.U32.HI R4, RZ, 0x8, R180 ;  /* 0x00000008ff047819 */ /* 0x000fc400000116b4 */
[----:B------:R-:W-:Y:S02]  /*9890*/  SHF.R.U32.HI R11, RZ, 0x8, R11 ;  /* 0x00000008ff0b7819 */ /* 0x000fe4000001160b */
[----:B------:R-:W-:Y:S02]  /*98a0*/  PRMT R96, R13, 0x3340, R12 ;  /* 0x000033400d607816 */ /* 0x000fe4000000000c */
[----:B------:R-:W-:Y:S02]  /*98b0*/  LOP3.LUT R184, R184, 0xffff, RZ, 0xc0, !PT ;  /* 0x0000ffffb8b87812 */ /* 0x000fe400078ec0ff */
[----:B------:R-:W-:Y:S02]  /*98c0*/  LOP3.LUT R51, R51, 0xffff, RZ, 0xc0, !PT ;  /* 0x0000ffff33337812 */ /* 0x000fe400078ec0ff */
[----:B------:R-:W-:Y:S02]  /*98d0*/  LOP3.LUT R13, R91, 0xffff, RZ, 0xc0, !PT ;  /* 0x0000ffff5b0d7812 */ /* 0x000fe400078ec0ff */
[----:B------:R-:W-:-:S02]  /*98e0*/  F2FP.SATFINITE.E4M3.F32.PACK_AB_MERGE_C R186, R187, R186, RZ ;  /* 0x000000babbba723e */ /* 0x000fc400048070ff */
[--C-:B------:R-:W-:Y:S02]  /*98f0*/  PRMT R91, R18, 0x3340, R3.reuse ;  /* 0x00003340125b7816 */ /* 0x100fe40000000003 */
[----:B------:R-:W-:Y:S02]  /*9900*/  SHF.R.U32.HI R10, RZ, 0x8, R3 ;  /* 0x00000008ff0a7819 */ /* 0x000fe40000011603 */
[----:B------:R-:W-:Y:S02]  /*9910*/  LOP3.LUT R0, R0, 0xffff, RZ, 0xc0, !PT ;  /* 0x0000ffff00007812 */ /* 0x000fe400078ec0ff */
[----:B------:R-:W-:Y:S02]  /*9920*/  LOP3.LUT R9, R9, 0xffff, RZ, 0xc0, !PT ;  /* 0x0000ffff09097812 */ /* 0x000fe400078ec0ff */
[----:B------:R-:W-:Y:S02]  /*9930*/  SHF.R.U32.HI R3, RZ, 0x8, R19 ;  /* 0x00000008ff037819 */ /* 0x000fe40000011613 */
[----:B------:R-:W-:-:S02]  /*9940*/  LOP3.LUT R4, R4, 0xffff, RZ, 0xc0, !PT ;  /* 0x0000ffff04047812 */ /* 0x000fc400078ec0ff */
[----:B------:R-:W-:Y:S02]  /*9950*/  LOP3.LUT R11, R11, 0xffff, RZ, 0xc0, !PT ;  /* 0x0000ffff0b0b7812 */ /* 0x000fe400078ec0ff */
[----:B------:R-:W-:Y:S02]  /*9960*/  SHF.R.U32.HI R8, RZ, 0x8, R184 ;  /* 0x00000008ff087819 */ /* 0x000fe400000116b8 */
[----:B------:R-:W-:Y:S02]  /*9970*/  SHF.R.U32.HI R12, RZ, 0x8, R51 ;  /* 0x00000008ff0c7819 */ /* 0x000fe40000011633 */
[----:B------:R-:W-:Y:S02]  /*9980*/  LOP3.LUT R122, R122, 0xffff, RZ, 0xc0, !PT ;  /* 0x0000ffff7a7a7812 */ /* 0x000fe400078ec0ff */
[----:B------:R-:W-:Y:S02]  /*9990*/  LOP3.LUT R186, R186, 0xffff, RZ, 0xc0, !PT ;  /* 0x0000ffffbaba7812 */ /* 0x000fe400078ec0ff */
[----:B------:R-:W-:-:S02]  /*99a0*/  PRMT R108, R0, 0x3340, R9 ;  /* 0x00003340006c7816 */ /* 0x000fc40000000009 */
[----:B------:R-:W-:Y:S02]  /*99b0*/  LOP3.LUT R94, R3, 0xffff, RZ, 0xc0, !PT ;  /* 0x0000ffff035e7812 */ /* 0x000fe400078ec0ff */
[----:B------:R-:W-:Y:S02]  /*99c0*/  PRMT R98, R4, 0x3340, R11 ;  /* 0x0000334004627816 */ /* 0x000fe4000000000b */
[----:B------:R-:W-:Y:S02]  /*99d0*/  SHF.R.U32.HI R0, RZ, 0x8, R18 ;  /* 0x00000008ff007819 */ /* 0x000fe40000011612 */
[----:B------:R-:W-:Y:S02]  /*99e0*/  LOP3.LUT R3, R8, 0xffff, RZ, 0xc0, !PT ;  /* 0x0000ffff08037812 */ /* 0x000fe400078ec0ff */
[----:B------:R-:W-:Y:S02]  /*99f0*/  LOP3.LUT R12, R12, 0xffff, RZ, 0xc0, !PT ;  /* 0x0000ffff0c0c7812 */ /* 0x000fe400078ec0ff */
[----:B------:R-:W-:-:S02]  /*9a00*/  F2FP.SATFINITE.E4M3.F32.PACK_AB_MERGE_C R20, R20, R242, RZ ;  /* 0x000000f21414723e */ /* 0x000fc400048070ff */
[----:B------:R-:W-:Y:S02]  /*9a10*/  F2FP.SATFINITE.E4M3.F32.PACK_AB_MERGE_C R124, R125, R124, RZ ;  /* 0x0000007c7d7c723e */ /* 0x000fe400048070ff */
[----:B------:R-:W-:Y:S02]  /*9a20*/  SHF.R.U32.HI R11, RZ, 0x8, R122 ;  /* 0x00000008ff0b7819 */ /* 0x000fe4000001167a */
[----:B------:R-:W-:Y:S02]  /*9a30*/  F2FP.SATFINITE.E4M3.F32.PACK_AB_MERGE_C R21, R21, R241, RZ ;  /* 0x000000f11515723e */ /* 0x000fe400048070ff */
[----:B------:R-:W-:Y:S02]  /*9a40*/  F2FP.SATFINITE.E4M3.F32.PACK_AB_MERGE_C R126, R127, R126, RZ ;  /* 0x0000007e7f7e723e */ /* 0x000fe400048070ff */
[----:B------:R-:W-:Y:S02]  /*9a50*/  PRMT R4, R186, 0x3340, R13 ;  /* 0x00003340ba047816 */ /* 0x000fe4000000000d */
[----:B------:R-:W-:-:S02]  /*9a60*/  PRMT R31, R31, 0x3340, R90 ;  /* 0x000033401f1f7816 */ /* 0x000fc4000000005a */
[----:B------:R-:W-:Y:S02]  /*9a70*/  PRMT R66, R15, 0x3340, R114 ;  /* 0x000033400f427816 */ /* 0x000fe40000000072 */
[----:B------:R-:W-:Y:S02]  /*9a80*/  SHF.R.U32.HI R9, RZ, 0x8, R186 ;  /* 0x00000008ff097819 */ /* 0x000fe400000116ba */
[----:B------:R-:W-:Y:S02]  /*9a90*/  SHF.R.U32.HI R13, RZ, 0x8, R13 ;  /* 0x00000008ff0d7819 */ /* 0x000fe4000001160d */
[----:B------:R-:W-:Y:S02]  /*9aa0*/  LOP3.LUT R15, R0, 0xffff, RZ, 0xc0, !PT ;  /* 0x0000ffff000f7812 */ /* 0x000fe400078ec0ff */
[----:B------:R-:W-:Y:S02]  /*9ab0*/  LOP3.LUT R10, R10, 0xffff, RZ, 0xc0, !PT ;  /* 0x0000ffff0a0a7812 */ /* 0x000fe400078ec0ff */
[----:B------:R-:W-:-:S02]  /*9ac0*/  PRMT R90, R3, 0x3340, R12 ;  /* 0x00003340035a7816 */ /* 0x000fc4000000000c */
        /* <DEDUP_REMOVED lines=8> */
[----:B------:R-:W-:Y:S02]  /*9b50*/  PRMT R100, R15, 0x3340, R10 ;  /* 0x000033400f647816 */ /* 0x000fe4000000000a */
[----:B------:R-:W-:Y:S02]  /*9b60*/  F2FP.SATFINITE.E4M3.F32.PACK_AB_MERGE_C R82, R83, R82, RZ ;  /* 0x000000525352723e */ /* 0x000fe400048070ff */
[----:B------:R-:W-:Y:S02]  /*9b70*/  PRMT R94, R94, 0x3340, R11 ;  /* 0x000033405e5e7816 */ /* 0x000fe4000000000b */
[----:B------:R-:W-:-:S02]  /*9b80*/  PRMT R113, R20, 0x3340, R3 ;  /* 0x0000334014717816 */ /* 0x000fc40000000003 */
[----:B------:R-:W-:Y:S02]  /*9b90*/  SHF.R.U32.HI R10, RZ, 0x8, R3 ;  /* 0x00000008ff0a7819 */ /* 0x000fe40000011603 */
[----:B------:R-:W-:Y:S02]  /*9ba0*/  PRMT R83, R184, 0x3340, R51 ;  /* 0x00003340b8537816 */ /* 0x000fe40000000033 */
[----:B------:R-:W-:Y:S02]  /*9bb0*/  SHF.R.U32.HI R3, RZ, 0x8, R21 ;  /* 0x00000008ff037819 */ /* 0x000fe40000011615 */
[----:B------:R-:W-:Y:S02]  /*9bc0*/  SHF.R.U32.HI R11, RZ, 0x8, R126 ;  /* 0x00000008ff0b7819 */ /* 0x000fe4000001167e */
[----:B------:R-:W-:Y:S02]  /*9bd0*/  F2FP.SATFINITE.E4M3.F32.PACK_AB_MERGE_C R190, R191, R190, RZ ;  /* 0x000000bebfbe723e */ /* 0x000fe400048070ff */
[----:B------:R-:W-:-:S02]  /*9be0*/  PRMT R51, R0, 0x3340, R13 ;  /* 0x0000334000337816 */ /* 0x000fc4000000000d */
[----:B------:R-:W-:Y:S02]  /*9bf0*/  F2FP.SATFINITE.E4M3.F32.PACK_AB_MERGE_C R188, R189, R188, RZ ;  /* 0x000000bcbdbc723e */ /* 0x000fe400048070ff */
[----:B------:R-:W-:Y:S02]  /*9c00*/  SHF.R.U32.HI R0, RZ, 0x8, R20 ;  /* 0x00000008ff007819 */ /* 0x000fe40000011614 */
[----:B------:R-:W-:Y:S02]  /*9c10*/  LOP3.LUT R116, R3, 0xffff, RZ, 0xc0, !PT ;  /* 0x0000ffff03747812 */ /* 0x000fe400078ec0ff */
[----:B------:R-:W-:Y:S02]  /*9c20*/  LOP3.LUT R11, R11, 0xffff, RZ, 0xc0, !PT ;  /* 0x0000ffff0b0b7812 */ /* 0x000fe400078ec0ff */
[----:B------:R-:W-:Y:S02]  /*9c30*/  F2FP.SATFINITE.E4M3.F32.PACK_AB_MERGE_C R22, R22, R240, RZ ;  /* 0x000000f01616723e */ /* 0x000fe400048070ff */
[----:B------:R-:W-:-:S02]  /*9c40*/  F2FP.SATFINITE.E4M3.F32.PACK_AB_MERGE_C R128, R129, R128, RZ ;  /* 0x000000808180723e */ /* 0x000fc400048070ff */
[----:B------:R-:W-:Y:S02]  /*9c50*/  LOP3.LUT R190, R190, 0xffff, RZ, 0xc0, !PT ;  /* 0x0000ffffbebe7812 */ /* 0x000fe400078ec0ff */
[----:B------:R-:W-:Y:S02]  /*9c60*/  F2FP.SATFINITE.E4M3.F32.PACK_AB_MERGE_C R192, R193, R192, RZ ;  /* 0x000000c0c1c0723e */ /* 0x000fe400048070ff */
[----:B------:R-:W-:Y:S02]  /*9c70*/  LOP3.LUT R188, R188, 0xffff, RZ, 0xc0, !PT ;  /* 0x0000ffffbcbc7812 */ /* 0x000fe400078ec0ff */
[----:B------:R-:W-:Y:S02]  /*9c80*/  LOP3.LUT R103, R103, 0xffff, RZ, 0xc0, !PT ;  /* 0x0000ffff67677812 */ /* 0x000fe400078ec0ff */
[----:B------:R-:W-:Y:S02]  /*9c90*/  LOP3.LUT R15, R0, 0xffff, RZ, 0xc0, !PT ;  /* 0x0000ffff000f7812 */ /* 0x000fe400078ec0ff */
[----:B------:R-:W-:-:S02]  /*9ca0*/  LOP3.LUT R10, R10, 0xffff, RZ, 0xc0, !PT ;  /* 0x0000ffff0a0a7812 */ /* 0x000fc400078ec0ff */
[----:B------:R-:W-:Y:S02]  /*9cb0*/  F2FP.SATFINITE.E4M3.F32.PACK_AB_MERGE_C R194, R195, R194, RZ ;  /* 0x000000c2c3c2723e */ /* 0x000fe400048070ff */
[----:B------:R-:W-:Y:S02]  /*9cc0*/  PRMT R116, R116, 0x3340, R11 ;  /* 0x0000334074747816 */ /* 0x000fe4000000000b */
[----:B------:R-:W-:Y:S02]  /*9cd0*/  PRMT R97, R17, 0x3340, R118 ;  /* 0x0000334011617816 */ /* 0x000fe40000000076 */
[----:B------:R-:W-:Y:S02]  /*9ce0*/  SHF.R.U32.HI R9, RZ, 0x8, R190 ;  /* 0x00000008ff097819 */ /* 0x000fe400000116be */
[----:B------:R-:W-:Y:S02]  /*9cf0*/  LOP3.LUT R22, R22, 0xffff, RZ, 0xc0, !PT ;  /* 0x0000ffff16167812 */ /* 0x000fe400078ec0ff */
[----:B------:R-:W-:-:S02]  /*9d00*/  LOP3.LUT R11, R128, 0xffff, RZ, 0xc0, !PT ;  /* 0x0000ffff800b7812 */ /* 0x000fc400078ec0ff */
[----:B------:R-:W-:Y:S02]  /*9d10*/  SHF.R.U32.HI R8, RZ, 0x8, R188 ;  /* 0x00000008ff087819 */ /* 0x000fe400000116bc */
[----:B------:R-:W-:Y:S02]  /*9d20*/  SHF.R.U32.HI R12, RZ, 0x8, R103 ;  /* 0x00000008ff0c7819 */ /* 0x000fe40000011667 */
[----:B------:R-:W-:Y:S02]  /*9d30*/  PRMT R118, R15, 0x3340, R10 ;  /* 0x000033400f767816 */ /* 0x000fe4000000000a */
[----:B------:R-:W-:Y:S02]  /*9d40*/  LOP3.LUT R192, R192, 0xffff, RZ, 0xc0, !PT ;  /* 0x0000ffffc0c07812 */ /* 0x000fe400078ec0ff */
[----:B------:R-:W-:Y:S02]  /*9d50*/  F2FP.SATFINITE.E4M3.F32.PACK_AB_MERGE_C R23, R23, R239, RZ ;  /* 0x000000ef1717723e */ /* 0x000fe400048070ff */
[----:B------:R-:W-:-:S02]  /*9d60*/  F2FP.SATFINITE.E4M3.F32.PACK_AB_MERGE_C R130, R131, R130, RZ ;  /* 0x000000828382723e */ /* 0x000fc400048070ff */
[----:B------:R-:W-:Y:S02]  /*9d70*/  LOP3.LUT R194, R194, 0xffff, RZ, 0xc0, !PT ;  /* 0x0000ffffc2c27812 */ /* 0x000fe400078ec0ff */
[----:B------:R-:W-:Y:S02]  /*9d80*/  LOP3.LUT R15, R105, 0xffff, RZ, 0xc0, !PT ;  /* 0x0000ffff690f7812 */ /* 0x000fe400078ec0ff */
[----:B------:R-:W-:Y:S02]  /*9d90*/  LOP3.LUT R110, R9, 0xffff, RZ, 0xc0, !PT ;  /* 0x0000ffff096e7812 */ /* 0x000fe400078ec0ff */
[----:B------:R-:W-:Y:S02]  /*9da0*/  PRMT R105, R22, 0x3340, R11 ;  /* 0x0000334016697816 */ /* 0x000fe4000000000b */
[----:B------:R-:W-:Y:S02]  /*9db0*/  LOP3.LUT R3, R8, 0xffff, RZ, 0xc0, !PT ;  /* 0x0000ffff08037812 */ /* 0x000fe400078ec0ff */
[----:B------:R-:W-:-:S02]  /*9dc0*/  LOP3.LUT R12, R12, 0xffff, RZ, 0xc0, !PT ;  /* 0x0000ffff0c0c7812 */ /* 0x000fc400078ec0ff */
[----:B------:R-:W-:Y:S02]  /*9dd0*/  SHF.R.U32.HI R0, RZ, 0x8, R22 ;  /* 0x00000008ff007819 */ /* 0x000fe40000011616 */
[----:B------:R-:W-:Y:S02]  /*9de0*/  SHF.R.U32.HI R11, RZ, 0x8, R11 ;  /* 0x00000008ff0b7819 */ /* 0x000fe4000001160b */
[----:B------:R-:W-:Y:S02]  /*9df0*/  SHF.R.U32.HI R9, RZ, 0x8, R192 ;  /* 0x00000008ff097819 */ /* 0x000fe400000116c0 */
[----:B------:R-:W-:Y:S02]  /*9e00*/  LOP3.LUT R23, R23, 0xffff, RZ, 0xc0, !PT ;  /* 0x0000ffff17177812 */ /* 0x000fe400078ec0ff */
[----:B------:R-:W-:Y:S02]  /*9e10*/  LOP3.LUT R130, R130, 0xffff, RZ, 0xc0, !PT ;  /* 0x0000ffff82827812 */ /* 0x000fe400078ec0ff */
[----:B------:R-:W-:-:S02]  /*9e20*/  SHF.R.U32.HI R10, RZ, 0x8, R194 ;  /* 0x00000008ff0a7819 */ /* 0x000fc400000116c2 */
[----:B------:R-:W-:Y:S02]  /*9e30*/  SHF.R.U32.HI R14, RZ, 0x8, R15 ;  /* 0x00000008ff0e7819 */ /* 0x000fe4000001160f */
[----:B------:R-:W-:Y:S02]  /*9e40*/  LOP3.LUT R13, R107, 0xffff, RZ, 0xc0, !PT ;  /* 0x0000ffff6b0d7812 */ /* 0x000fe400078ec0ff */
[----:B------:R-:W-:Y:S02]  /*9e50*/  PRMT R112, R3, 0x3340, R12 ;  /* 0x0000334003707816 */ /* 0x000fe4000000000c */
[----:B------:R-:W-:Y:S02]  /*9e60*/  LOP3.LUT R0, R0, 0xffff, RZ, 0xc0, !PT ;  /* 0x0000ffff00007812 */ /* 0x000fe400078ec0ff */
[----:B------:R-:W-:Y:S02]  /*9e70*/  LOP3.LUT R11, R11, 0xffff, RZ, 0xc0, !PT ;  /* 0x0000ffff0b0b7812 */ /* 0x000fe400078ec0ff */
[----:B------:R-:W-:-:S02]  /*9e80*/  LOP3.LUT R106, R9, 0xffff, RZ, 0xc0, !PT ;  /* 0x0000ffff096a7812 */ /* 0x000fc400078ec0ff */
[----:B------:R-:W-:Y:S02]  /*9e90*/  SHF.R.U32.HI R8, RZ, 0x8, R23 ;  /* 0x00000008ff087819 */ /* 0x000fe40000011617 */
[----:B------:R-:W-:Y:S02]  /*9ea0*/  SHF.R.U32.HI R12, RZ, 0x8, R130 ;  /* 0x00000008ff0c7819 */ /* 0x000fe40000011682 */
[----:B------:R-:W-:Y:S02]  /*9eb0*/  LOP3.LUT R9, R10, 0xffff, RZ, 0xc0, !PT ;  /* 0x0000ffff0a097812 */ /* 0x000fe400078ec0ff */
[----:B------:R-:W-:Y:S02]  /*9ec0*/  LOP3.LUT R14, R14, 0xffff, RZ, 0xc0, !PT ;  /* 0x0000ffff0e0e7812 */ /* 0x000fe400078ec0ff */
[----:B------:R-:W-:Y:S02]  /*9ed0*/  F2FP.SATFINITE.E4M3.F32.PACK_AB_MERGE_C R218, R218, R238, RZ ;  /* 0x000000eedada723e */ /* 0x000fe400048070ff */
[----:B------:R-:W-:-:S02]  /*9ee0*/  F2FP.SATFINITE.E4M3.F32.PACK_AB_MERGE_C R132, R133, R132, RZ ;  /* 0x000000848584723e */ /* 0x000fc400048070ff */
[----:B------:R-:W-:Y:S02]  /*9ef0*/  F2FP.SATFINITE.E4M3.F32.PACK_AB_MERGE_C R219, R219, R236, RZ ;  /* 0x000000ecdbdb723e */ /* 0x000fe400048070ff */
[----:B------:R-:W-:Y:S02]  /*9f00*/  PRMT R107, R188, 0x3340, R103 ;  /* 0x00003340bc6b7816 */ /* 0x000fe40000000067 */
[----:B------:R-:W-:Y:S02]  /*9f10*/  F2FP.SATFINITE.E4M3.F32.PACK_AB_MERGE_C R196, R197, R196, RZ ;  /* 0x000000c4c5c4723e */ /* 0x000fe400048070ff */
[----:B------:R-:W-:Y:S02]  /*9f20*/  PRMT R70, R172, 0x3340, R109 ;  /* 0x00003340ac467816 */ /* 0x000fe4000000006d */
[----:B------:R-:W-:Y:S02]  /*9f30*/  PRMT R103, R190, 0x3340, R13 ;  /* 0x00003340be677816 */ /* 0x000fe4000000000d */
[----:B------:R-:W-:-:S02]  /*9f40*/  PRMT R114, R0, 0x3340, R11 ;  /* 0x0000334000727816 */ /* 0x000fc4000000000b */
[----:B------:R-:W-:Y:S02]  /*9f50*/  SHF.R.U32.HI R13, RZ, 0x8, R13 ;  /* 0x00000008ff0d7819 */ /* 0x000fe4000001160d */
[----:B------:R-:W-:Y:S02]  /*9f60*/  LOP3.LUT R109, R8, 0xffff, RZ, 0xc0, !PT ;  /* 0x0000ffff086d7812 */ /* 0x000fe400078ec0ff */
[----:B------:R-:W-:Y:S02]  /*9f70*/  LOP3.LUT R12, R12, 0xffff, RZ, 0xc0, !PT ;  /* 0x0000ffff0c0c7812 */ /* 0x000fe400078ec0ff */
[----:B------:R-:W-:Y:S02]  /*9f80*/  PRMT R0, R9, 0x3340, R14 ;  /* 0x0000334009007816 */ /* 0x000fe4000000000e */
[----:B------:R-:W-:Y:S02]  /*9f90*/  LOP3.LUT R218, R218, 0xffff, RZ, 0xc0, !PT ;  /* 0x0000ffffdada7812 */ /* 0x000fe400078ec0ff */
[----:B------:R-:W-:-:S02]  /*9fa0*/  LOP3.LUT R9, R132, 0xffff, RZ, 0xc0, !PT ;  /* 0x0000ffff84097812 */ /* 0x000fc400078ec0ff */
[----:B------:R-:W-:Y:S02]  /*9fb0*/  F2FP.SATFINITE.E4M3.F32.PACK_AB_MERGE_C R198, R199, R198, RZ ;  /* 0x000000c6c7c6723e */ /* 0x000fe400048070ff */
[----:B------:R-:W-:Y:S02]  /*9fc0*/  LOP3.LUT R219, R219, 0xffff, RZ, 0xc0, !PT ;  /* 0x0000ffffdbdb7812 */ /* 0x000fe400078ec0ff */
[----:B------:R-:W-:Y:S02]  /*9fd0*/  LOP3.LUT R196, R196, 0xffff, RZ, 0xc0, !PT ;  /* 0x0000ffffc4c47812 */ /* 0x000fe400078ec0ff */
[----:B------:R-:W-:Y:S02]  /*9fe0*/  LOP3.LUT R89, R89, 0xffff, RZ, 0xc0, !PT ;  /* 0x0000ffff59597812 */ /* 0x000fe400078ec0ff */
[----:B------:R-:W-:Y:S02]  /*9ff0*/  PRMT R39, R160, 0x3340, R117 ;  /* 0x00003340a0277816 */ /* 0x000fe40000000075 */
[----:B------:R-:W-:-:S02]  /*a000*/  LOP3.LUT R13, R13, 0xffff, RZ, 0xc0, !PT ;  /* 0x0000ffff0d0d7812 */ /* 0x000fc400078ec0ff */
[----:B------:R-:W-:Y:S02]  /*a010*/  PRMT R109, R109, 0x3340, R12 ;  /* 0x000033406d6d7816 */ /* 0x000fe4000000000c */
[----:B------:R-:W-:Y:S02]  /*a020*/  PRMT R3, R194, 0x3340, R15 ;  /* 0x00003340c2037816 */ /* 0x000fe4000000000f */
[--C-:B------:R-:W-:Y:S02]  /*a030*/  PRMT R117, R218, 0x3340, R9.reuse ;  /* 0x00003340da757816 */ /* 0x100fe40000000009 */
[----:B------:R-:W-:Y:S02]  /*a040*/  SHF.R.U32.HI R12, RZ, 0x8, R9 ;  /* 0x00000008ff0c7819 */ /* 0x000fe40000011609 */
[----:B------:R-:W-:Y:S02]  /*a050*/  LOP3.LUT R24, R24, 0xf0, RZ, 0xc0, !PT ;  /* 0x000000f018187812 */ /* 0x000fe400078ec0ff */
[----:B------:R-:W-:-:S02]  /*a060*/  LOP3.LUT R198, R198, 0xffff, RZ, 0xc0, !PT ;  /* 0x0000ffffc6c67812 */ /* 0x000fc400078ec0ff */
[----:B------:R-:W-:Y:S02]  /*a070*/  LOP3.LUT R15, R95, 0xffff, RZ, 0xc0, !PT ;  /* 0x0000ffff5f0f7812 */ /* 0x000fe400078ec0ff */
[----:B------:R-:W-:Y:S02]  /*a080*/  SHF.R.U32.HI R9, RZ, 0x8, R219 ;  /* 0x00000008ff097819 */ /* 0x000fe400000116db */
[----:B------:R-:W-:Y:S02]  /*a090*/  SHF.R.U32.HI R10, RZ, 0x8, R196 ;  /* 0x00000008ff0a7819 */ /* 0x000fe400000116c4 */
[----:B------:R-:W-:Y:S02]  /*a0a0*/  SHF.R.U32.HI R14, RZ, 0x8, R89 ;  /* 0x00000008ff0e7819 */ /* 0x000fe40000011659 */
[----:B------:R-:W-:Y:S02]  /*a0b0*/  PRMT R110, R110, 0x3340, R13 ;  /* 0x000033406e6e7816 */ /* 0x000fe4000000000d */
[----:B------:R-:W-:-:S02]  /*a0c0*/  LOP3.LUT R13, R101, 0xffff, RZ, 0xc0, !PT ;  /* 0x0000ffff650d7812 */ /* 0x000fc400078ec0ff */
[----:B------:R-:W-:Y:S02]  /*a0d0*/  PRMT R95, R196, 0x3340, R89 ;  /* 0x00003340c45f7816 */ /* 0x000fe40000000059 */
[----:B------:R-:W-:Y:S02]  /*a0e0*/  IADD3 R24, R29, UR8, R24 ;  /* 0x000000081d187c10 */ /* 0x000fe4000fffe018 */
[----:B------:R-:W-:Y:S02]  /*a0f0*/  PRMT R89, R198, 0x3340, R15 ;  /* 0x00003340c6597816 */ /* 0x000fe4000000000f */
[----:B------:R-:W-:Y:S02]  /*a100*/  LOP3.LUT R124, R9, 0xffff, RZ, 0xc0, !PT ;  /* 0x0000ffff097c7812 */ /* 0x000fe400078ec0ff */
[----:B------:R-:W-:Y:S02]  /*a110*/  LOP3.LUT R29, R228, 0xe0, RZ, 0xc0, !PT ;  /* 0x000000e0e41d7812 */ /* 0x000fe400078ec0ff */
[----:B------:R-:W-:-:S02]  /*a120*/  SHF.R.U32.HI R8, RZ, 0x8, R218 ;  /* 0x00000008ff087819 */ /* 0x000fc400000116da */
[----:B------:R-:W-:Y:S01]  /*a130*/  SHF.R.U32.HI R11, RZ, 0x8, R198 ;  /* 0x00000008ff0b7819 */ /* 0x000fe200000116c6 */
[----:B------:R-:W-:Y:S01]  /*a140*/  IMAD R24, R29, 0x8, R24 ;  /* 0x000000081d187824 */ /* 0x000fe200078e0218 */
[----:B------:R-:W-:Y:S01]  /*a150*/  SHF.R.U32.HI R15, RZ, 0x8, R15 ;  /* 0x00000008ff0f7819 */ /* 0x000fe2000001160f */
[----:B------:R-:W-:Y:S01]  /*a160*/  VIADD R29, R5, 0x2 ;  /* 0x00000002051d7836 */ /* 0x000fe20000000000 */
[----:B------:R-:W-:Y:S02]  /*a170*/  LOP3.LUT R9, R10, 0xffff, RZ, 0xc0, !PT ;  /* 0x0000ffff0a097812 */ /* 0x000fe400078ec0ff */
[----:B------:R-:W-:Y:S02]  /*a180*/  LOP3.LUT R14, R14, 0xffff, RZ, 0xc0, !PT ;  /* 0x0000ffff0e0e7812 */ /* 0x000fe400078ec0ff */
[----:B------:R-:W-:Y:S02]  /*a190*/  F2FP.SATFINITE.E4M3.F32.PACK_AB_MERGE_C R220, R220, R235, RZ ;  /* 0x000000ebdcdc723e */ /* 0x000fe400048070ff */
[----:B------:R-:W-:-:S02]  /*a1a0*/  F2FP.SATFINITE.E4M3.F32.PACK_AB_MERGE_C R136, R137, R136, RZ ;  /* 0x000000888988723e */ /* 0x000fc400048070ff */
[----:B------:R-:W-:Y:S02]  /*a1b0*/  F2FP.SATFINITE.E4M3.F32.PACK_AB_MERGE_C R221, R221, R234, RZ ;  /* 0x000000eadddd723e */ /* 0x000fe400048070ff */
[----:B----4-:R-:W-:Y:S02]  /*a1c0*/  F2FP.SATFINITE.E4M3.F32.PACK_AB_MERGE_C R86, R87, R86, RZ ;  /* 0x000000565756723e */ /* 0x010fe400048070ff */
[--C-:B------:R-:W-:Y:S02]  /*a1d0*/  PRMT R101, R192, 0x3340, R13.reuse ;  /* 0x00003340c0657816 */ /* 0x100fe4000000000d */
[----:B------:R-:W-:Y:S02]  /*a1e0*/  F2FP.SATFINITE.E4M3.F32.PACK_AB_MERGE_C R200, R201, R200, RZ ;  /* 0x000000c8c9c8723e */ /* 0x000fe400048070ff */
[----:B------:R-:W-:Y:S02]  /*a1f0*/  PRMT R87, R19, 0x3340, R122 ;  /* 0x0000334013577816 */ /* 0x000fe4000000007a */
[----:B------:R-:W-:-:S02]  /*a200*/  SHF.R.U32.HI R13, RZ, 0x8, R13 ;  /* 0x00000008ff0d7819 */ /* 0x000fc4000001160d */
[----:B------:R-:W-:Y:S02]  /*a210*/  F2FP.SATFINITE.E4M3.F32.PACK_AB_MERGE_C R134, R135, R134, RZ ;  /* 0x000000868786723e */ /* 0x000fe400048070ff */
[----:B------:R-:W-:Y:S02]  /*a220*/  LOP3.LUT R17, R8, 0xffff, RZ, 0xc0, !PT ;  /* 0x0000ffff08117812 */ /* 0x000fe400078ec0ff */
[----:B------:R-:W-:Y:S02]  /*a230*/  LOP3.LUT R12, R12, 0xffff, RZ, 0xc0, !PT ;  /* 0x0000ffff0c0c7812 */ /* 0x000fe400078ec0ff */
[----:B------:R-:W-:Y:S02]  /*a240*/  LOP3.LUT R120, R11, 0xffff, RZ, 0xc0, !PT ;  /* 0x0000ffff0b787812 */ /* 0x000fe400078ec0ff */
[----:B------:R-:W-:Y:S02]  /*a250*/  LOP3.LUT R15, R15, 0xffff, RZ, 0xc0, !PT ;  /* 0x0000ffff0f0f7812 */ /* 0x000fe400078ec0ff */
[----:B------:R-:W-:-:S02]  /*a260*/  PRMT R122, R9, 0x3340, R14 ;  /* 0x00003340097a7816 */ /* 0x000fc4000000000e */
[----:B------:R-:W-:Y:S02]  /*a270*/  F2FP.SATFINITE.E4M3.F32.PACK_AB_MERGE_C R202, R203, R202, RZ ;  /* 0x000000cacbca723e */ /* 0x000fe400048070ff */
[----:B------:R-:W-:Y:S02]  /*a280*/  LOP3.LUT R220, R220, 0xffff, RZ, 0xc0, !PT ;  /* 0x0000ffffdcdc7812 */ /* 0x000fe400078ec0ff */
[----:B------:R-:W-:Y:S02]  /*a290*/  LOP3.LUT R9, R136, 0xffff, RZ, 0xc0, !PT ;  /* 0x0000ffff88097812 */ /* 0x000fe400078ec0ff */
[----:B------:R-:W-:Y:S02]  /*a2a0*/  PRMT R65, R174, 0x3340, R111 ;  /* 0x00003340ae417816 */ /* 0x000fe4000000006f */
[----:B------:R-:W-:Y:S02]  /*a2b0*/  LOP3.LUT R221, R221, 0xffff, RZ, 0xc0, !PT ;  /* 0x0000ffffdddd7812 */ /* 0x000fe400078ec0ff */
[----:B------:R-:W-:-:S02]  /*a2c0*/  PRMT R111, R21, 0x3340, R126 ;  /* 0x00003340156f7816 */ /* 0x000fc4000000007e */
[----:B------:R-:W-:Y:S02]  /*a2d0*/  LOP3.LUT R13, R13, 0xffff, RZ, 0xc0, !PT ;  /* 0x0000ffff0d0d7812 */ /* 0x000fe400078ec0ff */
[----:B------:R-:W-:Y:S02]  /*a2e0*/  LOP3.LUT R200, R200, 0xffff, RZ, 0xc0, !PT ;  /* 0x0000ffffc8c87812 */ /* 0x000fe400078ec0ff */
[----:B------:R-:W-:Y:S02]  /*a2f0*/  LOP3.LUT R11, R72, 0xffff, RZ, 0xc0, !PT ;  /* 0x0000ffff480b7812 */ /* 0x000fe400078ec0ff */
[----:B------:R-:W-:Y:S02]  /*a300*/  PRMT R37, R156, 0x3340, R121 ;  /* 0x000033409c257816 */ /* 0x000fe40000000079 */
[----:B------:R-:W-:Y:S02]  /*a310*/  LOP3.LUT R134, R134, 0xffff, RZ, 0xc0, !PT ;  /* 0x0000ffff86867812 */ /* 0x000fe400078ec0ff */
[----:B------:R-:W-:-:S02]  /*a320*/  PRMT R126, R17, 0x3340, R12 ;  /* 0x00003340117e7816 */ /* 0x000fc4000000000c */
[----:B------:R-:W-:Y:S02]  /*a330*/  PRMT R120, R120, 0x3340, R15 ;  /* 0x0000334078787816 */ /* 0x000fe4000000000f */
[----:B------:R-:W-:Y:S02]  /*a340*/  LOP3.LUT R202, R202, 0xffff, RZ, 0xc0, !PT ;  /* 0x0000ffffcaca7812 */ /* 0x000fe400078ec0ff */
[----:B------:R-:W-:Y:S02]  /*a350*/  LOP3.LUT R15, R75, 0xffff, RZ, 0xc0, !PT ;  /* 0x0000ffff4b0f7812 */ /* 0x000fe400078ec0ff */
[--C-:B------:R-:W-:Y:S02]  /*a360*/  PRMT R121, R220, 0x3340, R9.reuse ;  /* 0x00003340dc797816 */ /* 0x100fe40000000009 */
[----:B------:R-:W-:Y:S02]  /*a370*/  SHF.R.U32.HI R12, RZ, 0x8, R9 ;  /* 0x00000008ff0c7819 */ /* 0x000fe40000011609 */
[----:B------:R-:W-:-:S02]  /*a380*/  SHF.R.U32.HI R9, RZ, 0x8, R221 ;  /* 0x00000008ff097819 */ /* 0x000fc400000116dd */
[----:B------:R-:W-:Y:S01]  /*a390*/  ISETP.GE.AND P0, PT, R29, UR4, PT ;  /* 0x000000041d007c0c */ /* 0x000fe2000bf06270 */
[----:B------:R-:W-:Y:S01]  /*a3a0*/  ULDC UR4, c[0x0][0x244] ;  /* 0x0000910000047ab9 */ /* 0x000fe20000000800 */
[----:B------:R-:W-:Y:S02]  /*a3b0*/  PRMT R106, R106, 0x3340, R13 ;  /* 0x000033406a6a7816 */ /* 0x000fe4000000000d */
[----:B------:R-:W-:Y:S02]  /*a3c0*/  SHF.R.U32.HI R10, RZ, 0x8, R200 ;  /* 0x00000008ff0a7819 */ /* 0x000fe400000116c8 */
[----:B------:R-:W-:Y:S02]  /*a3d0*/  SHF.R.U32.HI R14, RZ, 0x8, R11 ;  /* 0x00000008ff0e7819 */ /* 0x000fe4000001160b */
[----:B------:R-:W-:Y:S02]  /*a3e0*/  SHF.R.U32.HI R29, RZ, 0x8, R154 ;  /* 0x00000008ff1d7819 */ /* 0x000fe4000001169a */
[----:B------:R-:W-:-:S02]  /*a3f0*/  SHF.R.U32.HI R13, RZ, 0x8, R134 ;  /* 0x00000008ff0d7819 */ /* 0x000fc40000011686 */
[----:B------:R-:W-:Y:S02]  /*a400*/  F2FP.SATFINITE.E4M3.F32.PACK_AB_MERGE_C R138, R139, R138, RZ ;  /* 0x0000008a8b8a723e */ /* 0x000fe400048070ff */
[----:B------:R-:W-:Y:S02]  /*a410*/  PRMT R104, R23, 0x3340, R130 ;  /* 0x0000334017687816 */ /* 0x000fe40000000082 */
[----:B------:R-:W-:Y:S02]  /*a420*/  SHF.R.U32.HI R8, RZ, 0x8, R220 ;  /* 0x00000008ff087819 */ /* 0x000fe400000116dc */
[----:B------:R-:W-:Y:S02]  /*a430*/  PRMT R75, R200, 0x3340, R11 ;  /* 0x00003340c84b7816 */ /* 0x000fe4000000000b */
[----:B------:R-:W-:Y:S02]  /*a440*/  PRMT R72, R202, 0x3340, R15 ;  /* 0x00003340ca487816 */ /* 0x000fe4000000000f */
[----:B------:R-:W-:-:S02]  /*a450*/  SHF.R.U32.HI R11, RZ, 0x8, R202 ;  /* 0x00000008ff0b7819 */ /* 0x000fc400000116ca */
[----:B------:R-:W-:Y:S02]  /*a460*/  SHF.R.U32.HI R15, RZ, 0x8, R15 ;  /* 0x00000008ff0f7819 */ /* 0x000fe4000001160f */
[----:B------:R-:W-:Y:S02]  /*a470*/  LOP3.LUT R130, R9, 0xffff, RZ, 0xc0, !PT ;  /* 0x0000ffff09827812 */ /* 0x000fe400078ec0ff */
[----:B------:R-:W-:Y:S02]  /*a480*/  LOP3.LUT R9, R10, 0xffff, RZ, 0xc0, !PT ;  /* 0x0000ffff0a097812 */ /* 0x000fe400078ec0ff */
[----:B------:R-:W-:Y:S02]  /*a490*/  LOP3.LUT R14, R14, 0xffff, RZ, 0xc0, !PT ;  /* 0x0000ffff0e0e7812 */ /* 0x000fe400078ec0ff */
[----:B------:R-:W-:Y:S02]  /*a4a0*/  F2FP.SATFINITE.E4M3.F32.PACK_AB_MERGE_C R222, R222, R233, RZ ;  /* 0x000000e9dede723e */ /* 0x000fe400048070ff */
[----:B------:R-:W-:-:S02]  /*a4b0*/  F2FP.SATFINITE.E4M3.F32.PACK_AB_MERGE_C R140, R141, R140, RZ ;  /* 0x0000008c8d8c723e */ /* 0x000fc400048070ff */
[----:B------:R-:W-:Y:S02]  /*a4c0*/  LOP3.LUT R29, R29, 0xffff, RZ, 0xc0, !PT ;  /* 0x0000ffff1d1d7812 */ /* 0x000fe400078ec0ff */
[----:B------:R-:W-:Y:S02]  /*a4d0*/  LOP3.LUT R13, R13, 0xffff, RZ, 0xc0, !PT ;  /* 0x0000ffff0d0d7812 */ /* 0x000fe400078ec0ff */
[----:B------:R-:W-:Y:S02]  /*a4e0*/  F2FP.SATFINITE.E4M3.F32.PACK_AB_MERGE_C R223, R223, R232, RZ ;  /* 0x000000e8dfdf723e */ /* 0x000fe400048070ff */
[----:B------:R-:W-:Y:S02]  /*a4f0*/  LOP3.LUT R138, R138, 0xffff, RZ, 0xc0, !PT ;  /* 0x0000ffff8a8a7812 */ /* 0x000fe400078ec0ff */
[----:B------:R-:W-:Y:S02]  /*a500*/  LOP3.LUT R17, R8, 0xffff, RZ, 0xc0, !PT ;  /* 0x0000ffff08117812 */ /* 0x000fe400078ec0ff */
[----:B------:R-:W-:-:S02]  /*a510*/  F2FP.SATFINITE.E4M3.F32.PACK_AB_MERGE_C R204, R205, R204, RZ ;  /* 0x000000cccdcc723e */ /* 0x000fc400048070ff */
[----:B------:R-:W-:Y:S02]  /*a520*/  LOP3.LUT R8, R11, 0xffff, RZ, 0xc0, !PT ;  /* 0x0000ffff0b087812 */ /* 0x000fe400078ec0ff */
[----:B------:R-:W-:Y:S02]  /*a530*/  LOP3.LUT R15, R15, 0xffff, RZ, 0xc0, !PT ;  /* 0x0000ffff0f0f7812 */ /* 0x000fe400078ec0ff */
[----:B------:R-:W-:Y:S02]  /*a540*/  F2FP.SATFINITE.E4M3.F32.PACK_AB_MERGE_C R206, R207, R206, RZ ;  /* 0x000000cecfce723e */ /* 0x000fe400048070ff */
[----:B------:R-:W-:Y:S02]  /*a550*/  LOP3.LUT R12, R12, 0xffff, RZ, 0xc0, !PT ;  /* 0x0000ffff0c0c7812 */ /* 0x000fe400078ec0ff */
[----:B------:R-:W-:Y:S02]  /*a560*/  PRMT R128, R9, 0x3340, R14 ;  /* 0x0000334009807816 */ /* 0x000fe4000000000e */
[----:B------:R-:W-:-:S02]  /*a570*/  PRMT R28, R29, 0x3340, R28 ;  /* 0x000033401d1c7816 */ /* 0x000fc4000000001c */
[----:B------:R-:W-:Y:S02]  /*a580*/  PRMT R124, R124, 0x3340, R13 ;  /* 0x000033407c7c7816 */ /* 0x000fe4000000000d */
[----:B------:R-:W-:Y:S02]  /*a590*/  LOP3.LUT R222, R222, 0xffff, RZ, 0xc0, !PT ;  /* 0x0000ffffdede7812 */ /* 0x000fe400078ec0ff */
[----:B------:R-:W-:Y:S02]  /*a5a0*/  LOP3.LUT R9, R140, 0xffff, RZ, 0xc0, !PT ;  /* 0x0000ffff8c097812 */ /* 0x000fe400078ec0ff */
[----:B------:R-:W-:Y:S02]  /*a5b0*/  PRMT R29, R158, 0x3340, R123 ;  /* 0x000033409e1d7816 */ /* 0x000fe4000000007b */
[----:B------:R-:W-:Y:S02]  /*a5c0*/  SHF.R.U32.HI R13, RZ, 0x8, R138 ;  /* 0x00000008ff0d7819 */ /* 0x000fe4000001168a */
[----:B------:R-:W-:-:S02]  /*a5d0*/  LOP3.LUT R223, R223, 0xffff, RZ, 0xc0, !PT ;  /* 0x0000ffffdfdf7812 */ /* 0x000fc400078ec0ff */
[----:B------:R-:W-:Y:S02]  /*a5e0*/  F2FP.SATFINITE.E4M3.F32.PACK_AB_MERGE_C R142, R143, R142, RZ ;  /* 0x0000008e8f8e723e */ /* 0x000fe400048070ff */
[----:B------:R-:W-:Y:S02]  /*a5f0*/  PRMT R123, R8, 0x3340, R15 ;  /* 0x00003340087b7816 */ /* 0x000fe4000000000f */
[----:B------:R-:W-:Y:S02]  /*a600*/  LOP3.LUT R204, R204, 0xffff, RZ, 0xc0, !PT ;  /* 0x0000ffffcccc7812 */ /* 0x000fe400078ec0ff */
[----:B------:R-:W-:Y:S02]  /*a610*/  LOP3.LUT R11, R76, 0xffff, RZ, 0xc0, !PT ;  /* 0x0000ffff4c0b7812 */ /* 0x000fe400078ec0ff */
[----:B------:R-:W-:Y:S02]  /*a620*/  PRMT R132, R17, 0x3340, R12 ;  /* 0x0000334011847816 */ /* 0x000fe4000000000c */
[----:B------:R-:W-:-:S02]  /*a630*/  LOP3.LUT R206, R206, 0xffff, RZ, 0xc0, !PT ;  /* 0x0000ffffcece7812 */ /* 0x000fc400078ec0ff */
[----:B------:R-:W-:Y:S02]  /*a640*/  LOP3.LUT R15, R78, 0xffff, RZ, 0xc0, !PT ;  /* 0x0000ffff4e0f7812 */ /* 0x000fe400078ec0ff */
[----:B------:R-:W-:Y:S02]  /*a650*/  SHF.R.U32.HI R8, RZ, 0x8, R222 ;  /* 0x00000008ff087819 */ /* 0x000fe400000116de */
[--C-:B------:R-:W-:Y:S02]  /*a660*/  PRMT R127, R222, 0x3340, R9.reuse ;  /* 0x00003340de7f7816 */ /* 0x100fe40000000009 */
[----:B------:R-:W-:Y:S02]  /*a670*/  SHF.R.U32.HI R12, RZ, 0x8, R9 ;  /* 0x00000008ff0c7819 */ /* 0x000fe40000011609 */
[----:B------:R-:W-:Y:S02]  /*a680*/  LOP3.LUT R13, R13, 0xffff, RZ, 0xc0, !PT ;  /* 0x0000ffff0d0d7812 */ /* 0x000fe400078ec0ff */
[----:B------:R-:W-:-:S02]  /*a690*/  SHF.R.U32.HI R9, RZ, 0x8, R223 ;  /* 0x00000008ff097819 */ /* 0x000fc400000116df */
[----:B------:R-:W-:Y:S02]  /*a6a0*/  LOP3.LUT R142, R142, 0xffff, RZ, 0xc0, !PT ;  /* 0x0000ffff8e8e7812 */ /* 0x000fe400078ec0ff */
[----:B------:R-:W-:Y:S02]  /*a6b0*/  SHF.R.U32.HI R10, RZ, 0x8, R204 ;  /* 0x00000008ff0a7819 */ /* 0x000fe400000116cc */
[--C-:B------:R-:W-:Y:S02]  /*a6c0*/  SHF.R.U32.HI R14, RZ, 0x8, R11.reuse ;  /* 0x00000008ff0e7819 */ /* 0x100fe4000001160b */
[----:B------:R-:W-:Y:S02]  /*a6d0*/  PRMT R125, R204, 0x3340, R11 ;  /* 0x00003340cc7d7816 */ /* 0x000fe4000000000b */
[----:B------:R-:W-:Y:S02]  /*a6e0*/  PRMT R78, R206, 0x3340, R15 ;  /* 0x00003340ce4e7816 */ /* 0x000fe4000000000f */
[----:B------:R-:W-:-:S02]  /*a6f0*/  SHF.R.U32.HI R11, RZ, 0x8, R206 ;  /* 0x00000008ff0b7819 */ /* 0x000fc400000116ce */
[----:B------:R-:W-:Y:S02]  /*a700*/  SHF.R.U32.HI R15, RZ, 0x8, R15 ;  /* 0x00000008ff0f7819 */ /* 0x000fe4000001160f */
[----:B------:R-:W-:Y:S02]  /*a710*/  LOP3.LUT R17, R8, 0xffff, RZ, 0xc0, !PT ;  /* 0x0000ffff08117812 */ /* 0x000fe400078ec0ff */
[----:B------:R-:W-:Y:S02]  /*a720*/  PRMT R130, R130, 0x3340, R13 ;  /* 0x0000334082827816 */ /* 0x000fe4000000000d */
[----:B------:R-:W-:Y:S02]  /*a730*/  LOP3.LUT R8, R9, 0xffff, RZ, 0xc0, !PT ;  /* 0x0000ffff09087812 */ /* 0x000fe400078ec0ff */
[----:B------:R-:W-:Y:S02]  /*a740*/  SHF.R.U32.HI R13, RZ, 0x8, R142 ;  /* 0x00000008ff0d7819 */ /* 0x000fe4000001168e */
[----:B------:R-:W-:-:S02]  /*a750*/  LOP3.LUT R9, R10, 0xffff, RZ, 0xc0, !PT ;  /* 0x0000ffff0a097812 */ /* 0x000fc400078ec0ff */
[----:B------:R-:W-:Y:S02]  /*a760*/  LOP3.LUT R14, R14, 0xffff, RZ, 0xc0, !PT ;  /* 0x0000ffff0e0e7812 */ /* 0x000fe400078ec0ff */
[----:B------:R-:W-:Y:S02]  /*a770*/  F2FP.SATFINITE.E4M3.F32.PACK_AB_MERGE_C R224, R224, R231, RZ ;  /* 0x000000e7e0e0723e */ /* 0x000fe400048070ff */
[----:B------:R-:W-:Y:S02]  /*a780*/  F2FP.SATFINITE.E4M3.F32.PACK_AB_MERGE_C R144, R145, R144, RZ ;  /* 0x000000909190723e */ /* 0x000fe400048070ff */
[----:B------:R-:W-:Y:S02]  /*a790*/  F2FP.SATFINITE.E4M3.F32.PACK_AB_MERGE_C R225, R225, R230, RZ ;  /* 0x000000e6e1e1723e */ /* 0x000fe400048070ff */
[----:B------:R-:W-:Y:S02]  /*a7a0*/  PRMT R52, R166, 0x3340, R115 ;  /* 0x00003340a6347816 */ /* 0x000fe40000000073 */
[----:B------:R-:W-:-:S02]  /*a7b0*/  LOP3.LUT R10, R11, 0xffff, RZ, 0xc0, !PT ;  /* 0x0000ffff0b0a7812 */ /* 0x000fc400078ec0ff */
[----:B------:R-:W-:Y:S02]  /*a7c0*/  LOP3.LUT R15, R15, 0xffff, RZ, 0xc0, !PT ;  /* 0x0000ffff0f0f7812 */ /* 0x000fe400078ec0ff */
[----:B------:R-:W-:Y:S02]  /*a7d0*/  F2FP.SATFINITE.E4M3.F32.PACK_AB_MERGE_C R208, R209, R208, RZ ;  /* 0x000000d0d1d0723e */ /* 0x000fe400048070ff */
[----:B------:R-:W-:Y:S02]  /*a7e0*/  F2FP.SATFINITE.E4M3.F32.PACK_AB_MERGE_C R210, R211, R210, RZ ;  /* 0x000000d2d3d2723e */ /* 0x000fe400048070ff */
[----:B------:R-:W-:Y:S02]  /*a7f0*/  PRMT R115, R219, 0x3340, R134 ;  /* 0x00003340db737816 */ /* 0x000fe40000000086 */
[----:B------:R-:W-:Y:S02]  /*a800*/  LOP3.LUT R12, R12, 0xffff, RZ, 0xc0, !PT ;  /* 0x0000ffff0c0c7812 */ /* 0x000fe400078ec0ff */
[----:B------:R-:W-:-:S02]  /*a810*/  LOP3.LUT R13, R13, 0xffff, RZ, 0xc0, !PT ;  /* 0x0000ffff0d0d7812 */ /* 0x000fc400078ec0ff */
[----:B------:R-:W-:Y:S02]  /*a820*/  PRMT R134, R9, 0x3340, R14 ;  /* 0x0000334009867816 */ /* 0x000fe4000000000e */
[----:B------:R-:W-:Y:S02]  /*a830*/  LOP3.LUT R224, R224, 0xffff, RZ, 0xc0, !PT ;  /* 0x0000ffffe0e07812 */ /* 0x000fe400078ec0ff */
[----:B------:R-:W-:Y:S02]  /*a840*/  LOP3.LUT R9, R144, 0xffff, RZ, 0xc0, !PT ;  /* 0x0000ffff90097812 */ /* 0x000fe400078ec0ff */
[----:B------:R-:W-:Y:S02]  /*a850*/  PRMT R131, R10, 0x3340, R15 ;  /* 0x000033400a837816 */ /* 0x000fe4000000000f */
[----:B------:R-:W-:Y:S02]  /*a860*/  LOP3.LUT R225, R225, 0xffff, RZ, 0xc0, !PT ;  /* 0x0000ffffe1e17812 */ /* 0x000fe400078ec0ff */
[----:B------:R-:W-:-:S02]  /*a870*/  LOP3.LUT R208, R208, 0xffff, RZ, 0xc0, !PT ;  /* 0x0000ffffd0d07812 */ /* 0x000fc400078ec0ff */
[----:B------:R-:W-:Y:S02]  /*a880*/  LOP3.LUT R210, R210, 0xffff, RZ, 0xc0, !PT ;  /* 0x0000ffffd2d27812 */ /* 0x000fe400078ec0ff */
[----:B------:R-:W-:Y:S02]  /*a890*/  LOP3.LUT R11, R80, 0xffff, RZ, 0xc0, !PT ;  /* 0x0000ffff500b7812 */ /* 0x000fe400078ec0ff */
[----:B------:R-:W-:Y:S02]  /*a8a0*/  LOP3.LUT R15, R82, 0xffff, RZ, 0xc0, !PT ;  /* 0x0000ffff520f7812 */ /* 0x000fe400078ec0ff */
[----:B------:R-:W-:Y:S02]  /*a8b0*/  F2FP.SATFINITE.E4M3.F32.PACK_AB_MERGE_C R146, R147, R146, RZ ;  /* 0x000000929392723e */ /* 0x000fe400048070ff */
[----:B------:R-:W-:Y:S02]  /*a8c0*/  PRMT R136, R17, 0x3340, R12 ;  /* 0x0000334011887816 */ /* 0x000fe4000000000c */
[----:B------:R-:W-:-:S02]  /*a8d0*/  PRMT R129, R8, 0x3340, R13 ;  /* 0x0000334008817816 */ /* 0x000fc4000000000d */
[----:B------:R-:W-:Y:S02]  /*a8e0*/  SHF.R.U32.HI R8, RZ, 0x8, R224 ;  /* 0x00000008ff087819 */ /* 0x000fe400000116e0 */
[--C-:B------:R-:W-:Y:S02]  /*a8f0*/  PRMT R135, R224, 0x3340, R9.reuse ;  /* 0x00003340e0877816 */ /* 0x100fe40000000009 */
[----:B------:R-:W-:Y:S02]  /*a900*/  SHF.R.U32.HI R12, RZ, 0x8, R9 ;  /* 0x00000008ff0c7819 */ /* 0x000fe40000011609 */
[----:B------:R-:W-:Y:S02]  /*a910*/  SHF.R.U32.HI R9, RZ, 0x8, R225 ;  /* 0x00000008ff097819 */ /* 0x000fe400000116e1 */
[----:B------:R-:W-:Y:S02]  /*a920*/  SHF.R.U32.HI R10, RZ, 0x8, R208 ;  /* 0x00000008ff0a7819 */ /* 0x000fe400000116d0 */
[----:B------:R-:W-:-:S02]  /*a930*/  PRMT R133, R208, 0x3340, R11 ;  /* 0x00003340d0857816 */ /* 0x000fc4000000000b */
[----:B------:R-:W-:Y:S02]  /*a940*/  SHF.R.U32.HI R14, RZ, 0x8, R11 ;  /* 0x00000008ff0e7819 */ /* 0x000fe4000001160b */
[--C-:B------:R-:W-:Y:S02]  /*a950*/  PRMT R82, R210, 0x3340, R15.reuse ;  /* 0x00003340d2527816 */ /* 0x100fe4000000000f */
[----:B------:R-:W-:Y:S02]  /*a960*/  LOP3.LUT R146, R146, 0xffff, RZ, 0xc0, !PT ;  /* 0x0000ffff92927812 */ /* 0x000fe400078ec0ff */
[----:B------:R-:W-:Y:S02]  /*a970*/  SHF.R.U32.HI R11, RZ, 0x8, R210 ;  /* 0x00000008ff0b7819 */ /* 0x000fe400000116d2 */
[----:B------:R-:W-:Y:S02]  /*a980*/  SHF.R.U32.HI R15, RZ, 0x8, R15 ;  /* 0x00000008ff0f7819 */ /* 0x000fe4000001160f */
[----:B------:R-:W-:-:S02]  /*a990*/  LOP3.LUT R17, R8, 0xffff, RZ, 0xc0, !PT ;  /* 0x0000ffff08117812 */ /* 0x000fc400078ec0ff */
[----:B------:R-:W-:Y:S02]  /*a9a0*/  LOP3.LUT R8, R9, 0xffff, RZ, 0xc0, !PT ;  /* 0x0000ffff09087812 */ /* 0x000fe400078ec0ff */
[----:B------:R-:W-:Y:S02]  /*a9b0*/  LOP3.LUT R9, R10, 0xffff, RZ, 0xc0, !PT ;  /* 0x0000ffff0a097812 */ /* 0x000fe400078ec0ff */
[----:B------:R-:W-:Y:S02]  /*a9c0*/  SHF.R.U32.HI R13, RZ, 0x8, R146 ;  /* 0x00000008ff0d7819 */ /* 0x000fe40000011692 */
[----:B------:R-:W-:Y:S02]  /*a9d0*/  LOP3.LUT R14, R14, 0xffff, RZ, 0xc0, !PT ;  /* 0x0000ffff0e0e7812 */ /* 0x000fe400078ec0ff */
[----:B------:R-:W-:Y:S02]  /*a9e0*/  LOP3.LUT R10, R11, 0xffff, RZ, 0xc0, !PT ;  /* 0x0000ffff0b0a7812 */ /* 0x000fe400078ec0ff */
[----:B------:R-:W-:-:S02]  /*a9f0*/  LOP3.LUT R15, R15, 0xffff, RZ, 0xc0, !PT ;  /* 0x0000ffff0f0f7812 */ /* 0x000fc400078ec0ff */
[----:B------:R-:W-:Y:S02]  /*aa00*/  F2FP.SATFINITE.E4M3.F32.PACK_AB_MERGE_C R226, R226, R229, RZ ;  /* 0x000000e5e2e2723e */ /* 0x000fe400048070ff */
[----:B------:R-:W-:Y:S02]  /*aa10*/  F2FP.SATFINITE.E4M3.F32.PACK_AB_MERGE_C R212, R213, R212, RZ ;  /* 0x000000d4d5d4723e */ /* 0x000fe400048070ff */
[----:B------:R-:W-:Y:S02]  /*aa20*/  F2FP.SATFINITE.E4M3.F32.PACK_AB_MERGE_C R214, R215, R214, RZ ;  /* 0x000000d6d7d6723e */ /* 0x000fe400048070ff */
[----:B------:R-:W-:Y:S02]  /*aa30*/  F2FP.SATFINITE.E4M3.F32.PACK_AB_MERGE_C R148, R149, R148, RZ ;  /* 0x000000949594723e */ /* 0x000fe400048070ff */
[----:B------:R-:W-:Y:S02]  /*aa40*/  PRMT R42, R42, 0x3340, R7 ;  /* 0x000033402a2a7816 */ /* 0x000fe40000000007 */
[----:B------:R-:W-:-:S02]  /*aa50*/  F2FP.SATFINITE.E4M3.F32.PACK_AB_MERGE_C R150, R151, R150, RZ ;  /* 0x000000969796723e */ /* 0x000fc400048070ff */
[----:B------:R-:W-:Y:S02]  /*aa60*/  PRMT R7, R162, 0x3340, R119 ;  /* 0x00003340a2077816 */ /* 0x000fe40000000077 */
[----:B------:R-:W-:Y:S02]  /*aa70*/  PRMT R119, R221, 0x3340, R138 ;  /* 0x00003340dd777816 */ /* 0x000fe4000000008a */
[----:B------:R-:W-:Y:S02]  /*aa80*/  LOP3.LUT R12, R12, 0xffff, RZ, 0xc0, !PT ;  /* 0x0000ffff0c0c7812 */ /* 0x000fe400078ec0ff */
[----:B------:R-:W-:Y:S02]  /*aa90*/  LOP3.LUT R13, R13, 0xffff, RZ, 0xc0, !PT ;  /* 0x0000ffff0d0d7812 */ /* 0x000fe400078ec0ff */
[----:B------:R-:W-:Y:S02]  /*aaa0*/  PRMT R138, R9, 0x3340, R14 ;  /* 0x00003340098a7816 */ /* 0x000fe4000000000e */
        /* <DEDUP_REMOVED lines=9> */
[----:B------:R-:W-:Y:S02]  /*ab40*/  PRMT R76, R223, 0x3340, R142 ;  /* 0x00003340df4c7816 */ /* 0x000fe4000000008e */
[----:B------:R-:W-:Y:S02]  /*ab50*/  PRMT R142, R17, 0x3340, R12 ;  /* 0x00003340118e7816 */ /* 0x000fe4000000000c */
[----:B------:R-:W-:Y:S02]  /*ab60*/  PRMT R141, R8, 0x3340, R13 ;  /* 0x00003340088d7816 */ /* 0x000fe4000000000d */
[----:B------:R-:W-:-:S02]  /*ab70*/  SHF.R.U32.HI R8, RZ, 0x8, R226 ;  /* 0x00000008ff087819 */ /* 0x000fc400000116e2 */
[--C-:B------:R-:W-:Y:S02]  /*ab80*/  PRMT R137, R226, 0x3340, R9.reuse ;  /* 0x00003340e2897816 */ /* 0x100fe40000000009 */
[----:B------:R-:W-:Y:S02]  /*ab90*/  SHF.R.U32.HI R12, RZ, 0x8, R9 ;  /* 0x00000008ff0c7819 */ /* 0x000fe40000011609 */
[----:B------:R-:W-:Y:S02]  /*aba0*/  SHF.R.U32.HI R10, RZ, 0x8, R212 ;  /* 0x00000008ff0a7819 */ /* 0x000fe400000116d4 */
[--C-:B------:R-:W-:Y:S02]  /*abb0*/  PRMT R86, R212, 0x3340, R11.reuse ;  /* 0x00003340d4567816 */ /* 0x100fe4000000000b */
[----:B------:R-:W-:Y:S02]  /*abc0*/  SHF.R.U32.HI R14, RZ, 0x8, R11 ;  /* 0x00000008ff0e7819 */ /* 0x000fe4000001160b */
[----:B------:R-:W-:-:S02]  /*abd0*/  PRMT R84, R214, 0x3340, R15 ;  /* 0x00003340d6547816 */ /* 0x000fc4000000000f */
[----:B------:R-:W-:Y:S02]  /*abe0*/  SHF.R.U32.HI R9, RZ, 0x8, R227 ;  /* 0x00000008ff097819 */ /* 0x000fe400000116e3 */
[----:B------:R-:W-:Y:S02]  /*abf0*/  SHF.R.U32.HI R13, RZ, 0x8, R150 ;  /* 0x00000008ff0d7819 */ /* 0x000fe40000011696 */
[----:B------:R-:W-:Y:S02]  /*ac00*/  SHF.R.U32.HI R11, RZ, 0x8, R214 ;  /* 0x00000008ff0b7819 */ /* 0x000fe400000116d6 */
[----:B------:R-:W-:Y:S02]  /*ac10*/  SHF.R.U32.HI R15, RZ, 0x8, R15 ;  /* 0x00000008ff0f7819 */ /* 0x000fe4000001160f */
        /* <DEDUP_REMOVED lines=8> */
[----:B------:R-:W-:Y:S02]  /*aca0*/  PRMT R144, R17, 0x3340, R12 ;  /* 0x0000334011907816 */ /* 0x000fe4000000000c */
[----:B------:R-:W-:Y:S02]  /*acb0*/  PRMT R147, R8, 0x3340, R13 ;  /* 0x0000334008937816 */ /* 0x000fe4000000000d */
[----:B------:R-:W-:Y:S02]  /*acc0*/  PRMT R143, R143, 0x3340, R14 ;  /* 0x000033408f8f7816 */ /* 0x000fe4000000000e */
[----:B------:R-:W-:Y:S02]  /*acd0*/  PRMT R145, R10, 0x3340, R15 ;  /* 0x000033400a917816 */ /* 0x000fe4000000000f */
[----:B------:R-:W-:Y:S02]  /*ace0*/  PRMT R12, R33, 0x5410, R36 ;  /* 0x00005410210c7816 */ /* 0x000fe40000000024 */
[----:B------:R-:W-:-:S02]  /*acf0*/  PRMT R13, R31, 0x5410, R34 ;  /* 0x000054101f0d7816 */ /* 0x000fc40000000022 */
[----:B------:R-:W-:Y:S02]  /*ad00*/  PRMT R14, R27, 0x5410, R30 ;  /* 0x000054101b0e7816 */ /* 0x000fe4000000001e */
[----:B------:R-:W-:Y:S01]  /*ad10*/  PRMT R15, R25, 0x5410, R28 ;  /* 0x00005410190f7816 */ /* 0x000fe2000000001c */
[----:B------:R-:W-:Y:S01]  /*ad20*/  BAR.SYNC.DEFER_BLOCKING 0x0 ;  /* 0x0000000000007b1d */ /* 0x000fe20000010000 */
[----:B------:R-:W-:Y:S02]  /*ad30*/  LOP3.LUT R25, R228, 0xff, RZ, 0xc0, !PT ;  /* 0x000000ffe4197812 */ /* 0x000fe400078ec0ff */
[----:B------:R-:W-:Y:S02]  /*ad40*/  PRMT R16, R41, 0x5410, R48 ;  /* 0x0000541029107816 */ /* 0x000fe40000000030 */
[----:B------:R-:W-:Y:S01]  /*ad50*/  LEA R25, R25, UR8, 0x4 ;  /* 0x0000000819197c11 */ /* 0x000fe2000f8e20ff */
[----:B------:R-:W-:Y:S01]  /*ad60*/  ULDC UR8, c[0x0][0x248] ;  /* 0x0000920000087ab9 */ /* 0x000fe20000000800 */
        /* <DEDUP_REMOVED lines=9> */
[----:B------:R-:W-:Y:S01]  /*ae00*/  STSM.16.M88.4 [R24], R12 ;  /* 0x0000000c18007844 */ /* 0x000fe20000000200 */
[----:B------:R-:W-:Y:S02]  /*ae10*/  PRMT R30, R56, 0x5410, R61 ;  /* 0x00005410381e7816 */ /* 0x000fe4000000003d */
[----:B------:R-:W-:Y:S01]  /*ae20*/  PRMT R31, R52, 0x5410, R57 ;  /* 0x00005410341f7816 */ /* 0x000fe20000000039 */
[----:B------:R-:W-:Y:S01]  /*ae30*/  BAR.SYNC.DEFER_BLOCKING 0x0 ;  /* 0x0000000000007b1d */ /* 0x000fe20000010000 */
        /* <DEDUP_REMOVED lines=11> */
[----:B------:R-:W-:Y:S01]  /*aef0*/  PRMT R43, R6, 0x5410, R43 ;  /* 0x00005410062b7816 */ /* 0x000fe2000000002b */
[----:B------:R-:W0:Y:S01]  /*af00*/  LDS.128 R8, [R25] ;  /* 0x0000000019087984 */ /* 0x000e220000000c00 */
[----:B------:R-:W-:Y:S02]  /*af10*/  PRMT R44, R99, 0x5410, R108 ;  /* 0x00005410632c7816 */ /* 0x000fe4000000006c */
[----:B------:R-:W-:Y:S01]  /*af20*/  PRMT R45, R97, 0x5410, R102 ;  /* 0x00005410612d7816 */ /* 0x000fe20000000066 */
[----:B------:R-:W-:Y:S01]  /*af30*/  BAR.SYNC.DEFER_BLOCKING 0x0 ;  /* 0x0000000000007b1d */ /* 0x000fe20000010000 */
        /* <DEDUP_REMOVED lines=12> */
[----:B------:R-:W-:Y:S01]  /*b000*/  STSM.16.M88.4 [R24], R16 ;  /* 0x0000001018007844 */ /* 0x000fe20000000200 */
[----:B------:R-:W-:-:S02]  /*b010*/  PRMT R110, R101, 0x5410, R106 ;  /* 0x00005410656e7816 */ /* 0x000fc4000000006a */
[----:B------:R-:W-:Y:S01]  /*b020*/  PRMT R111, R3, 0x5410, R0 ;  /* 0x00005410036f7816 */ /* 0x000fe20000000000 */
[----:B------:R-:W-:Y:S01]  /*b030*/  BAR.SYNC.DEFER_BLOCKING 0x0 ;  /* 0x0000000000007b1d */ /* 0x000fe20000010000 */
[----:B------:R-:W-:Y:S01]  /*b040*/  PRMT R56, R117, 0x5410, R126 ;  /* 0x0000541075387816 */ /* 0x000fe2000000007e */
[----:B------:R-:W-:Y:S01]  /*b050*/  IMAD R0, R216, UR4, RZ ;  /* 0x00000004d8007c24 */ /* 0x000fe2000f8e02ff */
[----:B------:R-:W-:Y:S02]  /*b060*/  PRMT R57, R115, 0x5410, R124 ;  /* 0x0000541073397816 */ /* 0x000fe4000000007c */
[----:B------:R-:W-:-:S03]  /*b070*/  PRMT R58, R95, 0x5410, R122 ;  /* 0x000054105f3a7816 */ /* 0x000fc6000000007a */
[----:B------:R-:W1:Y:S01]  /*b080*/  LDC R3, c[0x0][0x244] ;  /* 0x00009100ff037b82 */ /* 0x000e620000000800 */
[----:B------:R-:W-:Y:S01]  /*b090*/  PRMT R59, R89, 0x5410, R120 ;  /* 0x00005410593b7816 */ /* 0x000fe20000000078 */
[----:B------:R-:W-:Y:S01]  /*b0a0*/  ULDC.64 UR4, c[0x0][0x220] ;  /* 0x0000880000047ab9 */ /* 0x000fe20000000a00 */
[----:B------:R-:W-:Y:S02]  /*b0b0*/  PRMT R120, R121, 0x5410, R132 ;  /* 0x0000541079787816 */ /* 0x000fe40000000084 */
[----:B------:R-:W-:Y:S02]  /*b0c0*/  PRMT R121, R119, 0x5410, R130 ;  /* 0x0000541077797816 */ /* 0x000fe40000000082 */
[----:B------:R-:W-:Y:S02]  /*b0d0*/  PRMT R122, R75, 0x5410, R128 ;  /* 0x000054104b7a7816 */ /* 0x000fe40000000080 */
[----:B------:R-:W-:Y:S02]  /*b0e0*/  PRMT R123, R72, 0x5410, R123 ;  /* 0x00005410487b7816 */ /* 0x000fe4000000007b */
[----:B------:R-:W-:-:S02]  /*b0f0*/  PRMT R128, R127, 0x5410, R136 ;  /* 0x000054107f807816 */ /* 0x000fc40000000088 */
[----:B------:R-:W-:Y:S02]  /*b100*/  PRMT R129, R76, 0x5410, R129 ;  /* 0x000054104c817816 */ /* 0x000fe40000000081 */
[----:B------:R-:W-:Y:S02]  /*b110*/  PRMT R130, R125, 0x5410, R134 ;  /* 0x000054107d827816 */ /* 0x000fe40000000086 */
[----:B------:R-:W-:Y:S01]  /*b120*/  PRMT R131, R78, 0x5410, R131 ;  /* 0x000054104e837816 */ /* 0x000fe20000000083 */
[----:B------:R-:W2:Y:S01]  /*b130*/  LDS.128 R12, [R25] ;  /* 0x00000000190c7984 */ /* 0x000ea20000000c00 */
[----:B------:R-:W-:Y:S02]  /*b140*/  PRMT R80, R225, 0x3340, R146 ;  /* 0x00003340e1507816 */ /* 0x000fe40000000092 */
[----:B------:R-:W-:Y:S01]  /*b150*/  PRMT R68, R135, 0x5410, R142 ;  /* 0x0000541087447816 */ /* 0x000fe2000000008e */
[----:B------:R-:W-:Y:S01]  /*b160*/  BAR.SYNC.DEFER_BLOCKING 0x0 ;  /* 0x0000000000007b1d */ /* 0x000fe20000010000 */
[----:B------:R-:W-:Y:S01]  /*b170*/  PRMT R69, R80, 0x5410, R141 ;  /* 0x0000541050457816 */ /* 0x000fe2000000008d */
[----:B-1----:R-:W-:Y:S01]  /*b180*/  IMAD R4, R3, 0x100, R0 ;  /* 0x0000010003047824 */ /* 0x002fe200078e0200 */
[----:B------:R-:W-:-:S02]  /*b190*/  PRMT R70, R133, 0x5410, R138 ;  /* 0x0000541085467816 */ /* 0x000fc4000000008a */
[----:B------:R-:W-:Y:S02]  /*b1a0*/  PRMT R71, R82, 0x5410, R139 ;  /* 0x0000541052477816 */ /* 0x000fe4000000008b */
[----:B------:R-:W-:Y:S02]  /*b1b0*/  PRMT R140, R227, 0x3340, R150 ;  /* 0x00003340e38c7816 */ /* 0x000fe40000000096 */
[----:B------:R-:W-:Y:S02]  /*b1c0*/  PRMT R76, R137, 0x5410, R144 ;  /* 0x00005410894c7816 */ /* 0x000fe40000000090 */
[----:B------:R-:W-:Y:S02]  /*b1d0*/  PRMT R77, R140, 0x5410, R147 ;  /* 0x000054108c4d7816 */ /* 0x000fe40000000093 */
[----:B------:R-:W-:Y:S02]  /*b1e0*/  PRMT R78, R86, 0x5410, R143 ;  /* 0x00005410564e7816 */ /* 0x000fe4000000008f */
[----:B------:R-:W-:-:S02]  /*b1f0*/  PRMT R79, R84, 0x5410, R145 ;  /* 0x00005410544f7816 */ /* 0x000fc40000000091 */
[----:B------:R-:W-:Y:S01]  /*b200*/  IADD3 R2, P1, R0, UR4, RZ ;  /* 0x0000000400027c10 */ /* 0x000fe2000ff3e0ff */
[----:B------:R-:W-:Y:S01]  /*b210*/  ULDC UR4, c[0x0][0x248] ;  /* 0x0000920000047ab9 */ /* 0x000fe20000000800 */
[----:B0-----:R-:W-:Y:S01]  /*b220*/  PRMT R73, R8, 0x7770, RZ ;  /* 0x0000777008497816 */ /* 0x001fe200000000ff */
[C---:B------:R-:W-:Y:S01]  /*b230*/  IMAD R26, R5.reuse, UR4, RZ ;  /* 0x00000004051a7c24 */ /* 0x040fe2000f8e02ff */
[----:B------:R-:W-:Y:S01]  /*b240*/  LEA.HI.X.SX32 R0, R0, UR5, 0x1, P1 ;  /* 0x0000000500007c11 */ /* 0x000fe200088f0eff */
[----:B------:R-:W-:Y:S01]  /*b250*/  ULDC.64 UR4, c[0x0][0x220] ;  /* 0x0000880000047ab9 */ /* 0x000fe20000000a00 */
[----:B------:R-:W-:Y:S01]  /*b260*/  ISETP.GE.AND P1, PT, R216, UR6, PT ;  /* 0x00000006d8007c0c */ /* 0x000fe2000bf26270 */
[----:B------:R-:W-:Y:S01]  /*b270*/  STSM.16.M88.4 [R24], R20 ;  /* 0x0000001418007844 */ /* 0x000fe20000000200 */
[----:B------:R-:W-:Y:S01]  /*b280*/  SHF.R.S32.HI R27, RZ, 0x1f, R26 ;  /* 0x0000001fff1b7819 */ /* 0x000fe2000001141a */
[----:B------:R-:W-:Y:S01]  /*b290*/  VIADD R72, R26, UR8 ;  /* 0x000000081a487c36 */ /* 0x000fe20008000000 */
[----:B------:R-:W-:Y:S01]  /*b2a0*/  BAR.SYNC.DEFER_BLOCKING 0x0 ;  /* 0x0000000000007b1d */ /* 0x000fe20000010000 */
[----:B------:R-:W-:-:S02]  /*b2b0*/  ISETP.LT.AND P1, PT, R5, UR29, !P1 ;  /* 0x0000001d05007c0c */ /* 0x000fc4000cf21270 */
[----:B------:R-:W-:Y:S02]  /*b2c0*/  IADD3 R6, P4, R26, R2, RZ ;  /* 0x000000021a067210 */ /* 0x000fe40007f9e0ff */
[----:B------:R-:W-:Y:S01]  /*b2d0*/  IADD3 R3, P5, R4, UR4, RZ ;  /* 0x0000000404037c10 */ /* 0x000fe2000ffbe0ff */
[----:B------:R-:W-:Y:S01]  /*b2e0*/  ULDC.64 UR8, c[0x0][0x228] ;  /* 0x00008a0000087ab9 */ /* 0x000fe20000000a00 */
[----:B------:R-:W-:Y:S01]  /*b2f0*/  PRMT R75, R8, 0x7772, RZ ;  /* 0x00007772084b7816 */ /* 0x000fe200000000ff */
[----:B------:R-:W-:Y:S01]  /*b300*/  IMAD.X R7, R27, 0x1, R0, P4 ;  /* 0x000000011b077824 */ /* 0x000fe200020e0600 */
[----:B------:R-:W-:Y:S01]  /*b310*/  ISETP.GE.AND P4, PT, R5, UR7, PT ;  /* 0x0000000705007c0c */ /* 0x000fe2000bf86270 */
[----:B------:R-:W-:Y:S01]  /*b320*/  ULDC.64 UR6, c[0x0][0x228] ;  /* 0x00008a0000067ab9 */ /* 0x000fe20000000a00 */
[----:B------:R-:W-:Y:S01]  /*b330*/  LEA.HI.X.SX32 R4, R4, UR5, 0x1, P5 ;  /* 0x0000000504047c11 */ /* 0x000fe2000a8f0eff */
[----:B------:R-:W-:Y:S01]  /*b340*/  ULDC.64 UR4, c[0x0][0x228] ;  /* 0x00008a0000047ab9 */ /* 0x000fe20000000a00 */
[----:B------:R-:W-:Y:S01]  /*b350*/  ISETP.LT.AND P4, PT, R217, UR6, !P4 ;  /* 0x00000006d9007c0c */ /* 0x000fe2000e781270 */
[----:B------:R-:W-:Y:S01]  /*b360*/  ULDC UR6, c[0x0][0x22c] ;  /* 0x00008b0000067ab9 */ /* 0x000fe20000000800 */
[----:B------:R-:W-:Y:S01]  /*b370*/  ISETP.LT.AND P5, PT, R216, UR4, !P3 ;  /* 0x00000004d8007c0c */ /* 0x000fe2000dfa1270 */
[----:B------:R-:W-:Y:S01]  /*b380*/  ULDC UR4, c[0x0][0x22c] ;  /* 0x00008b0000047ab9 */ /* 0x000fe20000000800 */
[----:B------:R-:W0:Y:S01]  /*b390*/  LDS.128 R16, [R25] ;  /* 0x0000000019107984 */ /* 0x000e220000000c00 */
[----:B------:R-:W-:Y:S06]  /*b3a0*/  BAR.SYNC.DEFER_BLOCKING 0x0 ;  /* 0x0000000000007b1d */ /* 0x000fec0000010000 */
[----:B------:R-:W-:Y:S02]  /*b3b0*/  STSM.16.M88.4 [R24], R28 ;  /* 0x0000001c18007844 */ /* 0x000fe40000000200 */
[----:B------:R-:W-:Y:S06]  /*b3c0*/  BAR.SYNC.DEFER_BLOCKING 0x0 ;  /* 0x0000000000007b1d */ /* 0x000fec0000010000 */
[----:B------:R-:W1:Y:S02]  /*b3d0*/  LDS.128 R20, [R25] ;  /* 0x0000000019147984 */ /* 0x000e640000000c00 */
[----:B------:R-:W-:Y:S06]  /*b3e0*/  BAR.SYNC.DEFER_BLOCKING 0x0 ;  /* 0x0000000000007b1d */ /* 0x000fec0000010000 */
[----:B------:R-:W-:Y:S02]  /*b3f0*/  STSM.16.M88.4 [R24], R32 ;  /* 0x0000002018007844 */ /* 0x000fe40000000200 */
[----:B------:R-:W-:Y:S06]  /*b400*/  BAR.SYNC.DEFER_BLOCKING 0x0 ;  /* 0x0000000000007b1d */ /* 0x000fec0000010000 */
[----:B------:R-:W3:Y:S02]  /*b410*/  LDS.128 R28, [R25] ;  /* 0x00000000191c7984 */ /* 0x000ee40000000c00 */
[----:B------:R-:W-:Y:S06]  /*b420*/  BAR.SYNC.DEFER_BLOCKING 0x0 ;  /* 0x0000000000007b1d */ /* 0x000fec0000010000 */
[----:B------:R-:W-:Y:S02]  /*b430*/  STSM.16.M88.4 [R24], R36 ;  /* 0x0000002418007844 */ /* 0x000fe40000000200 */
[----:B------:R-:W-:Y:S06]  /*b440*/  BAR.SYNC.DEFER_BLOCKING 0x0 ;  /* 0x0000000000007b1d */ /* 0x000fec0000010000 */
[----:B------:R-:W4:Y:S02]  /*b450*/  LDS.128 R32, [R25] ;  /* 0x0000000019207984 */ /* 0x000f240000000c00 */
        /* <DEDUP_REMOVED lines=37> */
[----:B------:R2:W-:Y:S02]  /*b6b0*/  STSM.16.M88.4 [R24], R76 ;  /* 0x0000004c18007844 */ /* 0x0005e40000000200 */
[----:B------:R-:W-:Y:S01]  /*b6c0*/  BAR.SYNC.DEFER_BLOCKING 0x0 ;  /* 0x0000000000007b1d */ /* 0x000fe20000010000 */
[----:B--2---:R-:W-:Y:S01]  /*b6d0*/  VIADD R24, R5, 0x4 ;  /* 0x0000000405187836 */ /* 0x004fe20000000000 */
[----:B------:R-:W-:-:S04]  /*b6e0*/  PRMT R77, R8, 0x7771, RZ ;  /* 0x00007771084d7816 */ /* 0x000fc800000000ff */
[----:B------:R2:W-:Y:S01]  /*b6f0*/  @P1 STG.E.U8 desc[UR10][R6.64], R73 ;  /* 0x0000004906001986 */ /* 0x0005e2000c10110a */
[----:B------:R-:W-:-:S05]  /*b700*/  IADD3 R26, P1, R26, R3, RZ ;  /* 0x000000031a1a7210 */ /* 0x000fca0007f3e0ff */
[----:B------:R-:W-:Y:S01]  /*b710*/  IMAD.X R27, R27, 0x1, R4, P1 ;  /* 0x000000011b1b7824 */ /* 0x000fe200008e0604 */
[----:B------:R-:W-:Y:S01]  /*b720*/  ISETP.GE.AND P1, PT, R24, UR4, PT ;  /* 0x0000000418007c0c */ /* 0x000fe2000bf26270 */
[----:B------:R-:W-:Y:S01]  /*b730*/  ULDC UR4, c[0x0][0x248] ;  /* 0x0000920000047ab9 */ /* 0x000fe20000000800 */
[----:B------:R-:W-:Y:S02]  /*b740*/  VIADD R24, R5, 0x5 ;  /* 0x0000000505187836 */ /* 0x000fe40000000000 */
[----:B------:R0:W-:Y:S01]  /*b750*/  @P4 STG.E.U8 desc[UR10][R26.64], R77 ;  /* 0x0000004d1a004986 */ /* 0x0001e2000c10110a */
[----:B--2---:R-:W-:Y:S01]  /*b760*/  SHF.R.S32.HI R73, RZ, 0x1f, R72 ;  /* 0x0000001fff497819 */ /* 0x004fe20000011448 */
[C---:B------:R-:W-:Y:S01]  /*b770*/  VIADD R74, R72.reuse, UR4 ;  /* 0x00000004484a7c36 */ /* 0x040fe20008000000 */
[C---:B------:R-:W-:Y:S01]  /*b780*/  IADD3 R6, P6, R72.reuse, R2, RZ ;  /* 0x0000000248067210 */ /* 0x040fe20007fde0ff */
[----:B------:R-:W-:Y:S01]  /*b790*/  ULDC UR4, c[0x0][0x22c] ;  /* 0x00008b0000047ab9 */ /* 0x000fe20000000800 */
[----:B------:R-:W-:Y:S01]  /*b7a0*/  ISETP.LT.AND P4, PT, R217, UR12, !P3 ;  /* 0x0000000cd9007c0c */ /* 0x000fe2000df81270 */
[----:B------:R-:W-:Y:S01]  /*b7b0*/  ULDC UR12, c[0x0][0x228] ;  /* 0x00008a00000c7ab9 */ /* 0x000fe20000000800 */
[----:B------:R-:W-:Y:S01]  /*b7c0*/  IADD3 R72, P3, R72, R3, RZ ;  /* 0x0000000348487210 */ /* 0x000fe20007f7e0ff */
[----:B------:R-:W-:Y:S01]  /*b7d0*/  IMAD.X R7, R73, 0x1, R0, P6 ;  /* 0x0000000149077824 */ /* 0x000fe200030e0600 */
[----:B------:R-:W-:-:S03]  /*b7e0*/  SHF.R.S32.HI R79, RZ, 0x1f, R74 ;  /* 0x0000001fff4f7819 */ /* 0x000fc6000001144a */
[----:B------:R-:W-:Y:S01]  /*b7f0*/  IMAD.X R73, R73, 0x1, R4, P3 ;  /* 0x0000000149497824 */ /* 0x000fe200018e0604 */
[----:B------:R2:W-:Y:S01]  /*b800*/  @P5 STG.E.U8 desc[UR10][R6.64], R75 ;  /* 0x0000004b06005986 */ /* 0x0005e2000c10110a */
[----:B------:R-:W-:Y:S01]  /*b810*/  ISETP.LT.AND P5, PT, R216, UR8, !P0 ;  /* 0x00000008d8007c0c */ /* 0x000fe2000c7a1270 */
[----:B------:R-:W-:Y:S01]  /*b820*/  ULDC UR8, c[0x0][0x228] ;  /* 0x00008a0000087ab9 */ /* 0x000fe20000000800 */
[----:B0-----:R-:W-:Y:S01]  /*b830*/  PRMT R77, R8, 0x7773, RZ ;  /* 0x00007773084d7816 */ /* 0x001fe200000000ff */
[----:B------:R-:W-:Y:S01]  /*b840*/  VIADD R8, R5, 0x6 ;  /* 0x0000000605087836 */ /* 0x000fe20000000000 */
[----:B------:R-:W-:Y:S02]  /*b850*/  IADD3 R26, P6, R74, R2, RZ ;  /* 0x000000024a1a7210 */ /* 0x000fe40007fde0ff */
[----:B------:R-:W-:Y:S01]  /*b860*/  ISETP.GE.AND P3, PT, R24, UR4, PT ;  /* 0x0000000418007c0c */ /* 0x000fe2000bf66270 */
[----:B------:R0:W-:Y:S01]  /*b870*/  @P4 STG.E.U8 desc[UR10][R72.64], R77 ;  /* 0x0000004d48004986 */ /* 0x0001e2000c10110a */
[----:B------:R-:W-:Y:S01]  /*b880*/  ISETP.LT.AND P4, PT, R217, UR16, !P0 ;  /* 0x00000010d9007c0c */ /* 0x000fe2000c781270 */
[----:B------:R-:W-:Y:S01]  /*b890*/  IMAD.X R27, R79, 0x1, R0, P6 ;  /* 0x000000014f1b7824 */ /* 0x000fe200030e0600 */
[----:B------:R-:W-:Y:S01]  /*b8a0*/  ULDC UR4, c[0x0][0x248] ;  /* 0x0000920000047ab9 */ /* 0x000fe20000000800 */
[----:B--2---:R-:W-:Y:S01]  /*b8b0*/  PRMT R75, R9, 0x7770, RZ ;  /* 0x00007770094b7816 */ /* 0x004fe200000000ff */
[C---:B------:R-:W-:Y:S01]  /*b8c0*/  VIADD R24, R74.reuse, UR4 ;  /* 0x000000044a187c36 */ /* 0x040fe20008000000 */
[----:B------:R-:W-:Y:S01]  /*b8d0*/  IADD3 R6, P0, R74, R3, RZ ;  /* 0x000000034a067210 */ /* 0x000fe20007f1e0ff */
[----:B------:R-:W-:-:S02]  /*b8e0*/  ULDC UR4, c[0x0][0x22c] ;  /* 0x00008b0000047ab9 */ /* 0x000fc40000000800 */
[----:B------:R2:W-:Y:S01]  /*b8f0*/  @P5 STG.E.U8 desc[UR10][R26.64], R75 ;  /* 0x0000004b1a005986 */ /* 0x0005e2000c10110a */
[----:B------:R-:W-:Y:S01]  /*b900*/  ISETP.LT.AND P5, PT, R216, UR14, !P2 ;  /* 0x0000000ed8007c0c */ /* 0x000fe2000d7a1270 */
[----:B------:R-:W-:Y:S01]  /*b910*/  IMAD.X R7, R79, 0x1, R4, P0 ;  /* 0x000000014f077824 */ /* 0x000fe200000e0604 */
[----:B0-----:R-:W-:Y:S02]  /*b920*/  PRMT R77, R9, 0x7771, RZ ;  /* 0x00007771094d7816 */ /* 0x001fe400000000ff */
[----:B------:R-:W-:Y:S02]  /*b930*/  SHF.R.S32.HI R81, RZ, 0x1f, R24 ;  /* 0x0000001fff517819 */ /* 0x000fe40000011418 */
[-C--:B------:R-:W-:Y:S01]  /*b940*/  IADD3 R72, P6, R24, R2.reuse, RZ ;  /* 0x0000000218487210 */ /* 0x080fe20007fde0ff */
[----:B------:R0:W-:Y:S01]  /*b950*/  @P4 STG.E.U8 desc[UR10][R6.64], R77 ;  /* 0x0000004d06004986 */ /* 0x0001e2000c10110a */
[----:B------:R-:W-:Y:S02]  /*b960*/  ISETP.LT.AND P4, PT, R217, UR20, !P2 ;  /* 0x00000014d9007c0c */ /* 0x000fe4000d781270 */
[----:B------:R-:W-:Y:S01]  /*b970*/  ISETP.GE.AND P0, PT, R8, UR4, PT ;  /* 0x0000000408007c0c */ /* 0x000fe2000bf06270 */
[----:B------:R-:W-:Y:S01]  /*b980*/  IMAD.X R73, R81, 0x1, R0, P6 ;  /* 0x0000000151497824 */ /* 0x000fe200030e0600 */
[----:B--2---:R-:W-:Y:S01]  /*b990*/  PRMT R75, R9, 0x7772, RZ ;  /* 0x00007772094b7816 */ /* 0x004fe200000000ff */
[----:B------:R-:W-:Y:S01]  /*b9a0*/  ULDC UR4, c[0x0][0x248] ;  /* 0x0000920000047ab9 */ /* 0x000fe20000000800 */
[C---:B------:R-:W-:Y:S01]  /*b9b0*/  IADD3 R26, P2, R24.reuse, R3, RZ ;  /* 0x00000003181a7210 */ /* 0x040fe20007f5e0ff */
[----:B------:R-:W-:Y:S01]  /*b9c0*/  VIADD R74, R24, UR4 ;  /* 0x00000004184a7c36 */ /* 0x000fe20008000000 */
[----:B------:R-:W-:Y:S01]  /*b9d0*/  ULDC UR4, c[0x0][0x22c] ;  /* 0x00008b0000047ab9 */ /* 0x000fe20000000800 */
[----:B------:R2:W-:Y:S01]  /*b9e0*/  @P5 STG.E.U8 desc[UR10][R72.64], R75 ;  /* 0x0000004b48005986 */ /* 0x0005e2000c10110a */
[----:B------:R-:W-:Y:S01]  /*b9f0*/  ISETP.LT.AND P5, PT, R216, UR18, !P1 ;  /* 0x00000012d8007c0c */ /* 0x000fe2000cfa1270 */
[----:B------:R-:W-:Y:S01]  /*ba00*/  VIADD R8, R5, 0x7 ;  /* 0x0000000705087836 */ /* 0x000fe20000000000 */
[----:B------:R-:W-:Y:S01]  /*ba10*/  SHF.R.S32.HI R79, RZ, 0x1f, R74 ;  /* 0x0000001fff4f7819 */ /* 0x000fe2000001144a */
[----:B------:R-:W-:Y:S01]  /*ba20*/  IMAD.X R27, R81, 0x1, R4, P2 ;  /* 0x00000001511b7824 */ /* 0x000fe200010e0604 */
[----:B0-----:R-:W-:Y:S01]  /*ba30*/  IADD3 R6, P6, R74, R2, RZ ;  /* 0x000000024a067210 */ /* 0x001fe20007fde0ff */
[----:B------:R-:W-:Y:S01]  /*ba40*/  VIADD R24, R5, 0x8 ;  /* 0x0000000805187836 */ /* 0x000fe20000000000 */
[----:B------:R-:W-:-:S02]  /*ba50*/  ISETP.LT.AND P1, PT, R217, UR24, !P1 ;  /* 0x00000018d9007c0c */ /* 0x000fc4000cf21270 */
[----:B------:R-:W-:Y:S01]  /*ba60*/  ISETP.GE.AND P2, PT, R8, UR4, PT ;  /* 0x0000000408007c0c */ /* 0x000fe2000bf46270 */
[----:B------:R-:W-:Y:S01]  /*ba70*/  IMAD.X R7, R79, 0x1, R0, P6 ;  /* 0x000000014f077824 */ /* 0x000fe200030e0600 */
[----:B------:R-:W-:Y:S01]  /*ba80*/  ULDC UR4, c[0x0][0x248] ;  /* 0x0000920000047ab9 */ /* 0x000fe20000000800 */
[----:B--2---:R-:W-:Y:S01]  /*ba90*/  PRMT R75, R9, 0x7773, RZ ;  /* 0x00007773094b7816 */ /* 0x004fe200000000ff */
[----:B------:R-:W-:Y:S01]  /*baa0*/  VIADD R72, R74, UR4 ;  /* 0x000000044a487c36 */ /* 0x000fe20008000000 */
[C---:B------:R-:W-:Y:S01]  /*bab0*/  PRMT R73, R10.reuse, 0x7770, RZ ;  /* 0x000077700a497816 */ /* 0x040fe200000000ff */
[----:B------:R-:W-:Y:S01]  /*bac0*/  ULDC UR4, c[0x0][0x22c] ;  /* 0x00008b0000047ab9 */ /* 0x000fe20000000800 */
[----:B------:R-:W-:Y:S01]  /*bad0*/  PRMT R77, R10, 0x7771, RZ ;  /* 0x000077710a4d7816 */ /* 0x000fe200000000ff */
[----:B------:R0:W-:Y:S01]  /*bae0*/  @P4 STG.E.U8 desc[UR10][R26.64], R75 ;  /* 0x0000004b1a004986 */ /* 0x0001e2000c10110a */
[----:B------:R-:W-:-:S03]  /*baf0*/  IADD3 R8, P4, R74, R3, RZ ;  /* 0x000000034a087210 */ /* 0x000fc60007f9e0ff */
[----:B------:R2:W-:Y:S01]  /*bb00*/  @P5 STG.E.U8 desc[UR10][R6.64], R73 ;  /* 0x0000004906005986 */ /* 0x0005e2000c10110a */
[----:B------:R-:W-:Y:S01]  /*bb10*/  ISETP.LT.AND P5, PT, R216, UR22, !P3 ;  /* 0x00000016d8007c0c */ /* 0x000fe2000dfa1270 */
[----:B------:R-:W-:Y:S01]  /*bb20*/  IMAD.X R9, R79, 0x1, R4, P4 ;  /* 0x000000014f097824 */ /* 0x000fe200020e0604 */
[----:B------:R-:W-:Y:S01]  /*bb30*/  ISETP.GE.AND P4, PT, R24, UR4, PT ;  /* 0x0000000418007c0c */ /* 0x000fe2000bf86270 */
[----:B------:R-:W-:Y:S01]  /*bb40*/  ULDC UR4, c[0x0][0x248] ;  /* 0x0000920000047ab9 */ /* 0x000fe20000000800 */
[----:B------:R-:W-:Y:S02]  /*bb50*/  VIADD R24, R5, 0x9 ;  /* 0x0000000905187836 */ /* 0x000fe40000000000 */
[----:B------:R1:W-:Y:S01]  /*bb60*/  @P1 STG.E.U8 desc[UR10][R8.64], R77 ;  /* 0x0000004d08001986 */ /* 0x0003e2000c10110a */
[----:B0-----:R-:W-:Y:S02]  /*bb70*/  SHF.R.S32.HI R27, RZ, 0x1f, R72 ;  /* 0x0000001fff1b7819 */ /* 0x001fe40000011448 */
[----:B------:R-:W-:-:S02]  /*bb80*/  ISETP.LT.AND P1, PT, R217, UR26, !P3 ;  /* 0x0000001ad9007c0c */ /* 0x000fc4000df21270 */
[-C--:B--2---:R-:W-:Y:S02]  /*bb90*/  IADD3 R6, P6, R72, R2.reuse, RZ ;  /* 0x0000000248067210 */ /* 0x084fe40007fde0ff */
[----:B------:R-:W-:Y:S02]  /*bba0*/  PRMT R75, R10, 0x7772, RZ ;  /* 0x000077720a4b7816 */ /* 0x000fe400000000ff */
[----:B------:R-:W-:Y:S01]  /*bbb0*/  IADD3 R26, P3, R72, R3, RZ ;  /* 0x00000003481a7210 */ /* 0x000fe20007f7e0ff */
[C---:B------:R-:W-:Y:S01]  /*bbc0*/  IMAD.X R7, R27.reuse, 0x1, R0, P6 ;  /* 0x000000011b077824 */ /* 0x040fe200030e0600 */
[----:B------:R-:W-:Y:S01]  /*bbd0*/  PRMT R73, R10, 0x7773, RZ ;  /* 0x000077730a497816 */ /* 0x000fe200000000ff */
[----:B------:R-:W-:Y:S01]  /*bbe0*/  VIADD R72, R72, UR4 ;  /* 0x0000000448487c36 */ /* 0x000fe20008000000 */
[----:B------:R-:W-:Y:S01]  /*bbf0*/  ULDC UR4, c[0x0][0x22c] ;  /* 0x00008b0000047ab9 */ /* 0x000fe20000000800 */
[----:B------:R-:W-:Y:S01]  /*bc00*/  IMAD.X R27, R27, 0x1, R4, P3 ;  /* 0x000000011b1b7824 */ /* 0x000fe200018e0604 */
[----:B------:R0:W-:Y:S01]  /*bc10*/  @P5 STG.E.U8 desc[UR10][R6.64], R75 ;  /* 0x0000004b06005986 */ /* 0x0001e2000c10110a */
[----:B------:R-:W-:Y:S01]  /*bc20*/  ISETP.LT.AND P5, PT, R216, UR28, !P0 ;  /* 0x0000001cd8007c0c */ /* 0x000fe2000c7a1270 */
[----:B-1----:R-:W-:Y:S01]  /*bc30*/  VIADD R8, R5, 0xa ;  /* 0x0000000a05087836 */ /* 0x002fe20000000000 */
[----:B------:R-:W-:Y:S01]  /*bc40*/  ISETP.GE.AND P3, PT, R24, UR6, PT ;  /* 0x0000000618007c0c */ /* 0x000fe2000bf66270 */
[----:B------:R-:W-:Y:S01]  /*bc50*/  ULDC UR6, c[0x0][0x228] ;  /* 0x00008a0000067ab9 */ /* 0x000fe20000000800 */
[----:B------:R-:W-:Y:S01]  /*bc60*/  SHF.R.S32.HI R9, RZ, 0x1f, R72 ;  /* 0x0000001fff097819 */ /* 0x000fe20000011448 */
[----:B------:R1:W-:Y:S01]  /*bc70*/  @P1 STG.E.U8 desc[UR10][R26.64], R73 ;  /* 0x000000491a001986 */ /* 0x0003e2000c10110a */
[----:B------:R-:W-:Y:S01]  /*bc80*/  ISETP.LT.AND P0, PT, R217, UR6, !P0 ;  /* 0x00000006d9007c0c */ /* 0x000fe2000c701270 */
[----:B------:R-:W-:Y:S01]  /*bc90*/  ULDC UR6, c[0x0][0x228] ;  /* 0x00008a0000067ab9 */ /* 0x000fe20000000800 */
[----:B------:R-:W-:Y:S01]  /*bca0*/  ISETP.GE.AND P1, PT, R8, UR4, PT ;  /* 0x0000000408007c0c */ /* 0x000fe2000bf26270 */
[----:B------:R-:W-:Y:S01]  /*bcb0*/  ULDC UR4, c[0x0][0x248] ;  /* 0x0000920000047ab9 */ /* 0x000fe20000000800 */
[C---:B------:R-:W-:Y:S01]  /*bcc0*/  PRMT R77, R11.reuse, 0x7770, RZ ;  /* 0x000077700b4d7816 */ /* 0x040fe200000000ff */
[C---:B------:R-:W-:Y:S01]  /*bcd0*/  VIADD R10, R72.reuse, UR4 ;  /* 0x00000004480a7c36 */ /* 0x040fe20008000000 */
[----:B0-----:R-:W-:Y:S01]  /*bce0*/  IADD3 R6, P6, R72, R2, RZ ;  /* 0x0000000248067210 */ /* 0x001fe20007fde0ff */
[----:B------:R-:W-:Y:S01]  /*bcf0*/  ULDC UR4, c[0x0][0x248] ;  /* 0x0000920000047ab9 */ /* 0x000fe20000000800 */
[----:B------:R-:W-:Y:S01]  /*bd00*/  PRMT R75, R11, 0x7771, RZ ;  /* 0x000077710b4b7816 */ /* 0x000fe200000000ff */
[----:B------:R-:W-:-:S02]  /*bd10*/  VIADD R24, R5, 0xb ;  /* 0x0000000b05187836 */ /* 0x000fc40000000000 */
[----:B------:R-:W-:Y:S01]  /*bd20*/  IMAD.X R7, R9, 0x1, R0, P6 ;  /* 0x0000000109077824 */ /* 0x000fe200030e0600 */
[----:B------:R-:W-:Y:S01]  /*bd30*/  IADD3 R8, P6, R72, R3, RZ ;  /* 0x0000000348087210 */ /* 0x000fe20007fde0ff */
[----:B-1----:R-:W-:Y:S01]  /*bd40*/  VIADD R26, R10, UR4 ;  /* 0x000000040a1a7c36 */ /* 0x002fe20008000000 */
[----:B------:R-:W-:Y:S01]  /*bd50*/  PRMT R73, R11, 0x7773, RZ ;  /* 0x000077730b497816 */ /* 0x000fe200000000ff */
[----:B------:R-:W-:Y:S01]  /*bd60*/  ULDC UR4, c[0x0][0x22c] ;  /* 0x00008b0000047ab9 */ /* 0x000fe20000000800 */
[----:B------:R0:W-:Y:S01]  /*bd70*/  @P5 STG.E.U8 desc[UR10][R6.64], R77 ;  /* 0x0000004d06005986 */ /* 0x0001e2000c10110a */
[----:B------:R-:W-:Y:S01]  /*bd80*/  IMAD.X R9, R9, 0x1, R4, P6 ;  /* 0x0000000109097824 */ /* 0x000fe200030e0604 */
[----:B------:R-:W-:Y:S01]  /*bd90*/  ISETP.LT.AND P5, PT, R216, UR6, !P2 ;  /* 0x00000006d8007c0c */ /* 0x000fe2000d7a1270 */
[----:B------:R-:W-:Y:S01]  /*bda0*/  ULDC UR6, c[0x0][0x228] ;  /* 0x00008a0000067ab9 */ /* 0x000fe20000000800 */
[----:B------:R-:W-:Y:S02]  /*bdb0*/  PRMT R27, R11, 0x7772, RZ ;  /* 0x000077720b1b7816 */ /* 0x000fe400000000ff */
[----:B------:R1:W-:Y:S01]  /*bdc0*/  @P0 STG.E.U8 desc[UR10][R8.64], R75 ;  /* 0x0000004b08000986 */ /* 0x0003e2000c10110a */
[----:B------:R-:W-:-:S02]  /*bdd0*/  SHF.R.S32.HI R11, RZ, 0x1f, R10 ;  /* 0x0000001fff0b7819 */ /* 0x000fc4000001140a */
[----:B------:R-:W-:Y:S01]  /*bde0*/  ISETP.LT.AND P0, PT, R217, UR6, !P2 ;  /* 0x00000006d9007c0c */ /* 0x000fe2000d701270 */
[----:B------:R-:W-:Y:S01]  /*bdf0*/  ULDC UR6, c[0x0][0x228] ;  /* 0x00008a0000067ab9 */ /* 0x000fe20000000800 */
[CC--:B0-----:R-:W-:Y:S02]  /*be00*/  IADD3 R6, P6, R10.reuse, R2.reuse, RZ ;  /* 0x000000020a067210 */ /* 0x0c1fe40007fde0ff */
[-C--:B------:R-:W-:Y:S02]  /*be10*/  IADD3 R10, P2, R10, R3.reuse, RZ ;  /* 0x000000030a0a7210 */ /* 0x080fe40007f5e0ff */
[----:B------:R-:W-:Y:S01]  /*be20*/  SHF.R.S32.HI R77, RZ, 0x1f, R26 ;  /* 0x0000001fff4d7819 */ /* 0x000fe2000001141a */
[C---:B------:R-:W-:Y:S01]  /*be30*/  IMAD.X R7, R11.reuse, 0x1, R0, P6 ;  /* 0x000000010b077824 */ /* 0x040fe200030e0600 */
[----:B------:R-:W-:Y:S01]  /*be40*/  ISETP.LT.AND P6, PT, R216, UR8, !P4 ;  /* 0x00000008d8007c0c */ /* 0x000fe2000e7c1270 */
[----:B------:R-:W-:Y:S01]  /*be50*/  IMAD.X R11, R11, 0x1, R4, P2 ;  /* 0x000000010b0b7824 */ /* 0x000fe200010e0604 */
[----:B------:R-:W-:Y:S01]  /*be60*/  ISETP.GE.AND P2, PT, R24, UR4, PT ;  /* 0x0000000418007c0c */ /* 0x000fe2000bf46270 */
[----:B------:R-:W-:Y:S01]  /*be70*/  ULDC UR4, c[0x0][0x248] ;  /* 0x0000920000047ab9 */ /* 0x000fe20000000800 */
[----:B------:R0:W-:Y:S01]  /*be80*/  @P5 STG.E.U8 desc[UR10][R6.64], R27 ;  /* 0x0000001b06005986 */ /* 0x0001e2000c10110a */
[----:B-1----:R-:W-:Y:S01]  /*be90*/  IADD3 R8, P5, R26, R2, RZ ;  /* 0x000000021a087210 */ /* 0x002fe20007fbe0ff */
[----:B------:R-:W-:Y:S01]  /*bea0*/  ULDC UR8, c[0x0][0x228] ;  /* 0x00008a0000087ab9 */ /* 0x000fe20000000800 */
[----:B------:R-:W-:Y:S01]  /*beb0*/  PRMT R75, R12, 0x7770, RZ ;  /* 0x000077700c4b7816 */ /* 0x000fe200000000ff */
[----:B------:R1:W-:Y:S01]  /*bec0*/  @P0 STG.E.U8 desc[UR10][R10.64], R73 ;  /* 0x000000490a000986 */ /* 0x0003e2000c10110a */
[----:B------:R-:W-:Y:S01]  /*bed0*/  ISETP.LT.AND P0, PT, R217, UR6, !P4 ;  /* 0x00000006d9007c0c */ /* 0x000fe2000e701270 */
[----:B------:R-:W-:Y:S01]  /*bee0*/  IMAD.X R9, R77, 0x1, R0, P5 ;  /* 0x000000014d097824 */ /* 0x000fe200028e0600 */
[----:B------:R-:W-:Y:S01]  /*bef0*/  ISETP.LT.AND P5, PT, R216, UR8, !P3 ;  /* 0x00000008d8007c0c */ /* 0x000fe2000dfa1270 */
[----:B------:R-:W-:Y:S01]  /*bf00*/  VIADD R24, R5, 0xc ;  /* 0x0000000c05187836 */ /* 0x000fe20000000000 */
[----:B------:R-:W-:Y:S01]  /*bf10*/  ULDC UR6, c[0x0][0x228] ;  /* 0x00008a0000067ab9 */ /* 0x000fe20000000800 */
[----:B------:R-:W-:Y:S01]  /*bf20*/  ULDC UR8, c[0x0][0x228] ;  /* 0x00008a0000087ab9 */ /* 0x000fe20000000800 */
[----:B------:R2:W-:Y:S01]  /*bf30*/  @P6 STG.E.U8 desc[UR10][R8.64], R75 ;  /* 0x0000004b08006986 */ /* 0x0005e2000c10110a */
[C---:B0-----:R-:W-:Y:S01]  /*bf40*/  IADD3 R6, P4, R26.reuse, R3, RZ ;  /* 0x000000031a067210 */ /* 0x041fe20007f9e0ff */
[----:B------:R-:W-:Y:S01]  /*bf50*/  VIADD R27, R26, UR4 ;  /* 0x000000041a1b7c36 */ /* 0x000fe20008000000 */
[----:B------:R-:W-:Y:S01]  /*bf60*/  ULDC UR4, c[0x0][0x22c] ;  /* 0x00008b0000047ab9 */ /* 0x000fe20000000800 */
[----:B-1----:R-:W-:-:S02]  /*bf70*/  PRMT R73, R12, 0x7772, RZ ;  /* 0x000077720c497816 */ /* 0x002fc400000000ff */
[----:B------:R-:W-:Y:S01]  /*bf80*/  IMAD.X R7, R77, 0x1, R4, P4 ;  /* 0x000000014d077824 */ /* 0x000fe200020e0604 */
[----:B------:R-:W-:Y:S02]  /*bf90*/  SHF.R.S32.HI R79, RZ, 0x1f, R27 ;  /* 0x0000001fff4f7819 */ /* 0x000fe4000001141b */
[-C--:B------:R-:W-:Y:S02]  /*bfa0*/  IADD3 R10, P6, R27, R2.reuse, RZ ;  /* 0x000000021b0a7210 */ /* 0x080fe40007fde0ff */
[----:B------:R-:W-:Y:S01]  /*bfb0*/  ISETP.GE.AND P4, PT, R24, UR4, PT ;  /* 0x0000000418007c0c */ /* 0x000fe2000bf86270 */
[----:B------:R-:W-:Y:S01]  /*bfc0*/  ULDC UR4, c[0x0][0x248] ;  /* 0x0000920000047ab9 */ /* 0x000fe20000000800 */
[----:B--2---:R-:W-:Y:S01]  /*bfd0*/  PRMT R75, R12, 0x7771, RZ ;  /* 0x000077710c4b7816 */ /* 0x004fe200000000ff */
[----:B------:R-:W-:Y:S02]  /*bfe0*/  IMAD.X R11, R79, 0x1, R0, P6 ;  /* 0x000000014f0b7824 */ /* 0x000fe400030e0600 */
[----:B------:R-:W-:Y:S01]  /*bff0*/  VIADD R26, R27, UR4 ;  /* 0x000000041b1a7c36 */ /* 0x000fe20008000000 */
[----:B------:R-:W-:Y:S01]  /*c000*/  ULDC UR4, c[0x0][0x22c] ;  /* 0x00008b0000047ab9 */ /* 0x000fe20000000800 */
[----:B------:R0:W-:Y:S01]  /*c010*/  @P0 STG.E.U8 desc[UR10][R6.64], R75 ;  /* 0x0000004b06000986 */ /* 0x0001e2000c10110a */
[----:B------:R-:W-:Y:S01]  /*c020*/  ISETP.LT.AND P0, PT, R217, UR6, !P3 ;  /* 0x00000006d9007c0c */ /* 0x000fe2000df01270 */
[----:B------:R-:W-:Y:S01]  /*c030*/  ULDC UR6, c[0x0][0x228] ;  /* 0x00008a0000067ab9 */ /* 0x000fe20000000800 */
[----:B------:R-:W-:Y:S01]  /*c040*/  IADD3 R8, P3, R27, R3, RZ ;  /* 0x000000031b087210 */ /* 0x000fe20007f7e0ff */
[----:B------:R1:W-:Y:S01]  /*c050*/  @P5 STG.E.U8 desc[UR10][R10.64], R73 ;  /* 0x000000490a005986 */ /* 0x0003e2000c10110a */
[----:B------:R-:W-:Y:S01]  /*c060*/  ISETP.LT.AND P5, PT, R216, UR8, !P1 ;  /* 0x00000008d8007c0c */ /* 0x000fe2000cfa1270 */
[----:B------:R-:W-:Y:S01]  /*c070*/  VIADD R24, R5, 0xd ;  /* 0x0000000d05187836 */ /* 0x000fe20000000000 */
[----:B------:R-:W-:Y:S01]  /*c080*/  SHF.R.S32.HI R77, RZ, 0x1f, R26 ;  /* 0x0000001fff4d7819 */ /* 0x000fe2000001141a */
[----:B------:R-:W-:Y:S01]  /*c090*/  IMAD.X R9, R79, 0x1, R4, P3 ;  /* 0x000000014f097824 */ /* 0x000fe200018e0604 */
[----:B------:R-:W-:Y:S01]  /*c0a0*/  ISETP.LT.AND P1, PT, R217, UR6, !P1 ;  /* 0x00000006d9007c0c */ /* 0x000fe2000cf21270 */
[----:B------:R-:W-:Y:S01]  /*c0b0*/  ULDC UR8, c[0x0][0x228] ;  /* 0x00008a0000087ab9 */ /* 0x000fe20000000800 */
[----:B------:R-:W-:Y:S01]  /*c0c0*/  PRMT R27, R13, 0x7770, RZ ;  /* 0x000077700d1b7816 */ /* 0x000fe200000000ff */
[----:B------:R-:W-:Y:S01]  /*c0d0*/  ULDC UR6, c[0x0][0x228] ;  /* 0x00008a0000067ab9 */ /* 0x000fe20000000800 */
[----:B0-----:R-:W-:-:S02]  /*c0e0*/  IADD3 R6, P6, R26, R2, RZ ;  /* 0x000000021a067210 */ /* 0x001fc40007fde0ff */
[----:B------:R-:W-:Y:S01]  /*c0f0*/  ISETP.GE.AND P3, PT, R24, UR4, PT ;  /* 0x0000000418007c0c */ /* 0x000fe2000bf66270 */
[----:B------:R-:W-:Y:S01]  /*c100*/  ULDC UR4, c[0x0][0x248] ;  /* 0x0000920000047ab9 */ /* 0x000fe20000000800 */
[----:B-1----:R-:W-:Y:S01]  /*c110*/  PRMT R73, R12, 0x7773, RZ ;  /* 0x000077730c497816 */ /* 0x002fe200000000ff */
[----:B------:R-:W-:Y:S02]  /*c120*/  IMAD.X R7, R77, 0x1, R0, P6 ;  /* 0x000000014d077824 */ /* 0x000fe400030e0600 */
[C---:B------:R-:W-:Y:S01]  /*c130*/  VIADD R24, R26.reuse, UR4 ;  /* 0x000000041a187c36 */ /* 0x040fe20008000000 */
[----:B------:R-:W-:Y:S01]  /*c140*/  ULDC UR4, c[0x0][0x22c] ;  /* 0x00008b0000047ab9 */ /* 0x000fe20000000800 */
[----:B------:R0:W-:Y:S01]  /*c150*/  @P0 STG.E.U8 desc[UR10][R8.64], R73 ;  /* 0x0000004908000986 */ /* 0x0001e2000c10110a */
[----:B------:R-:W-:Y:S01]  /*c160*/  IADD3 R10, P0, R26, R3, RZ ;  /* 0x000000031a0a7210 */ /* 0x000fe20007f1e0ff */
[----:B------:R-:W-:Y:S01]  /*c170*/  VIADD R12, R5, 0xe ;  /* 0x0000000e050c7836 */ /* 0x000fe20000000000 */
[----:B------:R-:W-:Y:S01]  /*c180*/  SHF.R.S32.HI R75, RZ, 0x1f, R24 ;  /* 0x0000001fff4b7819 */ /* 0x000fe20000011418 */
[----:B------:R1:W-:Y:S01]  /*c190*/  @P5 STG.E.U8 desc[UR10][R6.64], R27 ;  /* 0x0000001b06005986 */ /* 0x0003e2000c10110a */
[----:B------:R-:W-:Y:S01]  /*c1a0*/  ISETP.LT.AND P5, PT, R216, UR8, !P2 ;  /* 0x00000008d8007c0c */ /* 0x000fe2000d7a1270 */
[----:B------:R-:W-:Y:S01]  /*c1b0*/  IMAD.X R11, R77, 0x1, R4, P0 ;  /* 0x000000014d0b7824 */ /* 0x000fe200000e0604 */
[----:B------:R-:W-:Y:S01]  /*c1c0*/  ISETP.GE.AND P0, PT, R12, UR4, PT ;  /* 0x000000040c007c0c */ /* 0x000fe2000bf06270 */
[----:B------:R-:W-:Y:S01]  /*c1d0*/  ULDC UR4, c[0x0][0x248] ;  /* 0x0000920000047ab9 */ /* 0x000fe20000000800 */
[----:B------:R-:W-:Y:S01]  /*c1e0*/  ULDC UR8, c[0x0][0x228] ;  /* 0x00008a0000087ab9 */ /* 0x000fe20000000800 */
[C---:B------:R-:W-:Y:S01]  /*c1f0*/  VIADD R26, R24.reuse, UR4 ;  /* 0x00000004181a7c36 */ /* 0x040fe20008000000 */
[----:B------:R-:W-:Y:S01]  /*c200*/  ULDC UR4, c[0x0][0x22c] ;  /* 0x00008b0000047ab9 */ /* 0x000fe20000000800 */
[----:B0-----:R-:W-:Y:S01]  /*c210*/  PRMT R73, R13, 0x7771, RZ ;  /* 0x000077710d497816 */ /* 0x001fe200000000ff */
[----:B------:R-:W-:Y:S01]  /*c220*/  VIADD R12, R5, 0xf ;  /* 0x0000000f050c7836 */ /* 0x000fe20000000000 */
[----:B------:R-:W-:-:S02]  /*c230*/  IADD3 R8, P6, R24, R2, RZ ;  /* 0x0000000218087210 */ /* 0x000fc40007fde0ff */
[----:B-1----:R-:W-:Y:S01]  /*c240*/  PRMT R27, R13, 0x7772, RZ ;  /* 0x000077720d1b7816 */ /* 0x002fe200000000ff */
[----:B------:R0:W-:Y:S01]  /*c250*/  @P1 STG.E.U8 desc[UR10][R10.64], R73 ;  /* 0x000000490a001986 */ /* 0x0001e2000c10110a */
[----:B------:R-:W-:Y:S01]  /*c260*/  ISETP.LT.AND P1, PT, R217, UR6, !P2 ;  /* 0x00000006d9007c0c */ /* 0x000fe2000d721270 */
[C---:B------:R-:W-:Y:S01]  /*c270*/  IMAD.X R9, R75.reuse, 0x1, R0, P6 ;  /* 0x000000014b097824 */ /* 0x040fe200030e0600 */
[-C--:B------:R-:W-:Y:S01]  /*c280*/  IADD3 R6, P2, R24, R3.reuse, RZ ;  /* 0x0000000318067210 */ /* 0x080fe20007f5e0ff */
[----:B------:R-:W-:Y:S01]  /*c290*/  ULDC UR6, c[0x0][0x228] ;  /* 0x00008a0000067ab9 */ /* 0x000fe20000000800 */
[----:B------:R-:W-:Y:S02]  /*c2a0*/  SHF.R.S32.HI R77, RZ, 0x1f, R26 ;  /* 0x0000001fff4d7819 */ /* 0x000fe4000001141a */
[----:B------:R1:W-:Y:S01]  /*c2b0*/  @P5 STG.E.U8 desc[UR10][R8.64], R27 ;  /* 0x0000001b08005986 */ /* 0x0003e2000c10110a */
[----:B------:R-:W-:Y:S01]  /*c2c0*/  IMAD.X R7, R75, 0x1, R4, P2 ;  /* 0x000000014b077824 */ /* 0x000fe200010e0604 */
[----:B------:R-:W-:Y:S01]  /*c2d0*/  ISETP.LT.AND P5, PT, R216, UR8, !P4 ;  /* 0x00000008d8007c0c */ /* 0x000fe2000e7a1270 */
[----:B------:R-:W-:Y:S01]  /*c2e0*/  ULDC UR8, c[0x0][0x228] ;  /* 0x00008a0000087ab9 */ /* 0x000fe20000000800 */
[----:B------:R-:W-:Y:S01]  /*c2f0*/  ISETP.GE.AND P2, PT, R12, UR4, PT ;  /* 0x000000040c007c0c */ /* 0x000fe2000bf46270 */
[----:B------:R-:W-:Y:S01]  /*c300*/  ULDC UR4, c[0x0][0x248] ;  /* 0x0000920000047ab9 */ /* 0x000fe20000000800 */
[----:B0-----:R-:W-:Y:S01]  /*c310*/  PRMT R73, R13, 0x7773, RZ ;  /* 0x000077730d497816 */ /* 0x001fe200000000ff */
[----:B------:R-:W-:Y:S01]  /*c320*/  VIADD R12, R5, 0x10 ;  /* 0x00000010050c7836 */ /* 0x000fe20000000000 */
[C---:B------:R-:W-:Y:S01]  /*c330*/  IADD3 R10, P6, R26.reuse, R2, RZ ;  /* 0x000000021a0a7210 */ /* 0x040fe20007fde0ff */
[----:B------:R-:W-:Y:S01]  /*c340*/  VIADD R13, R26, UR4 ;  /* 0x000000041a0d7c36 */ /* 0x000fe20008000000 */
[----:B------:R-:W-:Y:S01]  /*c350*/  ULDC UR4, c[0x0][0x22c] ;  /* 0x00008b0000047ab9 */ /* 0x000fe20000000800 */
[----:B------:R0:W-:Y:S01]  /*c360*/  @P1 STG.E.U8 desc[UR10][R6.64], R73 ;  /* 0x0000004906001986 */ /* 0x0001e2000c10110a */
[----:B------:R-:W-:Y:S01]  /*c370*/  ISETP.LT.AND P1, PT, R217, UR6, !P4 ;  /* 0x00000006d9007c0c */ /* 0x000fe2000e721270 */
[----:B------:R-:W-:Y:S01]  /*c380*/  IMAD.X R11, R77, 0x1, R0, P6 ;  /* 0x000000014d0b7824 */ /* 0x000fe200030e0600 */
[----:B-1----:R-:W-:Y:S01]  /*c390*/  PRMT R27, R14, 0x7770, RZ ;  /* 0x000077700e1b7816 */ /* 0x002fe200000000ff */
[----:B------:R-:W-:Y:S01]  /*c3a0*/  ULDC UR6, c[0x0][0x228] ;  /* 0x00008a0000067ab9 */ /* 0x000fe20000000800 */
[----:B------:R-:W-:-:S02]  /*c3b0*/  IADD3 R8, P4, R26, R3, RZ ;  /* 0x000000031a087210 */ /* 0x000fc40007f9e0ff */
[----:B------:R-:W-:Y:S01]  /*c3c0*/  SHF.R.S32.HI R75, RZ, 0x1f, R13 ;  /* 0x0000001fff4b7819 */ /* 0x000fe2000001140d */
[----:B------:R1:W-:Y:S01]  /*c3d0*/  @P5 STG.E.U8 desc[UR10][R10.64], R27 ;  /* 0x0000001b0a005986 */ /* 0x0003e2000c10110a */
[----:B------:R-:W-:Y:S01]  /*c3e0*/  ISETP.LT.AND P5, PT, R216, UR6, !P3 ;  /* 0x00000006d8007c0c */ /* 0x000fe2000dfa1270 */
[----:B------:R-:W-:Y:S01]  /*c3f0*/  IMAD.X R9, R77, 0x1, R4, P4 ;  /* 0x000000014d097824 */ /* 0x000fe200020e0604 */
[----:B------:R-:W-:Y:S01]  /*c400*/  ISETP.GE.AND P4, PT, R12, UR4, PT ;  /* 0x000000040c007c0c */ /* 0x000fe2000bf86270 */
[----:B------:R-:W-:Y:S01]  /*c410*/  ULDC UR4, c[0x0][0x228] ;  /* 0x00008a0000047ab9 */ /* 0x000fe20000000800 */
[C---:B0-----:R-:W-:Y:S01]  /*c420*/  PRMT R73, R14.reuse, 0x7771, RZ ;  /* 0x000077710e497816 */ /* 0x041fe200000000ff */
[----:B------:R-:W-:Y:S01]  /*c430*/  VIADD R12, R5, 0x11 ;  /* 0x00000011050c7836 */ /* 0x000fe20000000000 */
[----:B------:R-:W-:Y:S01]  /*c440*/  IADD3 R6, P6, R13, R2, RZ ;  /* 0x000000020d067210 */ /* 0x000fe20007fde0ff */
[----:B------:R-:W-:Y:S02]  /*c450*/  ULDC UR6, c[0x0][0x22c] ;  /* 0x00008b0000067ab9 */ /* 0x000fe40000000800 */
[----:B------:R0:W-:Y:S01]  /*c460*/  @P1 STG.E.U8 desc[UR10][R8.64], R73 ;  /* 0x0000004908001986 */ /* 0x0001e2000c10110a */
[----:B------:R-:W-:Y:S01]  /*c470*/  ISETP.LT.AND P1, PT, R217, UR4, !P3 ;  /* 0x00000004d9007c0c */ /* 0x000fe2000df21270 */
[----:B------:R-:W-:Y:S01]  /*c480*/  ULDC UR4, c[0x0][0x248] ;  /* 0x0000920000047ab9 */ /* 0x000fe20000000800 */
[----:B------:R-:W-:Y:S01]  /*c490*/  IMAD.X R7, R75, 0x1, R0, P6 ;  /* 0x000000014b077824 */ /* 0x000fe200030e0600 */
[----:B-1----:R-:W-:-:S02]  /*c4a0*/  PRMT R27, R14, 0x7772, RZ ;  /* 0x000077720e1b7816 */ /* 0x002fc400000000ff */
[CC--:B------:R-:W-:Y:S01]  /*c4b0*/  IADD3 R10, P3, R13.reuse, R3.reuse, RZ ;  /* 0x000000030d0a7210 */ /* 0x0c0fe20007f7e0ff */
[----:B------:R-:W-:Y:S01]  /*c4c0*/  VIADD R13, R13, UR4 ;  /* 0x000000040d0d7c36 */ /* 0x000fe20008000000 */
[----:B------:R-:W-:Y:S01]  /*c4d0*/  ULDC UR4, c[0x0][0x22c] ;  /* 0x00008b0000047ab9 */ /* 0x000fe20000000800 */
[----:B------:R1:W-:Y:S01]  /*c4e0*/  @P5 STG.E.U8 desc[UR10][R6.64], R27 ;  /* 0x0000001b06005986 */ /* 0x0003e2000c10110a */
[----:B------:R-:W-:Y:S01]  /*c4f0*/  ISETP.LT.AND P5, PT, R216, UR8, !P0 ;  /* 0x00000008d8007c0c */ /* 0x000fe2000c7a1270 */
[----:B------:R-:W-:Y:S01]  /*c500*/  IMAD.X R11, R75, 0x1, R4, P3 ;  /* 0x000000014b0b7824 */ /* 0x000fe200018e0604 */
[----:B0-----:R-:W-:Y:S01]  /*c510*/  PRMT R9, R14, 0x7773, RZ ;  /* 0x000077730e097816 */ /* 0x001fe200000000ff */
[----:B------:R-:W-:Y:S01]  /*c520*/  VIADD R8, R5, 0x12 ;  /* 0x0000001205087836 */ /* 0x000fe20000000000 */
[----:B------:R-:W-:Y:S01]  /*c530*/  SHF.R.S32.HI R73, RZ, 0x1f, R13 ;  /* 0x0000001fff497819 */ /* 0x000fe2000001140d */
[----:B------:R-:W-:Y:S01]  /*c540*/  ULDC UR8, c[0x0][0x228] ;  /* 0x00008a0000087ab9 */ /* 0x000fe20000000800 */
[----:B------:R-:W-:Y:S01]  /*c550*/  ISETP.GE.AND P3, PT, R12, UR6, PT ;  /* 0x000000060c007c0c */ /* 0x000fe2000bf66270 */
[----:B------:R-:W-:Y:S01]  /*c560*/  ULDC UR6, c[0x0][0x228] ;  /* 0x00008a0000067ab9 */ /* 0x000fe20000000800 */
[----:B------:R0:W-:Y:S01]  /*c570*/  @P1 STG.E.U8 desc[UR10][R10.64], R9 ;  /* 0x000000090a001986 */ /* 0x0001e2000c10110a */
[----:B------:R-:W-:Y:S01]  /*c580*/  ISETP.LT.AND P0, PT, R217, UR6, !P0 ;  /* 0x00000006d9007c0c */ /* 0x000fe2000c701270 */
[----:B------:R-:W-:Y:S01]  /*c590*/  ULDC UR6, c[0x0][0x228] ;  /* 0x00008a0000067ab9 */ /* 0x000fe20000000800 */
[----:B-1----:R-:W-:Y:S01]  /*c5a0*/  IADD3 R6, P6, R13, R2, RZ ;  /* 0x000000020d067210 */ /* 0x002fe20007fde0ff */
[----:B------:R-:W-:Y:S01]  /*c5b0*/  VIADD R12, R5, 0x13 ;  /* 0x00000013050c7836 */ /* 0x000fe20000000000 */
[----:B------:R-:W-:Y:S01]  /*c5c0*/  ISETP.GE.AND P1, PT, R8, UR4, PT ;  /* 0x0000000408007c0c */ /* 0x000fe2000bf26270 */
[----:B------:R-:W-:Y:S01]  /*c5d0*/  ULDC UR4, c[0x0][0x248] ;  /* 0x0000920000047ab9 */ /* 0x000fe20000000800 */
[----:B------:R-:W-:Y:S01]  /*c5e0*/  PRMT R75, R15, 0x7770, RZ ;  /* 0x000077700f4b7816 */ /* 0x000fe200000000ff */
[----:B------:R-:W-:Y:S01]  /*c5f0*/  IMAD.X R7, R73, 0x1, R0, P6 ;  /* 0x0000000149077824 */ /* 0x000fe200030e0600 */
[----:B------:R-:W-:-:S02]  /*c600*/  IADD3 R8, P6, R13, R3, RZ ;  /* 0x000000030d087210 */ /* 0x000fc40007fde0ff */
[----:B------:R-:W-:Y:S01]  /*c610*/  PRMT R27, R15, 0x7773, RZ ;  /* 0x000077730f1b7816 */ /* 0x000fe200000000ff */
[----:B0-----:R-:W-:Y:S01]  /*c620*/  VIADD R10, R13, UR4 ;  /* 0x000000040d0a7c36 */ /* 0x001fe20008000000 */
[----:B------:R0:W-:Y:S01]  /*c630*/  @P5 STG.E.U8 desc[UR10][R6.64], R75 ;  /* 0x0000004b06005986 */ /* 0x0001e2000c10110a */
[----:B------:R-:W-:Y:S01]  /*c640*/  IMAD.X R9, R73, 0x1, R4, P6 ;  /* 0x0000000149097824 */ /* 0x000fe200030e0604 */
[----:B------:R-:W-:Y:S01]  /*c650*/  PRMT R73, R15, 0x7771, RZ ;  /* 0x000077710f497816 */ /* 0x000fe200000000ff */
[----:B------:R-:W-:Y:S01]  /*c660*/  ULDC UR4, c[0x0][0x248] ;  /* 0x0000920000047ab9 */ /* 0x000fe20000000800 */
[----:B------:R-:W-:Y:S01]  /*c670*/  ISETP.LT.AND P5, PT, R216, UR6, !P2 ;  /* 0x00000006d8007c0c */ /* 0x000fe2000d7a1270 */
[----:B------:R-:W-:Y:S01]  /*c680*/  ULDC UR6, c[0x0][0x228] ;  /* 0x00008a0000067ab9 */ /* 0x000fe20000000800 */
[----:B------:R-:W-:Y:S01]  /*c690*/  SHF.R.S32.HI R11, RZ, 0x1f, R10 ;  /* 0x0000001fff0b7819 */ /* 0x000fe2000001140a */
[----:B------:R1:W-:Y:S01]  /*c6a0*/  @P0 STG.E.U8 desc[UR10][R8.64], R73 ;  /* 0x0000004908000986 */ /* 0x0003e2000c10110a */
[----:B------:R-:W-:Y:S01]  /*c6b0*/  ISETP.LT.AND P0, PT, R217, UR6, !P2 ;  /* 0x00000006d9007c0c */ /* 0x000fe2000d701270 */
[C---:B------:R-:W-:Y:S01]  /*c6c0*/  VIADD R13, R10.reuse, UR4 ;  /* 0x000000040a0d7c36 */ /* 0x040fe20008000000 */
[----:B------:R-:W-:Y:S01]  /*c6d0*/  PRMT R15, R15, 0x7772, RZ ;  /* 0x000077720f0f7816 */ /* 0x000fe200000000ff */
[----:B------:R-:W-:Y:S01]  /*c6e0*/  ULDC UR4, c[0x0][0x22c] ;  /* 0x00008b0000047ab9 */ /* 0x000fe20000000800 */
[C---:B0-----:R-:W-:Y:S01]  /*c6f0*/  IADD3 R6, P6, R10.reuse, R2, RZ ;  /* 0x000000020a067210 */ /* 0x041fe20007fde0ff */
[----:B------:R-:W-:Y:S01]  /*c700*/  ULDC UR6, c[0x0][0x228] ;  /* 0x00008a0000067ab9 */ /* 0x000fe20000000800 */
[----:B------:R-:W-:-:S02]  /*c710*/  IADD3 R10, P2, R10, R3, RZ ;  /* 0x000000030a0a7210 */ /* 0x000fc40007f5e0ff */
[----:B------:R-:W-:Y:S01]  /*c720*/  SHF.R.S32.HI R75, RZ, 0x1f, R13 ;  /* 0x0000001fff4b7819 */ /* 0x000fe2000001140d */
[C---:B------:R-:W-:Y:S01]  /*c730*/  IMAD.X R7, R11.reuse, 0x1, R0, P6 ;  /* 0x000000010b077824 */ /* 0x040fe200030e0600 */
[----:B------:R-:W-:Y:S01]  /*c740*/  ISETP.LT.AND P6, PT, R216, UR8, !P4 ;  /* 0x00000008d8007c0c */ /* 0x000fe2000e7c1270 */
[----:B------:R-:W-:Y:S01]  /*c750*/  IMAD.X R11, R11, 0x1, R4, P2 ;  /* 0x000000010b0b7824 */ /* 0x000fe200010e0604 */
[----:B------:R-:W-:Y:S01]  /*c760*/  ISETP.GE.AND P2, PT, R12, UR4, PT ;  /* 0x000000040c007c0c */ /* 0x000fe2000bf46270 */
[----:B------:R-:W-:Y:S01]  /*c770*/  ULDC UR4, c[0x0][0x248] ;  /* 0x0000920000047ab9 */ /* 0x000fe20000000800 */
[----:B------:R0:W-:Y:S01]  /*c780*/  @P5 STG.E.U8 desc[UR10][R6.64], R15 ;  /* 0x0000000f06005986 */ /* 0x0001e2000c10110a */
[-C--:B-1----:R-:W-:Y:S01]  /*c790*/  IADD3 R8, P5, R13, R2.reuse, RZ ;  /* 0x000000020d087210 */ /* 0x082fe20007fbe0ff */
[----:B------:R-:W-:Y:S01]  /*c7a0*/  ULDC UR8, c[0x0][0x228] ;  /* 0x00008a0000087ab9 */ /* 0x000fe20000000800 */
[----:B------:R-:W-:Y:S01]  /*c7b0*/  PRMT R73, R16, 0x7770, RZ ;  /* 0x0000777010497816 */ /* 0x000fe200000000ff */
[----:B------:R1:W-:Y:S01]  /*c7c0*/  @P0 STG.E.U8 desc[UR10][R10.64], R27 ;  /* 0x0000001b0a000986 */ /* 0x0003e2000c10110a */
[----:B------:R-:W-:Y:S01]  /*c7d0*/  ISETP.LT.AND P0, PT, R217, UR6, !P4 ;  /* 0x00000006d9007c0c */ /* 0x000fe2000e701270 */
[----:B------:R-:W-:Y:S01]  /*c7e0*/  IMAD.X R9, R75, 0x1, R0, P5 ;  /* 0x000000014b097824 */ /* 0x000fe200028e0600 */
[----:B------:R-:W-:Y:S01]  /*c7f0*/  ISETP.LT.AND P5, PT, R216, UR8, !P3 ;  /* 0x00000008d8007c0c */ /* 0x000fe2000dfa1270 */
[----:B------:R-:W-:Y:S01]  /*c800*/  VIADD R14, R13, UR4 ;  /* 0x000000040d0e7c36 */ /* 0x000fe20008000000 */
[----:B------:R-:W-:Y:S01]  /*c810*/  ULDC UR4, c[0x0][0x22c] ;  /* 0x00008b0000047ab9 */ /* 0x000fe20000000800 */
[----:B------:R-:W-:Y:S01]  /*c820*/  VIADD R12, R5, 0x14 ;  /* 0x00000014050c7836 */ /* 0x000fe20000000000 */
[----:B------:R2:W-:Y:S01]  /*c830*/  @P6 STG.E.U8 desc[UR10][R8.64], R73 ;  /* 0x0000004908006986 */ /* 0x0005e2000c10110a */
[----:B0-----:R-:W-:Y:S01]  /*c840*/  IADD3 R6, P4, R13, R3, RZ ;  /* 0x000000030d067210 */ /* 0x001fe20007f9e0ff */
[----:B------:R-:W-:Y:S01]  /*c850*/  ULDC UR6, c[0x0][0x228] ;  /* 0x00008a0000067ab9 */ /* 0x000fe20000000800 */
[----:B------:R-:W-:Y:S01]  /*c860*/  SHF.R.S32.HI R77, RZ, 0x1f, R14 ;  /* 0x0000001fff4d7819 */ /* 0x000fe2000001140e */
[----:B------:R-:W-:Y:S01]  /*c870*/  ULDC UR8, c[0x0][0x228] ;  /* 0x00008a0000087ab9 */ /* 0x000fe20000000800 */
[----:B-1----:R-:W-:Y:S01]  /*c880*/  IADD3 R10, P6, R14, R2, RZ ;  /* 0x000000020e0a7210 */ /* 0x002fe20007fde0ff */
[----:B------:R-:W-:Y:S01]  /*c890*/  IMAD.X R7, R75, 0x1, R4, P4 ;  /* 0x000000014b077824 */ /* 0x000fe200020e0604 */
[----:B------:R-:W-:-:S02]  /*c8a0*/  PRMT R27, R16, 0x7771, RZ ;  /* 0x00007771101b7816 */ /* 0x000fc400000000ff */
[----:B------:R-:W-:Y:S01]  /*c8b0*/  PRMT R15, R16, 0x7772, RZ ;  /* 0x00007772100f7816 */ /* 0x000fe200000000ff */
[----:B------:R-:W-:Y:S01]  /*c8c0*/  IMAD.X R11, R77, 0x1, R0, P6 ;  /* 0x000000014d0b7824 */ /* 0x000fe200030e0600 */
[----:B------:R-:W-:Y:S01]  /*c8d0*/  ISETP.GE.AND P4, PT, R12, UR4, PT ;  /* 0x000000040c007c0c */ /* 0x000fe2000bf86270 */
[----:B------:R0:W-:Y:S01]  /*c8e0*/  @P0 STG.E.U8 desc[UR10][R6.64], R27 ;  /* 0x0000001b06000986 */ /* 0x0001e2000c10110a */
[----:B------:R-:W-:Y:S01]  /*c8f0*/  ISETP.LT.AND P0, PT, R217, UR6, !P3 ;  /* 0x00000006d9007c0c */ /* 0x000fe2000df01270 */
[----:B------:R-:W-:Y:S01]  /*c900*/  ULDC UR4, c[0x0][0x248] ;  /* 0x0000920000047ab9 */ /* 0x000fe20000000800 */
[CC--:B--2---:R-:W-:Y:S01]  /*c910*/  IADD3 R8, P3, R14.reuse, R3.reuse, RZ ;  /* 0x000000030e087210 */ /* 0x0c4fe20007f7e0ff */
[----:B------:R-:W-:Y:S01]  /*c920*/  VIADD R13, R14, UR4 ;  /* 0x000000040e0d7c36 */ /* 0x000fe20008000000 */
[----:B------:R1:W-:Y:S01]  /*c930*/  @P5 STG.E.U8 desc[UR10][R10.64], R15 ;  /* 0x0000000f0a005986 */ /* 0x0003e2000c10110a */
[----:B------:R-:W-:Y:S01]  /*c940*/  ISETP.LT.AND P5, PT, R216, UR8, !P1 ;  /* 0x00000008d8007c0c */ /* 0x000fe2000cfa1270 */
[----:B------:R-:W-:Y:S01]  /*c950*/  VIADD R12, R5, 0x15 ;  /* 0x00000015050c7836 */ /* 0x000fe20000000000 */
[----:B------:R-:W-:Y:S01]  /*c960*/  ULDC UR6, c[0x0][0x228] ;  /* 0x00008a0000067ab9 */ /* 0x000fe20000000800 */
[----:B------:R-:W-:Y:S01]  /*c970*/  SHF.R.S32.HI R73, RZ, 0x1f, R13 ;  /* 0x0000001fff497819 */ /* 0x000fe2000001140d */
[----:B------:R-:W-:Y:S01]  /*c980*/  IMAD.X R9, R77, 0x1, R4, P3 ;  /* 0x000000014d097824 */ /* 0x000fe200018e0604 */
[----:B------:R-:W-:Y:S01]  /*c990*/  ISETP.LT.AND P1, PT, R217, UR6, !P1 ;  /* 0x00000006d9007c0c */ /* 0x000fe2000cf21270 */
[----:B------:R-:W-:Y:S01]  /*c9a0*/  ULDC UR4, c[0x0][0x22c] ;  /* 0x00008b0000047ab9 */ /* 0x000fe20000000800 */
[----:B0-----:R-:W-:Y:S01]  /*c9b0*/  IADD3 R6, P6, R13, R2, RZ ;  /* 0x000000020d067210 */ /* 0x001fe20007fde0ff */
[----:B------:R-:W-:Y:S01]  /*c9c0*/  ULDC UR8, c[0x0][0x228] ;  /* 0x00008a0000087ab9 */ /* 0x000fe20000000800 */
[----:B------:R-:W-:Y:S01]  /*c9d0*/  PRMT R27, R16, 0x7773, RZ ;  /* 0x00007773101b7816 */ /* 0x000fe200000000ff */
[----:B------:R-:W-:Y:S01]  /*c9e0*/  ULDC UR6, c[0x0][0x228] ;  /* 0x00008a0000067ab9 */ /* 0x000fe20000000800 */
[----:B-1----:R-:W-:Y:S01]  /*c9f0*/  PRMT R15, R17, 0x7770, RZ ;  /* 0x00007770110f7816 */ /* 0x002fe200000000ff */
[----:B------:R-:W-:Y:S01]  /*ca00*/  IMAD.X R7, R73, 0x1, R0, P6 ;  /* 0x0000000149077824 */ /* 0x000fe200030e0600 */
[----:B------:R-:W-:Y:S01]  /*ca10*/  ISETP.GE.AND P3, PT, R12, UR4, PT ;  /* 0x000000040c007c0c */ /* 0x000fe2000bf66270 */
[----:B------:R0:W-:Y:S01]  /*ca20*/  @P0 STG.E.U8 desc[UR10][R8.64], R27 ;  /* 0x0000001b08000986 */ /* 0x0001e2000c10110a */
[----:B------:R-:W-:Y:S01]  /*ca30*/  IADD3 R10, P0, R13, R3, RZ ;  /* 0x000000030d0a7210 */ /* 0x000fe20007f1e0ff */
[----:B------:R-:W-:Y:S01]  /*ca40*/  ULDC UR4, c[0x0][0x248] ;  /* 0x0000920000047ab9 */ /* 0x000fe20000000800 */
[----:B------:R-:W-:Y:S01]  /*ca50*/  VIADD R12, R5, 0x16 ;  /* 0x00000016050c7836 */ /* 0x000fe20000000000 */
[----:B------:R1:W-:Y:S01]  /*ca60*/  @P5 STG.E.U8 desc[UR10][R6.64], R15 ;  /* 0x0000000f06005986 */ /* 0x0003e2000c10110a */
[----:B------:R-:W-:Y:S01]  /*ca70*/  VIADD R14, R13, UR4 ;  /* 0x000000040d0e7c36 */ /* 0x000fe20008000000 */
[----:B------:R-:W-:Y:S01]  /*ca80*/  ISETP.LT.AND P5, PT, R216, UR8, !P2 ;  /* 0x00000008d8007c0c */ /* 0x000fe2000d7a1270 */
[----:B------:R-:W-:Y:S01]  /*ca90*/  IMAD.X R11, R73, 0x1, R4, P0 ;  /* 0x00000001490b7824 */ /* 0x000fe200000e0604 */
[----:B------:R-:W-:Y:S01]  /*caa0*/  ULDC UR4, c[0x0][0x22c] ;  /* 0x00008b0000047ab9 */ /* 0x000fe20000000800 */
[----:B------:R-:W-:Y:S01]  /*cab0*/  ULDC UR8, c[0x0][0x228] ;  /* 0x00008a0000087ab9 */ /* 0x000fe20000000800 */
[----:B------:R-:W-:-:S02]  /*cac0*/  SHF.R.S32.HI R75, RZ, 0x1f, R14 ;  /* 0x0000001fff4b7819 */ /* 0x000fc4000001140e */
[C---:B0-----:R-:W-:Y:S02]  /*cad0*/  PRMT R27, R17.reuse, 0x7771, RZ ;  /* 0x00007771111b7816 */ /* 0x041fe400000000ff */
[-C--:B------:R-:W-:Y:S02]  /*cae0*/  IADD3 R8, P6, R14, R2.reuse, RZ ;  /* 0x000000020e087210 */ /* 0x080fe40007fde0ff */
[----:B-1----:R-:W-:Y:S01]  /*caf0*/  PRMT R15, R17, 0x7772, RZ ;  /* 0x00007772110f7816 */ /* 0x002fe200000000ff */
[----:B------:R0:W-:Y:S01]  /*cb00*/  @P1 STG.E.U8 desc[UR10][R10.64], R27 ;  /* 0x0000001b0a001986 */ /* 0x0001e2000c10110a */
[----:B------:R-:W-:Y:S01]  /*cb10*/  ISETP.LT.AND P1, PT, R217, UR6, !P2 ;  /* 0x00000006d9007c0c */ /* 0x000fe2000d721270 */
[C---:B------:R-:W-:Y:S01]  /*cb20*/  IMAD.X R9, R75.reuse, 0x1, R0, P6 ;  /* 0x000000014b097824 */ /* 0x040fe200030e0600 */
[----:B------:R-:W-:Y:S01]  /*cb30*/  ISETP.GE.AND P0, PT, R12, UR4, PT ;  /* 0x000000040c007c0c */ /* 0x000fe2000bf06270 */
[----:B------:R-:W-:Y:S01]  /*cb40*/  ULDC UR4, c[0x0][0x248] ;  /* 0x0000920000047ab9 */ /* 0x000fe20000000800 */
[CC--:B------:R-:W-:Y:S01]  /*cb50*/  IADD3 R6, P2, R14.reuse, R3.reuse, RZ ;  /* 0x000000030e067210 */ /* 0x0c0fe20007f5e0ff */
[----:B------:R-:W-:Y:S01]  /*cb60*/  VIADD R13, R14, UR4 ;  /* 0x000000040e0d7c36 */ /* 0x000fe20008000000 */
[----:B------:R1:W-:Y:S01]  /*cb70*/  @P5 STG.E.U8 desc[UR10][R8.64], R15 ;  /* 0x0000000f08005986 */ /* 0x0003e2000c10110a */
[----:B------:R-:W-:Y:S01]  /*cb80*/  ISETP.LT.AND P5, PT, R216, UR8, !P4 ;  /* 0x00000008d8007c0c */ /* 0x000fe2000e7a1270 */
[----:B------:R-:W-:Y:S01]  /*cb90*/  ULDC UR6, c[0x0][0x228] ;  /* 0x00008a0000067ab9 */ /* 0x000fe20000000800 */
[----:B------:R-:W-:Y:S01]  /*cba0*/  IMAD.X R7, R75, 0x1, R4, P2 ;  /* 0x000000014b077824 */ /* 0x000fe200010e0604 */
[----:B------:R-:W-:Y:S01]  /*cbb0*/  PRMT R17, R17, 0x7773, RZ ;  /* 0x0000777311117816 */ /* 0x000fe200000000ff */
[----:B------:R-:W-:Y:S01]  /*cbc0*/  VIADD R12, R5, 0x17 ;  /* 0x00000017050c7836 */ /* 0x000fe20000000000 */
[----:B------:R-:W-:Y:S01]  /*cbd0*/  SHF.R.S32.HI R73, RZ, 0x1f, R13 ;  /* 0x0000001fff497819 */ /* 0x000fe2000001140d */
[----:B------:R-:W-:Y:S01]  /*cbe0*/  ULDC UR4, c[0x0][0x22c] ;  /* 0x00008b0000047ab9 */ /* 0x000fe20000000800 */
[-C--:B0-----:R-:W-:Y:S01]  /*cbf0*/  IADD3 R10, P6, R13, R2.reuse, RZ ;  /* 0x000000020d0a7210 */ /* 0x081fe20007fde0ff */
[----:B------:R0:W-:Y:S01]  /*cc00*/  @P1 STG.E.U8 desc[UR10][R6.64], R17 ;  /* 0x0000001106001986 */ /* 0x0001e2000c10110a */
[----:B------:R-:W-:Y:S01]  /*cc10*/  ISETP.LT.AND P1, PT, R217, UR6, !P4 ;  /* 0x00000006d9007c0c */ /* 0x000fe2000e721270 */
[----:B------:R-:W-:Y:S01]  /*cc20*/  ULDC UR6, c[0x0][0x228] ;  /* 0x00008a0000067ab9 */ /* 0x000fe20000000800 */
[----:B-1----:R-:W-:Y:S01]  /*cc30*/  PRMT R15, R18, 0x7770, RZ ;  /* 0x00007770120f7816 */ /* 0x002fe200000000ff */
[----:B------:R-:W-:Y:S01]  /*cc40*/  IMAD.X R11, R73, 0x1, R0, P6 ;  /* 0x00000001490b7824 */ /* 0x000fe200030e0600 */
[----:B------:R-:W-:Y:S01]  /*cc50*/  IADD3 R8, P4, R13, R3, RZ ;  /* 0x000000030d087210 */ /* 0x000fe20007f9e0ff */
[----:B------:R-:W-:Y:S01]  /*cc60*/  ULDC UR8, c[0x0][0x228] ;  /* 0x00008a0000087ab9 */ /* 0x000fe20000000800 */
[----:B------:R-:W-:Y:S01]  /*cc70*/  ISETP.GE.AND P2, PT, R12, UR4, PT ;  /* 0x000000040c007c0c */ /* 0x000fe2000bf46270 */
[----:B------:R-:W-:Y:S01]  /*cc80*/  ULDC UR4, c[0x0][0x248] ;  /* 0x0000920000047ab9 */ /* 0x000fe20000000800 */
[----:B------:R-:W-:Y:S01]  /*cc90*/  VIADD R12, R5, 0x18 ;  /* 0x00000018050c7836 */ /* 0x000fe20000000000 */
[----:B------:R1:W-:Y:S01]  /*cca0*/  @P5 STG.E.U8 desc[UR10][R10.64], R15 ;  /* 0x0000000f0a005986 */ /* 0x0003e2000c10110a */
[----:B------:R-:W-:Y:S01]  /*ccb0*/  VIADD R14, R13, UR4 ;  /* 0x000000040d0e7c36 */ /* 0x000fe20008000000 */
[----:B------:R-:W-:Y:S01]  /*ccc0*/  ISETP.LT.AND P5, PT, R216, UR6, !P3 ;  /* 0x00000006d8007c0c */ /* 0x000fe2000dfa1270 */
[----:B------:R-:W-:Y:S01]  /*ccd0*/  IMAD.X R9, R73, 0x1, R4, P4 ;  /* 0x0000000149097824 */ /* 0x000fe200020e0604 */
[----:B------:R-:W-:Y:S01]  /*cce0*/  ULDC UR4, c[0x0][0x22c] ;  /* 0x00008b0000047ab9 */ /* 0x000fe20000000800 */
[----:B------:R-:W-:Y:S01]  /*ccf0*/  PRMT R13, R18, 0x7772, RZ ;  /* 0x00007772120d7816 */ /* 0x000fe200000000ff */
[----:B------:R-:W-:Y:S01]  /*cd00*/  ULDC UR6, c[0x0][0x22c] ;  /* 0x00008b0000067ab9 */ /* 0x000fe20000000800 */
[----:B------:R-:W-:Y:S01]  /*cd10*/  ISETP.GE.AND P4, PT, R12, UR4, PT ;  /* 0x000000040c007c0c */ /* 0x000fe2000bf86270 */
[----:B------:R-:W-:Y:S01]  /*cd20*/  ULDC UR4, c[0x0][0x228] ;  /* 0x00008a0000047ab9 */ /* 0x000fe20000000800 */
[----:B0-----:R-:W-:Y:S01]  /*cd30*/  SHF.R.S32.HI R17, RZ, 0x1f, R14 ;  /* 0x0000001fff117819 */ /* 0x001fe2000001140e */
[----:B------:R-:W-:Y:S01]  /*cd40*/  VIADD R12, R5, 0x19 ;  /* 0x00000019050c7836 */ /* 0x000fe20000000000 */
[----:B------:R-:W-:-:S02]  /*cd50*/  IADD3 R6, P6, R14, R2, RZ ;  /* 0x000000020e067210 */ /* 0x000fc40007fde0ff */
[----:B-1----:R-:W-:-:S03]  /*cd60*/  PRMT R15, R18, 0x7771, RZ ;  /* 0x00007771120f7816 */ /* 0x002fc600000000ff */
[----:B------:R-:W-:Y:S02]  /*cd70*/  IMAD.X R7, R17, 0x1, R0, P6 ;  /* 0x0000000111077824 */ /* 0x000fe400030e0600 */
[----:B------:R0:W-:Y:S01]  /*cd80*/  @P1 STG.E.U8 desc[UR10][R8.64], R15 ;  /* 0x0000000f08001986 */ /* 0x0001e2000c10110a */
[----:B------:R-:W-:Y:S01]  /*cd90*/  ISETP.LT.AND P1, PT, R217, UR4, !P3 ;  /* 0x00000004d9007c0c */ /* 0x000fe2000df21270 */
[----:B------:R-:W-:Y:S01]  /*cda0*/  ULDC UR4, c[0x0][0x248] ;  /* 0x0000920000047ab9 */ /* 0x000fe20000000800 */
[CC--:B------:R-:W-:Y:S01]  /*cdb0*/  IADD3 R10, P3, R14.reuse, R3.reuse, RZ ;  /* 0x000000030e0a7210 */ /* 0x0c0fe20007f7e0ff */
[----:B------:R-:W-:Y:S01]  /*cdc0*/  VIADD R14, R14, UR4 ;  /* 0x000000040e0e7c36 */ /* 0x000fe20008000000 */
[----:B------:R1:W-:Y:S01]  /*cdd0*/  @P5 STG.E.U8 desc[UR10][R6.64], R13 ;  /* 0x0000000d06005986 */ /* 0x0003e2000c10110a */
[----:B------:R-:W-:Y:S01]  /*cde0*/  ISETP.LT.AND P5, PT, R216, UR8, !P0 ;  /* 0x00000008d8007c0c */ /* 0x000fe2000c7a1270 */
[----:B------:R-:W-:Y:S01]  /*cdf0*/  ULDC UR4, c[0x0][0x22c] ;  /* 0x00008b0000047ab9 */ /* 0x000fe20000000800 */
[----:B------:R-:W-:Y:S01]  /*ce00*/  IMAD.X R11, R17, 0x1, R4, P3 ;  /* 0x00000001110b7824 */ /* 0x000fe200018e0604 */
[----:B------:R-:W-:Y:S01]  /*ce10*/  SHF.R.S32.HI R17, RZ, 0x1f, R14 ;  /* 0x0000001fff117819 */ /* 0x000fe2000001140e */
[----:B------:R-:W-:Y:S01]  /*ce20*/  ULDC UR8, c[0x0][0x228] ;  /* 0x00008a0000087ab9 */ /* 0x000fe20000000800 */
[----:B------:R-:W-:Y:S01]  /*ce30*/  ISETP.GE.AND P3, PT, R12, UR6, PT ;  /* 0x000000060c007c0c */ /* 0x000fe2000bf66270 */
[----:B0-----:R-:W-:Y:S01]  /*ce40*/  VIADD R8, R5, 0x1a ;  /* 0x0000001a05087836 */ /* 0x001fe20000000000 */
[----:B------:R-:W-:Y:S01]  /*ce50*/  PRMT R9, R18, 0x7773, RZ ;  /* 0x0000777312097816 */ /* 0x000fe200000000ff */
[----:B------:R-:W-:Y:S01]  /*ce60*/  ULDC UR6, c[0x0][0x228] ;  /* 0x00008a0000067ab9 */ /* 0x000fe20000000800 */
[----:B------:R-:W-:Y:S01]  /*ce70*/  PRMT R15, R19, 0x7773, RZ ;  /* 0x00007773130f7816 */ /* 0x000fe200000000ff */
[----:B------:R-:W-:Y:S01]  /*ce80*/  VIADD R12, R5, 0x1b ;  /* 0x0000001b050c7836 */ /* 0x000fe20000000000 */
[----:B-1----:R-:W-:Y:S01]  /*ce90*/  IADD3 R6, P6, R14, R2, RZ ;  /* 0x000000020e067210 */ /* 0x002fe20007fde0ff */
[----:B------:R0:W-:Y:S01]  /*cea0*/  @P1 STG.E.U8 desc[UR10][R10.64], R9 ;  /* 0x000000090a001986 */ /* 0x0001e2000c10110a */
[----:B------:R-:W-:Y:S01]  /*ceb0*/  ISETP.LT.AND P0, PT, R217, UR6, !P0 ;  /* 0x00000006d9007c0c */ /* 0x000fe2000c701270 */
[----:B------:R-:W-:Y:S01]  /*cec0*/  ULDC UR6, c[0x0][0x228] ;  /* 0x00008a0000067ab9 */ /* 0x000fe20000000800 */
[----:B------:R-:W-:Y:S01]  /*ced0*/  ISETP.GE.AND P1, PT, R8, UR4, PT ;  /* 0x0000000408007c0c */ /* 0x000fe2000bf26270 */
[----:B------:R-:W-:Y:S01]  /*cee0*/  IMAD.X R7, R17, 0x1, R0, P6 ;  /* 0x0000000111077824 */ /* 0x000fe200030e0600 */
[----:B------:R-:W-:Y:S01]  /*cef0*/  IADD3 R8, P6, R14, R3, RZ ;  /* 0x000000030e087210 */ /* 0x000fe20007fde0ff */
[----:B------:R-:W-:Y:S01]  /*cf00*/  ULDC UR4, c[0x0][0x248] ;  /* 0x0000920000047ab9 */ /* 0x000fe20000000800 */
[----:B------:R-:W-:-:S03]  /*cf10*/  PRMT R13, R19, 0x7770, RZ ;  /* 0x00007770130d7816 */ /* 0x000fc600000000ff */
[----:B0-----:R-:W-:Y:S01]  /*cf20*/  IMAD.X R9, R17, 0x1, R4, P6 ;  /* 0x0000000111097824 */ /* 0x001fe200030e0604 */
[----:B------:R-:W-:Y:S01]  /*cf30*/  PRMT R17, R19, 0x7771, RZ ;  /* 0x0000777113117816 */ /* 0x000fe200000000ff */
[----:B------:R-:W-:Y:S01]  /*cf40*/  VIADD R10, R14, UR4 ;  /* 0x000000040e0a7c36 */ /* 0x000fe20008000000 */
[----:B------:R0:W-:Y:S01]  /*cf50*/  @P5 STG.E.U8 desc[UR10][R6.64], R13 ;  /* 0x0000000d06005986 */ /* 0x0001e2000c10110a */
[----:B------:R-:W-:Y:S01]  /*cf60*/  ISETP.LT.AND P5, PT, R216, UR6, !P2 ;  /* 0x00000006d8007c0c */ /* 0x000fe2000d7a1270 */
[----:B------:R-:W-:Y:S01]  /*cf70*/  ULDC UR6, c[0x0][0x228] ;  /* 0x00008a0000067ab9 */ /* 0x000fe20000000800 */
[----:B------:R-:W-:Y:S01]  /*cf80*/  ULDC UR4, c[0x0][0x248] ;  /* 0x0000920000047ab9 */ /* 0x000fe20000000800 */
[----:B------:R1:W-:Y:S01]  /*cf90*/  @P0 STG.E.U8 desc[UR10][R8.64], R17 ;  /* 0x0000001108000986 */ /* 0x0003e2000c10110a */
[----:B------:R-:W-:Y:S02]  /*cfa0*/  SHF.R.S32.HI R11, RZ, 0x1f, R10 ;  /* 0x0000001fff0b7819 */ /* 0x000fe4000001140a */
[----:B------:R-:W-:Y:S01]  /*cfb0*/  ISETP.LT.AND P0, PT, R217, UR6, !P2 ;  /* 0x00000006d9007c0c */ /* 0x000fe2000d701270 */
[----:B------:R-:W-:Y:S01]  /*cfc0*/  ULDC UR6, c[0x0][0x228] ;  /* 0x00008a0000067ab9 */ /* 0x000fe20000000800 */
[----:B------:R-:W-:-:S02]  /*cfd0*/  PRMT R19, R19, 0x7772, RZ ;  /* 0x0000777213137816 */ /* 0x000fc400000000ff */
[CC--:B0-----:R-:W-:Y:S01]  /*cfe0*/  IADD3 R6, P6, R10.reuse, R2.reuse, RZ ;  /* 0x000000020a067210 */ /* 0x0c1fe20007fde0ff */
[C---:B------:R-:W-:Y:S01]  /*cff0*/  VIADD R13, R10.reuse, UR4 ;  /* 0x000000040a0d7c36 */ /* 0x040fe20008000000 */
[----:B------:R-:W-:Y:S01]  /*d000*/  IADD3 R10, P2, R10, R3, RZ ;  /* 0x000000030a0a7210 */ /* 0x000fe20007f5e0ff */
[----:B------:R-:W-:Y:S01]  /*d010*/  ULDC UR4, c[0x0][0x22c] ;  /* 0x00008b0000047ab9 */ /* 0x000fe20000000800 */
[----:B-1----:R-:W-:Y:S01]  /*d020*/  PRMT R17, R20, 0x7770, RZ ;  /* 0x0000777014117816 */ /* 0x002fe200000000ff */
[C---:B------:R-:W-:Y:S01]  /*d030*/  IMAD.X R7, R11.reuse, 0x1, R0, P6 ;  /* 0x000000010b077824 */ /* 0x040fe200030e0600 */
[----:B------:R-:W-:Y:S01]  /*d040*/  ISETP.LT.AND P6, PT, R216, UR8, !P4 ;  /* 0x00000008d8007c0c */ /* 0x000fe2000e7c1270 */
[----:B------:R-:W-:Y:S01]  /*d050*/  IMAD.X R11, R11, 0x1, R4, P2 ;  /* 0x000000010b0b7824 */ /* 0x000fe200010e0604 */
[----:B------:R-:W-:Y:S01]  /*d060*/  SHF.R.S32.HI R27, RZ, 0x1f, R13 ;  /* 0x0000001fff1b7819 */ /* 0x000fe2000001140d */
[----:B------:R-:W-:Y:S01]  /*d070*/  ULDC UR8, c[0x0][0x228] ;  /* 0x00008a0000087ab9 */ /* 0x000fe20000000800 */
[----:B------:R0:W-:Y:S01]  /*d080*/  @P5 STG.E.U8 desc[UR10][R6.64], R19 ;  /* 0x0000001306005986 */ /* 0x0001e2000c10110a */
[----:B------:R-:W-:-:S02]  /*d090*/  IADD3 R8, P5, R13, R2, RZ ;  /* 0x000000020d087210 */ /* 0x000fc40007fbe0ff */
[----:B------:R-:W-:Y:S01]  /*d0a0*/  ISETP.GE.AND P2, PT, R12, UR4, PT ;  /* 0x000000040c007c0c */ /* 0x000fe2000bf46270 */
[----:B------:R1:W-:Y:S01]  /*d0b0*/  @P0 STG.E.U8 desc[UR10][R10.64], R15 ;  /* 0x0000000f0a000986 */ /* 0x0003e2000c10110a */
[----:B------:R-:W-:Y:S01]  /*d0c0*/  ISETP.LT.AND P0, PT, R217, UR6, !P4 ;  /* 0x00000006d9007c0c */ /* 0x000fe2000e701270 */
[----:B------:R-:W-:Y:S01]  /*d0d0*/  ULDC UR4, c[0x0][0x248] ;  /* 0x0000920000047ab9 */ /* 0x000fe20000000800 */
[----:B------:R-:W-:Y:S01]  /*d0e0*/  IMAD.X R9, R27, 0x1, R0, P5 ;  /* 0x000000011b097824 */ /* 0x000fe200028e0600 */
[----:B------:R-:W-:Y:S01]  /*d0f0*/  ISETP.LT.AND P5, PT, R216, UR8, !P3 ;  /* 0x00000008d8007c0c */ /* 0x000fe2000dfa1270 */
[----:B------:R-:W-:Y:S01]  /*d100*/  VIADD R14, R13, UR4 ;  /* 0x000000040d0e7c36 */ /* 0x000fe20008000000 */
[----:B------:R-:W-:Y:S01]  /*d110*/  ULDC UR4, c[0x0][0x22c] ;  /* 0x00008b0000047ab9 */ /* 0x000fe20000000800 */
[----:B------:R-:W-:Y:S01]  /*d120*/  VIADD R12, R5, 0x1c ;  /* 0x0000001c050c7836 */ /* 0x000fe20000000000 */
[----:B0-----:R-:W-:Y:S01]  /*d130*/  IADD3 R6, P4, R13, R3, RZ ;  /* 0x000000030d067210 */ /* 0x001fe20007f9e0ff */
[----:B------:R0:W-:Y:S01]  /*d140*/  @P6 STG.E.U8 desc[UR10][R8.64], R17 ;  /* 0x0000001108006986 */ /* 0x0001e2000c10110a */
[----:B------:R-:W-:Y:S01]  /*d150*/  SHF.R.S32.HI R19, RZ, 0x1f, R14 ;  /* 0x0000001fff137819 */ /* 0x000fe2000001140e */
[----:B------:R-:W-:Y:S01]  /*d160*/  ULDC UR6, c[0x0][0x228] ;  /* 0x00008a0000067ab9 */ /* 0x000fe20000000800 */
[----:B-1----:R-:W-:Y:S01]  /*d170*/  IADD3 R10, P6, R14, R2, RZ ;  /* 0x000000020e0a7210 */ /* 0x002fe20007fde0ff */
[----:B------:R-:W-:Y:S01]  /*d180*/  IMAD.X R7, R27, 0x1, R4, P4 ;  /* 0x000000011b077824 */ /* 0x000fe200020e0604 */
[----:B------:R-:W-:Y:S01]  /*d190*/  PRMT R15, R20, 0x7772, RZ ;  /* 0x00007772140f7816 */ /* 0x000fe200000000ff */
[----:B------:R-:W-:Y:S01]  /*d1a0*/  ULDC UR8, c[0x0][0x228] ;  /* 0x00008a0000087ab9 */ /* 0x000fe20000000800 */
[----:B------:R-:W-:Y:S01]  /*d1b0*/  ISETP.GE.AND P4, PT, R12, UR4, PT ;  /* 0x000000040c007c0c */ /* 0x000fe2000bf86270 */
[----:B------:R-:W-:Y:S01]  /*d1c0*/  IMAD.X R11, R19, 0x1, R0, P6 ;  /* 0x00000001130b7824 */ /* 0x000fe200030e0600 */
[----:B------:R-:W-:Y:S01]  /*d1d0*/  ULDC UR4, c[0x0][0x248] ;  /* 0x0000920000047ab9 */ /* 0x000fe20000000800 */
[----:B------:R-:W-:Y:S01]  /*d1e0*/  VIADD R12, R5, 0x1d ;  /* 0x0000001d050c7836 */ /* 0x000fe20000000000 */
[----:B0-----:R-:W-:Y:S01]  /*d1f0*/  PRMT R17, R20, 0x7771, RZ ;  /* 0x0000777114117816 */ /* 0x001fe200000000ff */
[----:B------:R-:W-:Y:S01]  /*d200*/  VIADD R13, R14, UR4 ;  /* 0x000000040e0d7c36 */ /* 0x000fe20008000000 */
[----:B------:R-:W-:-:S03]  /*d210*/  ULDC UR4, c[0x0][0x22c] ;  /* 0x00008b0000047ab9 */ /* 0x000fc60000000800 */
[----:B------:R0:W-:Y:S01]  /*d220*/  @P0 STG.E.U8 desc[UR10][R6.64], R17 ;  /* 0x0000001106000986 */ /* 0x0001e2000c10110a */
[----:B------:R-:W-:Y:S01]  /*d230*/  ISETP.LT.AND P0, PT, R217, UR6, !P3 ;  /* 0x00000006d9007c0c */ /* 0x000fe2000df01270 */
[----:B------:R-:W-:Y:S01]  /*d240*/  ULDC UR6, c[0x0][0x228] ;  /* 0x00008a0000067ab9 */ /* 0x000fe20000000800 */
[-C--:B------:R-:W-:Y:S01]  /*d250*/  IADD3 R8, P3, R14, R3.reuse, RZ ;  /* 0x000000030e087210 */ /* 0x080fe20007f7e0ff */
[----:B------:R1:W-:Y:S01]  /*d260*/  @P5 STG.E.U8 desc[UR10][R10.64], R15 ;  /* 0x0000000f0a005986 */ /* 0x0003e2000c10110a */
[----:B------:R-:W-:Y:S01]  /*d270*/  ISETP.LT.AND P5, PT, R216, UR8, !P1 ;  /* 0x00000008d8007c0c */ /* 0x000fe2000cfa1270 */
[----:B------:R-:W-:Y:S01]  /*d280*/  ULDC UR8, c[0x0][0x228] ;  /* 0x00008a0000087ab9 */ /* 0x000fe20000000800 */
[----:B------:R-:W-:Y:S01]  /*d290*/  SHF.R.S32.HI R27, RZ, 0x1f, R13 ;  /* 0x0000001fff1b7819 */ /* 0x000fe2000001140d */
[----:B------:R-:W-:Y:S01]  /*d2a0*/  IMAD.X R9, R19, 0x1, R4, P3 ;  /* 0x0000000113097824 */ /* 0x000fe200018e0604 */
[----:B------:R-:W-:Y:S01]  /*d2b0*/  ISETP.LT.AND P1, PT, R217, UR6, !P1 ;  /* 0x00000006d9007c0c */ /* 0x000fe2000cf21270 */
[----:B------:R-:W-:Y:S01]  /*d2c0*/  ULDC UR6, c[0x0][0x228] ;  /* 0x00008a0000067ab9 */ /* 0x000fe20000000800 */
[----:B------:R-:W-:Y:S01]  /*d2d0*/  ISETP.GE.AND P3, PT, R12, UR4, PT ;  /* 0x000000040c007c0c */ /* 0x000fe2000bf66270 */
[----:B------:R-:W-:Y:S01]  /*d2e0*/  ULDC UR4, c[0x0][0x248] ;  /* 0x0000920000047ab9 */ /* 0x000fe20000000800 */
[C---:B0-----:R-:W-:Y:S01]  /*d2f0*/  IADD3 R6, P6, R13.reuse, R2, RZ ;  /* 0x000000020d067210 */ /* 0x041fe20007fde0ff */
[----:B------:R-:W-:Y:S01]  /*d300*/  VIADD R14, R13, UR4 ;  /* 0x000000040d0e7c36 */ /* 0x000fe20008000000 */
[----:B------:R-:W-:Y:S01]  /*d310*/  PRMT R17, R20, 0x7773, RZ ;  /* 0x0000777314117816 */ /* 0x000fe200000000ff */
[----:B------:R-:W-:Y:S01]  /*d320*/  VIADD R12, R5, 0x1e ;  /* 0x0000001e050c7836 */ /* 0x000fe20000000000 */
[----:B-1----:R-:W-:Y:S01]  /*d330*/  PRMT R15, R21, 0x7770, RZ ;  /* 0x00007770150f7816 */ /* 0x002fe200000000ff */
[----:B------:R-:W-:Y:S01]  /*d340*/  IMAD.X R7, R27, 0x1, R0, P6 ;  /* 0x000000011b077824 */ /* 0x000fe200030e0600 */
[----:B------:R-:W-:Y:S01]  /*d350*/  SHF.R.S32.HI R19, RZ, 0x1f, R14 ;  /* 0x0000001fff137819 */ /* 0x000fe2000001140e */
[----:B------:R0:W-:Y:S01]  /*d360*/  @P0 STG.E.U8 desc[UR10][R8.64], R17 ;  /* 0x0000001108000986 */ /* 0x0001e2000c10110a */
[----:B------:R-:W-:Y:S01]  /*d370*/  IADD3 R10, P0, R13, R3, RZ ;  /* 0x000000030d0a7210 */ /* 0x000fe20007f1e0ff */
[----:B------:R-:W-:-:S02]  /*d380*/  ULDC UR4, c[0x0][0x22c] ;  /* 0x00008b0000047ab9 */ /* 0x000fc40000000800 */
        /* <DEDUP_REMOVED lines=14> */
[----:B------:R-:W-:Y:S01]  /*d470*/  IMAD.X R9, R19, 0x1, R0, P6 ;  /* 0x0000000113097824 */ /* 0x000fe200030e0600 */
[----:B------:R-:W-:Y:S01]  /*d480*/  IADD3 R6, P2, R14, R3, RZ ;  /* 0x000000030e067210 */ /* 0x000fe20007f5e0ff */
[----:B------:R-:W-:Y:S01]  /*d490*/  ULDC UR6, c[0x0][0x228] ;  /* 0x00008a0000067ab9 */ /* 0x000fe20000000800 */
[----:B------:R-:W-:Y:S02]  /*d4a0*/  PRMT R21, R21, 0x7773, RZ ;  /* 0x0000777315157816 */ /* 0x000fe400000000ff */
[----:B------:R1:W-:Y:S01]  /*d4b0*/  @P5 STG.E.U8 desc[UR10][R8.64], R15 ;  /* 0x0000000f08005986 */ /* 0x0003e2000c10110a */
[----:B------:R-:W-:Y:S01]  /*d4c0*/  ISETP.LT.AND P5, PT, R216, UR8, !P4 ;  /* 0x00000008d8007c0c */ /* 0x000fe2000e7a1270 */
[----:B------:R-:W-:Y:S01]  /*d4d0*/  IMAD.X R7, R19, 0x1, R4, P2 ;  /* 0x0000000113077824 */ /* 0x000fe200010e0604 */
[----:B------:R-:W-:Y:S01]  /*d4e0*/  SHF.R.S32.HI R27, RZ, 0x1f, R13 ;  /* 0x0000001fff1b7819 */ /* 0x000fe2000001140d */
[----:B------:R-:W-:Y:S01]  /*d4f0*/  ULDC UR8, c[0x0][0x228] ;  /* 0x00008a0000087ab9 */ /* 0x000fe20000000800 */
[----:B0-----:R-:W-:-:S02]  /*d500*/  IADD3 R10, P6, R13, R2, RZ ;  /* 0x000000020d0a7210 */ /* 0x001fc40007fde0ff */
[----:B------:R0:W-:Y:S01]  /*d510*/  @P1 STG.E.U8 desc[UR10][R6.64], R21 ;  /* 0x0000001506001986 */ /* 0x0001e2000c10110a */
[----:B------:R-:W-:Y:S01]  /*d520*/  ISETP.LT.AND P1, PT, R217, UR6, !P4 ;  /* 0x00000006d9007c0c */ /* 0x000fe2000e721270 */
[----:B------:R-:W-:Y:S01]  /*d530*/  ULDC UR6, c[0x0][0x228] ;  /* 0x00008a0000067ab9 */ /* 0x000fe20000000800 */
[----:B------:R-:W-:Y:S01]  /*d540*/  IMAD.X R11, R27, 0x1, R0, P6 ;  /* 0x000000011b0b7824 */ /* 0x000fe200030e0600 */
[----:B------:R-:W-:Y:S01]  /*d550*/  ISETP.GE.AND P2, PT, R12, UR4, PT ;  /* 0x000000040c007c0c */ /* 0x000fe2000bf46270 */
[----:B------:R-:W-:Y:S01]  /*d560*/  ULDC UR4, c[0x0][0x248] ;  /* 0x0000920000047ab9 */ /* 0x000fe20000000800 */
[----:B-1----:R-:W-:Y:S01]  /*d570*/  PRMT R15, R22, 0x7770, RZ ;  /* 0x00007770160f7816 */ /* 0x002fe200000000ff */
[----:B------:R-:W-:Y:S01]  /*d580*/  VIADD R12, R5, 0x20 ;  /* 0x00000020050c7836 */ /* 0x000fe20000000000 */
[C---:B------:R-:W-:Y:S01]  /*d590*/  IADD3 R8, P4, R13.reuse, R3, RZ ;  /* 0x000000030d087210 */ /* 0x040fe20007f9e0ff */
[----:B------:R-:W-:Y:S01]  /*d5a0*/  VIADD R14, R13, UR4 ;  /* 0x000000040d0e7c36 */ /* 0x000fe20008000000 */
[----:B------:R-:W-:Y:S01]  /*d5b0*/  ULDC UR4, c[0x0][0x22c] ;  /* 0x00008b0000047ab9 */ /* 0x000fe20000000800 */
[----:B------:R1:W-:Y:S01]  /*d5c0*/  @P5 STG.E.U8 desc[UR10][R10.64], R15 ;  /* 0x0000000f0a005986 */ /* 0x0003e2000c10110a */
[----:B------:R-:W-:Y:S01]  /*d5d0*/  ISETP.LT.AND P5, PT, R216, UR6, !P3 ;  /* 0x00000006d8007c0c */ /* 0x000fe2000dfa1270 */
[----:B------:R-:W-:Y:S01]  /*d5e0*/  IMAD.X R9, R27, 0x1, R4, P4 ;  /* 0x000000011b097824 */ /* 0x000fe200020e0604 */
[----:B------:R-:W-:Y:S01]  /*d5f0*/  ISETP.GE.AND P4, PT, R12, UR4, PT ;  /* 0x000000040c007c0c */ /* 0x000fe2000bf86270 */
[----:B------:R-:W-:Y:S01]  /*d600*/  ULDC UR4, c[0x0][0x228] ;  /* 0x00008a0000047ab9 */ /* 0x000fe20000000800 */
[----:B------:R-:W-:Y:S01]  /*d610*/  SHF.R.S32.HI R17, RZ, 0x1f, R14 ;  /* 0x0000001fff117819 */ /* 0x000fe2000001140e */
[----:B------:R-:W-:Y:S01]  /*d620*/  VIADD R12, R5, 0x21 ;  /* 0x00000021050c7836 */ /* 0x000fe20000000000 */
[----:B0-----:R-:W-:Y:S01]  /*d630*/  IADD3 R6, P6, R14, R2, RZ ;  /* 0x000000020e067210 */ /* 0x001fe20007fde0ff */
[----:B------:R-:W-:Y:S01]  /*d640*/  ULDC UR6, c[0x0][0x22c] ;  /* 0x00008b0000067ab9 */ /* 0x000fe20000000800 */
[C---:B------:R-:W-:Y:S01]  /*d650*/  PRMT R13, R22.reuse, 0x7772, RZ ;  /* 0x00007772160d7816 */ /* 0x040fe200000000ff */
[----:B------:R-:W0:Y:S01]  /*d660*/  LDS.128 R24, [R25] ;  /* 0x0000000019187984 */ /* 0x000e220000000c00 */
[----:B-1----:R-:W-:Y:S01]  /*d670*/  PRMT R15, R22, 0x7771, RZ ;  /* 0x00007771160f7816 */ /* 0x002fe200000000ff */
[----:B------:R-:W-:-:S04]  /*d680*/  IMAD.X R7, R17, 0x1, R0, P6 ;  /* 0x0000000111077824 */ /* 0x000fc800030e0600 */
        /* <DEDUP_REMOVED lines=12> */
[----:B-1----:R-:W-:Y:S01]  /*d750*/  VIADD R8, R5, 0x22 ;  /* 0x0000002205087836 */ /* 0x002fe20000000000 */
[----:B------:R-:W-:Y:S01]  /*d760*/  PRMT R9, R22, 0x7773, RZ ;  /* 0x0000777316097816 */ /* 0x000fe200000000ff */
[----:B------:R-:W-:Y:S01]  /*d770*/  ULDC UR6, c[0x0][0x228] ;  /* 0x00008a0000067ab9 */ /* 0x000fe20000000800 */
[----:B------:R-:W-:Y:S01]  /*d780*/  PRMT R15, R23, 0x7773, RZ ;  /* 0x00007773170f7816 */ /* 0x000fe200000000ff */
[----:B------:R-:W-:Y:S01]  /*d790*/  VIADD R12, R5, 0x23 ;  /* 0x00000023050c7836 */ /* 0x000fe20000000000 */
[----:B--2---:R-:W-:Y:S01]  /*d7a0*/  IADD3 R6, P6, R14, R2, RZ ;  /* 0x000000020e067210 */ /* 0x004fe20007fde0ff */
        /* <DEDUP_REMOVED lines=8> */
[----:B-1----:R-:W-:Y:S01]  /*d830*/  IMAD.X R9, R17, 0x1, R4, P6 ;  /* 0x0000000111097824 */ /* 0x002fe200030e0604 */
        /* <DEDUP_REMOVED lines=11> */
[CC--:B-1----:R-:W-:Y:S01]  /*d8f0*/  IADD3 R6, P6, R10.reuse, R2.reuse, RZ ;  /* 0x000000020a067210 */ /* 0x0c2fe20007fde0ff */
[C---:B------:R-:W-:Y:S01]  /*d900*/  VIADD R13, R10.reuse, UR4 ;  /* 0x000000040a0d7c36 */ /* 0x040fe20008000000 */
[----:B------:R-:W-:Y:S01]  /*d910*/  IADD3 R10, P2, R10, R3, RZ ;  /* 0x000000030a0a7210 */ /* 0x000fe20007f5e0ff */
[----:B------:R-:W-:Y:S01]  /*d920*/  ULDC UR4, c[0x0][0x22c] ;  /* 0x00008b0000047ab9 */ /* 0x000fe20000000800 */
[----:B---3--:R-:W-:Y:S01]  /*d930*/  PRMT R17, R28, 0x7770, RZ ;  /* 0x000077701c117816 */ /* 0x008fe200000000ff */
        /* <DEDUP_REMOVED lines=16> */
[----:B-1----:R-:W-:Y:S01]  /*da40*/  IADD3 R6, P4, R13, R3, RZ ;  /* 0x000000030d067210 */ /* 0x002fe20007f9e0ff */
[----:B------:R1:W-:Y:S01]  /*da50*/  @P6 STG.E.U8 desc[UR10][R8.64], R17 ;  /* 0x0000001108006986 */ /* 0x0003e2000c10110a */
[----:B------:R-:W-:Y:S01]  /*da60*/  SHF.R.S32.HI R21, RZ, 0x1f, R14 ;  /* 0x0000001fff157819 */ /* 0x000fe2000001140e */
[----:B------:R-:W-:Y:S01]  /*da70*/  ULDC UR6, c[0x0][0x228] ;  /* 0x00008a0000067ab9 */ /* 0x000fe20000000800 */
[----:B--2---:R-:W-:Y:S01]  /*da80*/  IADD3 R10, P6, R14, R2, RZ ;  /* 0x000000020e0a7210 */ /* 0x004fe20007fde0ff */
[----:B------:R-:W-:Y:S01]  /*da90*/  IMAD.X R7, R19, 0x1, R4, P4 ;  /* 0x0000000113077824 */ /* 0x000fe200020e0604 */
[----:B------:R-:W-:Y:S01]  /*daa0*/  PRMT R15, R28, 0x7772, RZ ;  /* 0x000077721c0f7816 */ /* 0x000fe200000000ff */
[----:B------:R-:W-:Y:S01]  /*dab0*/  ULDC UR8, c[0x0][0x228] ;  /* 0x00008a0000087ab9 */ /* 0x000fe20000000800 */
[----:B------:R-:W-:Y:S01]  /*dac0*/  ISETP.GE.AND P4, PT, R12, UR4, PT ;  /* 0x000000040c007c0c */ /* 0x000fe2000bf86270 */
[----:B------:R-:W-:Y:S01]  /*dad0*/  IMAD.X R11, R21, 0x1, R0, P6 ;  /* 0x00000001150b7824 */ /* 0x000fe200030e0600 */
[----:B------:R-:W-:Y:S01]  /*dae0*/  ULDC UR4, c[0x0][0x248] ;  /* 0x0000920000047ab9 */ /* 0x000fe20000000800 */
[----:B------:R-:W-:Y:S01]  /*daf0*/  VIADD R12, R5, 0x25 ;  /* 0x00000025050c7836 */ /* 0x000fe20000000000 */
[----:B-1----:R-:W-:Y:S01]  /*db00*/  PRMT R17, R28, 0x7771, RZ ;  /* 0x000077711c117816 */ /* 0x002fe200000000ff */
        /* <DEDUP_REMOVED lines=15> */
[C---:B-1----:R-:W-:Y:S01]  /*dc00*/  IADD3 R6, P6, R13.reuse, R2, RZ ;  /* 0x000000020d067210 */ /* 0x042fe20007fde0ff */
[----:B------:R-:W-:Y:S01]  /*dc10*/  VIADD R14, R13, UR4 ;  /* 0x000000040d0e7c36 */ /* 0x000fe20008000000 */
[----:B------:R-:W-:Y:S01]  /*dc20*/  PRMT R17, R28, 0x7773, RZ ;  /* 0x000077731c117816 */ /* 0x000fe200000000ff */
[----:B------:R-:W-:Y:S01]  /*dc30*/  VIADD R12, R5, 0x26 ;  /* 0x00000026050c7836 */ /* 0x000fe20000000000 */
[----:B--2---:R-:W-:Y:S01]  /*dc40*/  PRMT R15, R29, 0x7770, RZ ;  /* 0x000077701d0f7816 */ /* 0x004fe200000000ff */
        /* <DEDUP_REMOVED lines=13> */
[----:B-1----:R-:W-:Y:S01]  /*dd20*/  PRMT R17, R29, 0x7771, RZ ;  /* 0x000077711d117816 */ /* 0x002fe200000000ff */
[----:B------:R-:W-:Y:S01]  /*dd30*/  VIADD R12, R5, 0x27 ;  /* 0x00000027050c7836 */ /* 0x000fe20000000000 */
[----:B------:R-:W-:-:S02]  /*dd40*/  IADD3 R8, P6, R14, R2, RZ ;  /* 0x000000020e087210 */ /* 0x000fc40007fde0ff */
[----:B--2---:R-:W-:Y:S01]  /*dd50*/  PRMT R15, R29, 0x7772, RZ ;  /* 0x000077721d0f7816 */ /* 0x004fe200000000ff */
        /* <DEDUP_REMOVED lines=11> */
[----:B-1----:R-:W-:-:S02]  /*de10*/  IADD3 R10, P6, R13, R2, RZ ;  /* 0x000000020d0a7210 */ /* 0x002fc40007fde0ff */
[----:B------:R1:W-:Y:S01]  /*de20*/  @P1 STG.E.U8 desc[UR10][R6.64], R29 ;  /* 0x0000001d06001986 */ /* 0x0003e2000c10110a */
[----:B------:R-:W-:Y:S01]  /*de30*/  ISETP.LT.AND P1, PT, R217, UR6, !P4 ;  /* 0x00000006d9007c0c */ /* 0x000fe2000e721270 */
[----:B------:R-:W-:Y:S01]  /*de40*/  ULDC UR6, c[0x0][0x228] ;  /* 0x00008a0000067ab9 */ /* 0x000fe20000000800 */
[----:B------:R-:W-:Y:S01]  /*de50*/  IMAD.X R11, R19, 0x1, R0, P6 ;  /* 0x00000001130b7824 */ /* 0x000fe200030e0600 */
[----:B------:R-:W-:Y:S01]  /*de60*/  ISETP.GE.AND P2, PT, R12, UR4, PT ;  /* 0x000000040c007c0c */ /* 0x000fe2000bf46270 */
[----:B------:R-:W-:Y:S01]  /*de70*/  ULDC UR4, c[0x0][0x248] ;  /* 0x0000920000047ab9 */ /* 0x000fe20000000800 */
[----:B--2---:R-:W-:Y:S01]  /*de80*/  PRMT R15, R30, 0x7770, RZ ;  /* 0x000077701e0f7816 */ /* 0x004fe200000000ff */
        /* <DEDUP_REMOVED lines=11> */
[----:B-1----:R-:W-:Y:S01]  /*df40*/  IADD3 R6, P6, R14, R2, RZ ;  /* 0x000000020e067210 */ /* 0x002fe20007fde0ff */
[----:B------:R-:W-:Y:S01]  /*df50*/  ULDC UR6, c[0x0][0x22c] ;  /* 0x00008b0000067ab9 */ /* 0x000fe20000000800 */
[----:B------:R-:W-:-:S02]  /*df60*/  PRMT R13, R30, 0x7772, RZ ;  /* 0x000077721e0d7816 */ /* 0x000fc400000000ff */
[----:B--2---:R-:W-:Y:S01]  /*df70*/  PRMT R15, R30, 0x7771, RZ ;  /* 0x000077711e0f7816 */ /* 0x004fe200000000ff */
        /* <DEDUP_REMOVED lines=43> */
[----:B----4-:R-:W-:Y:S01]  /*e230*/  PRMT R17, R32, 0x7770, RZ ;  /* 0x0000777020117816 */ /* 0x010fe200000000ff */
        /* <DEDUP_REMOVED lines=143> */
[----:B--2---:R-:W-:Y:S01]  /*eb30*/  PRMT R17, R36, 0x7770, RZ ;  /* 0x0000777024117816 */ /* 0x004fe200000000ff */
        /* <DEDUP_REMOVED lines=710> */
[----:B------:R-:W-:Y:S01]  /*117a0*/  SHF.R.S32.HI R11, RZ, 0x1f, R10 ;  /* 0x0000001fff0b7819 */ /* 0x000fe2000001140a */
[----:B------:R2:W-:Y:S01]  /*117b0*/  @P0 STG.E.U8 desc[UR10][R8.64], R17 ;  /* 0x0000001108000986 */ /* 0x0005e2000c10110a */
[----:B------:R-:W-:Y:S01]  /*117c0*/  ISETP.LT.AND P0, PT, R217, UR6, !P2 ;  /* 0x00000006d9007c0c */ /* 0x000fe2000d701270 */
[----:B------:R-:W-:Y:S01]  /*117d0*/  ULDC UR6, c[0x0][0x228] ;  /* 0x00008a0000067ab9 */ /* 0x000fe20000000800 */
[----:B------:R-:W-:-:S02]  /*117e0*/  PRMT R55, R55, 0x7772, RZ ;  /* 0x0000777237377816 */ /* 0x000fc400000000ff */
[CC--:B-1----:R-:W-:Y:S01]  /*117f0*/  IADD3 R6, P6, R10.reuse, R2.reuse, RZ ;  /* 0x000000020a067210 */ /* 0x0c2fe20007fde0ff */
[C---:B------:R-:W-:Y:S01]  /*11800*/  VIADD R13, R10.reuse, UR4 ;  /* 0x000000040a0d7c36 */ /* 0x040fe20008000000 */
[----:B------:R-:W-:Y:S01]  /*11810*/  IADD3 R10, P2, R10, R3, RZ ;  /* 0x000000030a0a7210 */ /* 0x000fe20007f5e0ff */
[----:B------:R-:W-:Y:S02]  /*11820*/  ULDC UR4, c[0x0][0x22c] ;  /* 0x00008b0000047ab9 */ /* 0x000fe40000000800 */
[C---:B------:R-:W-:Y:S01]  /*11830*/  IMAD.X R7, R11.reuse, 0x1, R0, P6 ;  /* 0x000000010b077824 */ /* 0x040fe200030e0600 */
[----:B------:R-:W-:Y:S01]  /*11840*/  ISETP.LT.AND P6, PT, R216, UR8, !P4 ;  /* 0x00000008d8007c0c */ /* 0x000fe2000e7c1270 */
[----:B------:R-:W-:Y:S01]  /*11850*/  IMAD.X R11, R11, 0x1, R4, P2 ;  /* 0x000000010b0b7824 */ /* 0x000fe200010e0604 */
[----:B------:R-:W-:Y:S01]  /*11860*/  SHF.R.S32.HI R19, RZ, 0x1f, R13 ;  /* 0x0000001fff137819 */ /* 0x000fe2000001140d */
[----:B------:R-:W-:Y:S01]  /*11870*/  ULDC UR8, c[0x0][0x228] ;  /* 0x00008a0000087ab9 */ /* 0x000fe20000000800 */
[----:B------:R1:W-:Y:S01]  /*11880*/  @P5 STG.E.U8 desc[UR10][R6.64], R55 ;  /* 0x0000003706005986 */ /* 0x0003e2000c10110a */
[----:B--2---:R-:W-:-:S02]  /*11890*/  IADD3 R8, P5, R13, R2, RZ ;  /* 0x000000020d087210 */ /* 0x004fc40007fbe0ff */
[----:B------:R-:W-:Y:S01]  /*118a0*/  ISETP.GE.AND P2, PT, R12, UR4, PT ;  /* 0x000000040c007c0c */ /* 0x000fe2000bf46270 */
[----:B------:R2:W-:Y:S01]  /*118b0*/  @P0 STG.E.U8 desc[UR10][R10.64], R15 ;  /* 0x0000000f0a000986 */ /* 0x0005e2000c10110a */
[----:B------:R-:W-:Y:S01]  /*118c0*/  ULDC UR4, c[0x0][0x248] ;  /* 0x0000920000047ab9 */ /* 0x000fe20000000800 */
[----:B------:R-:W-:Y:S01]  /*118d0*/  ISETP.LT.AND P0, PT, R217, UR6, !P4 ;  /* 0x00000006d9007c0c */ /* 0x000fe2000e701270 */
[----:B------:R-:W-:Y:S01]  /*118e0*/  IMAD.X R9, R19, 0x1, R0, P5 ;  /* 0x0000000113097824 */ /* 0x000fe200028e0600 */
[----:B------:R-:W-:Y:S01]  /*118f0*/  PRMT R17, R60, 0x7770, RZ ;  /* 0x000077703c117816 */ /* 0x000fe200000000ff */
[----:B------:R-:W-:Y:S01]  /*11900*/  VIADD R14, R13, UR4 ;  /* 0x000000040d0e7c36 */ /* 0x000fe20008000000 */
[----:B------:R-:W-:Y:S01]  /*11910*/  ISETP.LT.AND P5, PT, R216, UR8, !P3 ;  /* 0x00000008d8007c0c */ /* 0x000fe2000dfa1270 */
        /* <DEDUP_REMOVED lines=12> */
[----:B------:R-:W-:Y:S01]  /*119e0*/  ULDC UR8, c[0x0][0x228] ;  /* 0x00008a0000087ab9 */ /* 0x000fe20000000800 */
[----:B------:R-:W-:Y:S01]  /*119f0*/  VIADD R13, R14, UR4 ;  /* 0x000000040e0d7c36 */ /* 0x000fe20008000000 */
[----:B-1----:R-:W-:Y:S01]  /*11a00*/  PRMT R17, R60, 0x7771, RZ ;  /* 0x000077713c117816 */ /* 0x002fe200000000ff */
[----:B------:R-:W-:Y:S01]  /*11a10*/  VIADD R12, R5, 0x5d ;  /* 0x0000005d050c7836 */ /* 0x000fe20000000000 */
[----:B------:R-:W-:-:S02]  /*11a20*/  ULDC UR4, c[0x0][0x22c] ;  /* 0x00008b0000047ab9 */ /* 0x000fc40000000800 */
[----:B------:R-:W-:Y:S01]  /*11a30*/  SHF.R.S32.HI R19, RZ, 0x1f, R13 ;  /* 0x0000001fff137819 */ /* 0x000fe2000001140d */
[----:B------:R1:W-:Y:S01]  /*11a40*/  @P0 STG.E.U8 desc[UR10][R6.64], R17 ;  /* 0x0000001106000986 */ /* 0x0003e2000c10110a */
[C---:B------:R-:W-:Y:S01]  /*11a50*/  ISETP.LT.AND P0, PT, R217.reuse, UR6, !P3 ;  /* 0x00000006d9007c0c */ /* 0x040fe2000df01270 */
[----:B------:R-:W-:Y:S01]  /*11a60*/  ULDC UR6, c[0x0][0x228] ;  /* 0x00008a0000067ab9 */ /* 0x000fe20000000800 */
[-C--:B------:R-:W-:Y:S01]  /*11a70*/  IADD3 R8, P3, R14, R3.reuse, RZ ;  /* 0x000000030e087210 */ /* 0x080fe20007f7e0ff */
[----:B------:R2:W-:Y:S01]  /*11a80*/  @P5 STG.E.U8 desc[UR10][R10.64], R15 ;  /* 0x0000000f0a005986 */ /* 0x0005e2000c10110a */
[----:B------:R-:W-:Y:S01]  /*11a90*/  ISETP.LT.AND P5, PT, R216, UR8, !P1 ;  /* 0x00000008d8007c0c */ /* 0x000fe2000cfa1270 */
[----:B------:R-:W-:Y:S01]  /*11aa0*/  ULDC UR8, c[0x0][0x228] ;  /* 0x00008a0000087ab9 */ /* 0x000fe20000000800 */
[----:B------:R-:W-:Y:S01]  /*11ab0*/  ISETP.LT.AND P1, PT, R217, UR6, !P1 ;  /* 0x00000006d9007c0c */ /* 0x000fe2000cf21270 */
[----:B------:R-:W-:Y:S01]  /*11ac0*/  IMAD.X R9, R21, 0x1, R4, P3 ;  /* 0x0000000115097824 */ /* 0x000fe200018e0604 */
[----:B------:R-:W-:Y:S01]  /*11ad0*/  ISETP.GE.AND P3, PT, R12, UR4, PT ;  /* 0x000000040c007c0c */ /* 0x000fe2000bf66270 */
[----:B------:R-:W-:Y:S01]  /*11ae0*/  ULDC UR4, c[0x0][0x248] ;  /* 0x0000920000047ab9 */ /* 0x000fe20000000800 */
[----:B------:R-:W-:Y:S01]  /*11af0*/  VIADD R12, R5, 0x5e ;  /* 0x0000005e050c7836 */ /* 0x000fe20000000000 */
[C---:B-1----:R-:W-:Y:S01]  /*11b00*/  IADD3 R6, P6, R13.reuse, R2, RZ ;  /* 0x000000020d067210 */ /* 0x042fe20007fde0ff */
[----:B------:R-:W-:Y:S01]  /*11b10*/  VIADD R14, R13, UR4 ;  /* 0x000000040d0e7c36 */ /* 0x000fe20008000000 */
[----:B------:R-:W-:Y:S01]  /*11b20*/  PRMT R17, R60, 0x7773, RZ ;  /* 0x000077733c117816 */ /* 0x000fe200000000ff */
[----:B------:R-:W-:Y:S01]  /*11b30*/  ULDC UR6, c[0x0][0x228] ;  /* 0x00008a0000067ab9 */ /* 0x000fe20000000800 */
        /* <DEDUP_REMOVED lines=37> */
[C---:B------:R-:W-:Y:S01]  /*11d90*/  VIADD R14, R13.reuse, UR4 ;  /* 0x000000040d0e7c36 */ /* 0x040fe20008000000 */
[----:B------:R-:W-:Y:S01]  /*11da0*/  IADD3 R8, P4, R13, R3, RZ ;  /* 0x000000030d087210 */ /* 0x000fe20007f9e0ff */
[----:B------:R-:W-:Y:S01]  /*11db0*/  VIADD R12, R5, 0x60 ;  /* 0x00000060050c7836 */ /* 0x000fe20000000000 */
[----:B------:R-:W-:Y:S01]  /*11dc0*/  ULDC UR4, c[0x0][0x22c] ;  /* 0x00008b0000047ab9 */ /* 0x000fe20000000800 */
[----:B------:R2:W-:Y:S01]  /*11dd0*/  @P5 STG.E.U8 desc[UR10][R10.64], R15 ;  /* 0x0000000f0a005986 */ /* 0x0005e2000c10110a */
[----:B------:R-:W-:Y:S01]  /*11de0*/  ISETP.LT.AND P5, PT, R216, UR6, !P3 ;  /* 0x00000006d8007c0c */ /* 0x000fe2000dfa1270 */
[----:B------:R-:W-:Y:S01]  /*11df0*/  IMAD.X R9, R19, 0x1, R4, P4 ;  /* 0x0000000113097824 */ /* 0x000fe200020e0604 */
[----:B------:R-:W-:Y:S01]  /*11e00*/  SHF.R.S32.HI R17, RZ, 0x1f, R14 ;  /* 0x0000001fff117819 */ /* 0x000fe2000001140e */
[----:B------:R-:W-:Y:S01]  /*11e10*/  ULDC UR6, c[0x0][0x22c] ;  /* 0x00008b0000067ab9 */ /* 0x000fe20000000800 */
[----:B-1----:R-:W-:-:S02]  /*11e20*/  IADD3 R6, P6, R14, R2, RZ ;  /* 0x000000020e067210 */ /* 0x002fc40007fde0ff */
[----:B------:R-:W-:Y:S01]  /*11e30*/  ISETP.GE.AND P4, PT, R12, UR4, PT ;  /* 0x000000040c007c0c */ /* 0x000fe2000bf86270 */
[----:B------:R-:W-:Y:S01]  /*11e40*/  ULDC UR4, c[0x0][0x228] ;  /* 0x00008a0000047ab9 */ /* 0x000fe20000000800 */
[C---:B------:R-:W-:Y:S01]  /*11e50*/  PRMT R13, R62.reuse, 0x7772, RZ ;  /* 0x000077723e0d7816 */ /* 0x040fe200000000ff */
[----:B------:R-:W-:Y:S01]  /*11e60*/  IMAD.X R7, R17, 0x1, R0, P6 ;  /* 0x0000000111077824 */ /* 0x000fe200030e0600 */
[----:B--2---:R-:W-:Y:S01]  /*11e70*/  PRMT R15, R62, 0x7771, RZ ;  /* 0x000077713e0f7816 */ /* 0x004fe200000000ff */
[----:B------:R-:W-:-:S04]  /*11e80*/  VIADD R12, R5, 0x61 ;  /* 0x00000061050c7836 */ /* 0x000fc80000000000 */
        /* <DEDUP_REMOVED lines=23> */
[----:B------:R-:W-:Y:S01]  /*12000*/  PRMT R13, R63, 0x7770, RZ ;  /* 0x000077703f0d7816 */ /* 0x000fe200000000ff */
[----:B------:R-:W-:Y:S01]  /*12010*/  ULDC UR4, c[0x0][0x248] ;  /* 0x0000920000047ab9 */ /* 0x000fe20000000800 */
[----:B------:R-:W-:-:S03]  /*12020*/  IADD3 R8, P6, R14, R3, RZ ;  /* 0x000000030e087210 */ /* 0x000fc60007fde0ff */
[----:B------:R2:W-:Y:S01]  /*12030*/  @P5 STG.E.U8 desc[UR10][R6.64], R13 ;  /* 0x0000000d06005986 */ /* 0x0005e2000c10110a */
[----:B------:R-:W-:Y:S01]  /*12040*/  ISETP.LT.AND P5, PT, R216, UR6, !P2 ;  /* 0x00000006d8007c0c */ /* 0x000fe2000d7a1270 */
[----:B-1----:R-:W-:Y:S01]  /*12050*/  VIADD R10, R14, UR4 ;  /* 0x000000040e0a7c36 */ /* 0x002fe20008000000 */
[----:B------:R-:W-:Y:S01]  /*12060*/  ULDC UR6, c[0x0][0x228] ;  /* 0x00008a0000067ab9 */ /* 0x000fe20000000800 */
[----:B------:R-:W-:Y:S01]  /*12070*/  IMAD.X R9, R17, 0x1, R4, P6 ;  /* 0x0000000111097824 */ /* 0x000fe200030e0604 */
[C---:B------:R-:W-:Y:S01]  /*12080*/  PRMT R17, R63.reuse, 0x7771, RZ ;  /* 0x000077713f117816 */ /* 0x040fe200000000ff */
[----:B------:R-:W-:Y:S01]  /*12090*/  ULDC UR4, c[0x0][0x248] ;  /* 0x0000920000047ab9 */ /* 0x000fe20000000800 */
[----:B------:R-:W-:Y:S02]  /*120a0*/  SHF.R.S32.HI R11, RZ, 0x1f, R10 ;  /* 0x0000001fff0b7819 */ /* 0x000fe4000001140a */
[----:B------:R-:W-:Y:S01]  /*120b0*/  PRMT R63, R63, 0x7772, RZ ;  /* 0x000077723f3f7816 */ /* 0x000fe200000000ff */
[----:B------:R1:W-:Y:S01]  /*120c0*/  @P0 STG.E.U8 desc[UR10][R8.64], R17 ;  /* 0x0000001108000986 */ /* 0x0003e2000c10110a */
[----:B------:R-:W-:Y:S01]  /*120d0*/  ISETP.LT.AND P0, PT, R217, UR6, !P2 ;  /* 0x00000006d9007c0c */ /* 0x000fe2000d701270 */
[C---:B--2---:R-:W-:Y:S01]  /*120e0*/  VIADD R13, R10.reuse, UR4 ;  /* 0x000000040a0d7c36 */ /* 0x044fe20008000000 */
[CC--:B------:R-:W-:Y:S01]  /*120f0*/  IADD3 R6, P6, R10.reuse, R2.reuse, RZ ;  /* 0x000000020a067210 */ /* 0x0c0fe20007fde0ff */
[----:B------:R-:W-:Y:S01]  /*12100*/  ULDC UR4, c[0x0][0x22c] ;  /* 0x00008b0000047ab9 */ /* 0x000fe20000000800 */
[-C--:B------:R-:W-:Y:S01]  /*12110*/  IADD3 R10, P2, R10, R3.reuse, RZ ;  /* 0x000000030a0a7210 */ /* 0x080fe20007f5e0ff */
[----:B------:R-:W-:Y:S01]  /*12120*/  ULDC UR6, c[0x0][0x228] ;  /* 0x00008a0000067ab9 */ /* 0x000fe20000000800 */
        /* <DEDUP_REMOVED lines=18> */
[----:B--2---:R-:W-:Y:S01]  /*12250*/  IADD3 R6, P4, R13, R3, RZ ;  /* 0x000000030d067210 */ /* 0x004fe20007f9e0ff */
[----:B------:R-:W-:Y:S01]  /*12260*/  ULDC UR6, c[0x0][0x228] ;  /* 0x00008a0000067ab9 */ /* 0x000fe20000000800 */
[----:B------:R-:W-:Y:S01]  /*12270*/  SHF.R.S32.HI R21, RZ, 0x1f, R14 ;  /* 0x0000001fff157819 */ /* 0x000fe2000001140e */
[----:B------:R-:W-:Y:S01]  /*12280*/  ULDC UR8, c[0x0][0x228] ;  /* 0x00008a0000087ab9 */ /* 0x000fe20000000800 */
[----:B-1----:R-:W-:Y:S01]  /*12290*/  IADD3 R10, P6, R14, R2, RZ ;  /* 0x000000020e0a7210 */ /* 0x002fe20007fde0ff */
[----:B------:R-:W-:Y:S01]  /*122a0*/  IMAD.X R7, R19, 0x1, R4, P4 ;  /* 0x0000000113077824 */ /* 0x000fe200020e0604 */
[----:B------:R-:W-:-:S02]  /*122b0*/  PRMT R15, R56, 0x7772, RZ ;  /* 0x00007772380f7816 */ /* 0x000fc400000000ff */
[----:B------:R-:W-:Y:S01]  /*122c0*/  ISETP.GE.AND P4, PT, R12, UR4, PT ;  /* 0x000000040c007c0c */ /* 0x000fe2000bf86270 */
[----:B------:R-:W-:Y:S01]  /*122d0*/  IMAD.X R11, R21, 0x1, R0, P6 ;  /* 0x00000001150b7824 */ /* 0x000fe200030e0600 */
[----:B------:R-:W-:Y:S01]  /*122e0*/  ULDC UR4, c[0x0][0x248] ;  /* 0x0000920000047ab9 */ /* 0x000fe20000000800 */
[----:B---3--:R-:W-:Y:S01]  /*122f0*/  PRMT R17, R56, 0x7771, RZ ;  /* 0x0000777138117816 */ /* 0x008fe200000000ff */
[C---:B------:R-:W-:Y:S01]  /*12300*/  VIADD R13, R14.reuse, UR4 ;  /* 0x000000040e0d7c36 */ /* 0x040fe20008000000 */
[----:B------:R-:W-:Y:S01]  /*12310*/  ULDC UR4, c[0x0][0x22c] ;  /* 0x00008b0000047ab9 */ /* 0x000fe20000000800 */
[----:B------:R-:W-:Y:S02]  /*12320*/  VIADD R12, R5, 0x65 ;  /* 0x00000065050c7836 */ /* 0x000fe40000000000 */
        /* <DEDUP_REMOVED lines=9> */
[----:B------:R-:W-:Y:S01]  /*123c0*/  ISETP.GE.AND P3, PT, R12, UR4, PT ;  /* 0x000000040c007c0c */ /* 0x000fe2000bf66270 */
[----:B------:R-:W-:Y:S01]  /*123d0*/  ULDC UR4, c[0x0][0x248] ;  /* 0x0000920000047ab9 */ /* 0x000fe20000000800 */
[----:B------:R-:W-:Y:S01]  /*123e0*/  ISETP.LT.AND P1, PT, R217, UR6, !P1 ;  /* 0x00000006d9007c0c */ /* 0x000fe2000cf21270 */
[C---:B------:R-:W-:Y:S01]  /*123f0*/  VIADD R14, R13.reuse, UR4 ;  /* 0x000000040d0e7c36 */ /* 0x040fe20008000000 */
[----:B-1----:R-:W-:Y:S01]  /*12400*/  IADD3 R6, P6, R13, R2, RZ ;  /* 0x000000020d067210 */ /* 0x002fe20007fde0ff */
[----:B------:R-:W-:Y:S01]  /*12410*/  VIADD R12, R5, 0x66 ;  /* 0x00000066050c7836 */ /* 0x000fe20000000000 */
        /* <DEDUP_REMOVED lines=16> */
[----:B-1----:R-:W-:Y:S01]  /*12520*/  IADD3 R8, P6, R14, R2, RZ ;  /* 0x000000020e087210 */ /* 0x002fe20007fde0ff */
[----:B------:R-:W-:Y:S01]  /*12530*/  VIADD R12, R5, 0x67 ;  /* 0x00000067050c7836 */ /* 0x000fe20000000000 */
[----:B------:R-:W-:-:S02]  /*12540*/  PRMT R17, R57, 0x7771, RZ ;  /* 0x0000777139117816 */ /* 0x000fc400000000ff */
[----:B--2---:R-:W-:Y:S01]  /*12550*/  PRMT R15, R57, 0x7772, RZ ;  /* 0x00007772390f7816 */ /* 0x004fe200000000ff */
[----:B------:R-:W-:Y:S01]  /*12560*/  IMAD.X R9, R21, 0x1, R0, P6 ;  /* 0x0000000115097824 */ /* 0x000fe200030e0600 */
[----:B------:R-:W-:Y:S01]  /*12570*/  SHF.R.S32.HI R19, RZ, 0x1f, R13 ;  /* 0x0000001fff137819 */ /* 0x000fe2000001140d */
[----:B------:R1:W-:Y:S01]  /*12580*/  @P1 STG.E.U8 desc[UR10][R10.64], R17 ;  /* 0x000000110a001986 */ /* 0x0003e2000c10110a */
[----:B------:R-:W-:Y:S01]  /*12590*/  ISETP.LT.AND P1, PT, R217, UR6, !P2 ;  /* 0x00000006d9007c0c */ /* 0x000fe2000d721270 */
[----:B------:R-:W-:Y:S01]  /*125a0*/  ULDC UR6, c[0x0][0x228] ;  /* 0x00008a0000067ab9 */ /* 0x000fe20000000800 */
[-C--:B------:R-:W-:Y:S01]  /*125b0*/  IADD3 R6, P2, R14, R3.reuse, RZ ;  /* 0x000000030e067210 */ /* 0x080fe20007f5e0ff */
[----:B------:R2:W-:Y:S01]  /*125c0*/  @P5 STG.E.U8 desc[UR10][R8.64], R15 ;  /* 0x0000000f08005986 */ /* 0x0005e2000c10110a */
[----:B------:R-:W-:Y:S01]  /*125d0*/  ISETP.LT.AND P5, PT, R216, UR8, !P4 ;  /* 0x00000008d8007c0c */ /* 0x000fe2000e7a1270 */
[----:B------:R-:W-:Y:S01]  /*125e0*/  ULDC UR8, c[0x0][0x228] ;  /* 0x00008a0000087ab9 */ /* 0x000fe20000000800 */
[----:B------:R-:W-:Y:S01]  /*125f0*/  PRMT R57, R57, 0x7773, RZ ;  /* 0x0000777339397816 */ /* 0x000fe200000000ff */
[----:B------:R-:W-:Y:S01]  /*12600*/  IMAD.X R7, R21, 0x1, R4, P2 ;  /* 0x0000000115077824 */ /* 0x000fe200010e0604 */
[----:B------:R-:W-:Y:S01]  /*12610*/  ISETP.GE.AND P2, PT, R12, UR4, PT ;  /* 0x000000040c007c0c */ /* 0x000fe2000bf46270 */
[----:B------:R-:W-:Y:S01]  /*12620*/  ULDC UR4, c[0x0][0x248] ;  /* 0x0000920000047ab9 */ /* 0x000fe20000000800 */
[----:B------:R-:W-:Y:S01]  /*12630*/  VIADD R12, R5, 0x68 ;  /* 0x00000068050c7836 */ /* 0x000fe20000000000 */
[C---:B-1----:R-:W-:Y:S01]  /*12640*/  IADD3 R10, P6, R13.reuse, R2, RZ ;  /* 0x000000020d0a7210 */ /* 0x042fe20007fde0ff */
[----:B------:R-:W-:Y:S01]  /*12650*/  VIADD R14, R13, UR4 ;  /* 0x000000040d0e7c36 */ /* 0x000fe20008000000 */
[----:B------:R1:W-:Y:S01]  /*12660*/  @P1 STG.E.U8 desc[UR10][R6.64], R57 ;  /* 0x0000003906001986 */ /* 0x0003e2000c10110a */
[----:B------:R-:W-:Y:S01]  /*12670*/  ISETP.LT.AND P1, PT, R217, UR6, !P4 ;  /* 0x00000006d9007c0c */ /* 0x000fe2000e721270 */
[----:B------:R-:W-:Y:S01]  /*12680*/  ULDC UR6, c[0x0][0x228] ;  /* 0x00008a0000067ab9 */ /* 0x000fe20000000800 */
[----:B------:R-:W-:Y:S01]  /*12690*/  IMAD.X R11, R19, 0x1, R0, P6 ;  /* 0x00000001130b7824 */ /* 0x000fe200030e0600 */
[----:B--2---:R-:W-:Y:S01]  /*126a0*/  PRMT R15, R58, 0x7770, RZ ;  /* 0x000077703a0f7816 */ /* 0x004fe200000000ff */
[----:B------:R-:W-:Y:S01]  /*126b0*/  ULDC UR4, c[0x0][0x22c] ;  /* 0x00008b0000047ab9 */ /* 0x000fe20000000800 */
[----:B------:R-:W-:-:S02]  /*126c0*/  IADD3 R8, P4, R13, R3, RZ ;  /* 0x000000030d087210 */ /* 0x000fc40007f9e0ff */
[----:B------:R-:W-:Y:S01]  /*126d0*/  SHF.R.S32.HI R17, RZ, 0x1f, R14 ;  /* 0x0000001fff117819 */ /* 0x000fe2000001140e */
[----:B------:R2:W-:Y:S01]  /*126e0*/  @P5 STG.E.U8 desc[UR10][R10.64], R15 ;  /* 0x0000000f0a005986 */ /* 0x0005e2000c10110a */
[----:B------:R-:W-:Y:S01]  /*126f0*/  ISETP.LT.AND P5, PT, R216, UR6, !P3 ;  /* 0x00000006d8007c0c */ /* 0x000fe2000dfa1270 */
[----:B------:R-:W-:Y:S01]  /*12700*/  IMAD.X R9, R19, 0x1, R4, P4 ;  /* 0x0000000113097824 */ /* 0x000fe200020e0604 */
[----:B-1----:R-:W-:Y:S01]  /*12710*/  IADD3 R6, P6, R14, R2, RZ ;  /* 0x000000020e067210 */ /* 0x002fe20007fde0ff */
[----:B------:R-:W-:Y:S01]  /*12720*/  ULDC UR6, c[0x0][0x22c] ;  /* 0x00008b0000067ab9 */ /* 0x000fe20000000800 */
[----:B------:R-:W-:Y:S01]  /*12730*/  ISETP.GE.AND P4, PT, R12, UR4, PT ;  /* 0x000000040c007c0c */ /* 0x000fe2000bf86270 */
[----:B------:R-:W-:Y:S01]  /*12740*/  ULDC UR4, c[0x0][0x228] ;  /* 0x00008a0000047ab9 */ /* 0x000fe20000000800 */
[C---:B------:R-:W-:Y:S01]  /*12750*/  PRMT R13, R58.reuse, 0x7772, RZ ;  /* 0x000077723a0d7816 */ /* 0x040fe200000000ff */
[----:B------:R-:W-:Y:S02]  /*12760*/  IMAD.X R7, R17, 0x1, R0, P6 ;  /* 0x0000000111077824 */ /* 0x000fe400030e0600 */
[----:B------:R-:W-:Y:S01]  /*12770*/  VIADD R12, R5, 0x69 ;  /* 0x00000069050c7836 */ /* 0x000fe20000000000 */
[----:B--2---:R-:W-:-:S05]  /*12780*/  PRMT R15, R58, 0x7771, RZ ;  /* 0x000077713a0f7816 */ /* 0x004fca00000000ff */
[----:B------:R1:W-:Y:S01]  /*12790*/  @P1 STG.E.U8 desc[UR10][R8.64], R15 ;  /* 0x0000000f08001986 */ /* 0x0003e2000c10110a */
[----:B------:R-:W-:Y:S01]  /*127a0*/  ISETP.LT.AND P1, PT, R217, UR4, !P3 ;  /* 0x00000004d9007c0c */ /* 0x000fe2000df21270 */
[----:B------:R-:W-:Y:S01]  /*127b0*/  ULDC UR4, c[0x0][0x248] ;  /* 0x0000920000047ab9 */ /* 0x000fe20000000800 */
[C---:B------:R-:W-:Y:S01]  /*127c0*/  IADD3 R10, P3, R14.reuse, R3, RZ ;  /* 0x000000030e0a7210 */ /* 0x040fe20007f7e0ff */
        /* <DEDUP_REMOVED lines=15> */
[----:B------:R-:W-:-:S02]  /*128c0*/  PRMT R13, R59, 0x7770, RZ ;  /* 0x000077703b0d7816 */ /* 0x000fc400000000ff */
[----:B------:R-:W-:Y:S01]  /*128d0*/  ISETP.GE.AND P1, PT, R8, UR4, PT ;  /* 0x0000000408007c0c */ /* 0x000fe2000bf26270 */
[----:B------:R-:W-:Y:S01]  /*128e0*/  IMAD.X R7, R17, 0x1, R0, P6 ;  /* 0x0000000111077824 */ /* 0x000fe200030e0600 */
[----:B------:R-:W-:Y:S01]  /*128f0*/  ULDC UR4, c[0x0][0x248] ;  /* 0x0000920000047ab9 */ /* 0x000fe20000000800 */
[----:B------:R-:W-:Y:S01]  /*12900*/  ISETP.LT.AND P0, PT, R217, UR6, !P0 ;  /* 0x00000006d9007c0c */ /* 0x000fe2000c701270 */
[----:B------:R-:W-:Y:S01]  /*12910*/  ULDC UR6, c[0x0][0x228] ;  /* 0x00008a0000067ab9 */ /* 0x000fe20000000800 */
[----:B------:R-:W-:Y:S01]  /*12920*/  IADD3 R8, P6, R14, R3, RZ ;  /* 0x000000030e087210 */ /* 0x000fe20007fde0ff */
[----:B------:R2:W-:Y:S01]  /*12930*/  @P5 STG.E.U8 desc[UR10][R6.64], R13 ;  /* 0x0000000d06005986 */ /* 0x0005e2000c10110a */
[----:B------:R-:W-:Y:S01]  /*12940*/  ISETP.LT.AND P5, PT, R216, UR6, !P2 ;  /* 0x00000006d8007c0c */ /* 0x000fe2000d7a1270 */
[----:B------:R-:W-:Y:S01]  /*12950*/  ULDC UR6, c[0x0][0x228] ;  /* 0x00008a0000067ab9 */ /* 0x000fe20000000800 */
[----:B-1----:R-:W-:Y:S01]  /*12960*/  VIADD R10, R14, UR4 ;  /* 0x000000040e0a7c36 */ /* 0x002fe20008000000 */
[----:B------:R-:W-:Y:S01]  /*12970*/  ULDC UR4, c[0x0][0x248] ;  /* 0x0000920000047ab9 */ /* 0x000fe20000000800 */
[----:B------:R-:W-:Y:S01]  /*12980*/  IMAD.X R9, R17, 0x1, R4, P6 ;  /* 0x0000000111097824 */ /* 0x000fe200030e0604 */
[----:B------:R-:W-:-:S02]  /*12990*/  PRMT R17, R59, 0x7771, RZ ;  /* 0x000077713b117816 */ /* 0x000fc400000000ff */
[----:B------:R-:W-:Y:S02]  /*129a0*/  SHF.R.S32.HI R11, RZ, 0x1f, R10 ;  /* 0x0000001fff0b7819 */ /* 0x000fe4000001140a */
[----:B------:R-:W-:Y:S01]  /*129b0*/  PRMT R59, R59, 0x7772, RZ ;  /* 0x000077723b3b7816 */ /* 0x000fe200000000ff */
[----:B------:R1:W-:Y:S01]  /*129c0*/  @P0 STG.E.U8 desc[UR10][R8.64], R17 ;  /* 0x0000001108000986 */ /* 0x0003e2000c10110a */
[CC--:B--2---:R-:W-:Y:S01]  /*129d0*/  IADD3 R6, P6, R10.reuse, R2.reuse, RZ ;  /* 0x000000020a067210 */ /* 0x0c4fe20007fde0ff */
[C---:B------:R-:W-:Y:S01]  /*129e0*/  VIADD R13, R10.reuse, UR4 ;  /* 0x000000040a0d7c36 */ /* 0x040fe20008000000 */
[----:B------:R-:W-:Y:S01]  /*129f0*/  ISETP.LT.AND P2, PT, R217, UR6, !P2 ;  /* 0x00000006d9007c0c */ /* 0x000fe2000d741270 */
[----:B------:R-:W-:Y:S01]  /*12a00*/  ULDC UR4, c[0x0][0x22c] ;  /* 0x00008b0000047ab9 */ /* 0x000fe20000000800 */
[-C--:B------:R-:W-:Y:S01]  /*12a10*/  IADD3 R10, P0, R10, R3.reuse, RZ ;  /* 0x000000030a0a7210 */ /* 0x080fe20007f1e0ff */
[C---:B------:R-:W-:Y:S01]  /*12a20*/  IMAD.X R7, R11.reuse, 0x1, R0, P6 ;  /* 0x000000010b077824 */ /* 0x040fe200030e0600 */
[----:B------:R-:W-:Y:S01]  /*12a30*/  ISETP.LT.AND P6, PT, R216, UR8, !P4 ;  /* 0x00000008d8007c0c */ /* 0x000fe2000e7c1270 */
[----:B------:R-:W-:Y:S01]  /*12a40*/  ULDC UR6, c[0x0][0x228] ;  /* 0x00008a0000067ab9 */ /* 0x000fe20000000800 */
[----:B------:R-:W-:Y:S01]  /*12a50*/  SHF.R.S32.HI R19, RZ, 0x1f, R13 ;  /* 0x0000001fff137819 */ /* 0x000fe2000001140d */
[----:B------:R-:W-:Y:S01]  /*12a60*/  IMAD.X R11, R11, 0x1, R4, P0 ;  /* 0x000000010b0b7824 */ /* 0x000fe200000e0604 */
[----:B------:R2:W-:Y:S01]  /*12a70*/  @P5 STG.E.U8 desc[UR10][R6.64], R59 ;  /* 0x0000003b06005986 */ /* 0x0005e2000c10110a */
[-C--:B-1----:R-:W-:Y:S01]  /*12a80*/  IADD3 R8, P5, R13, R2.reuse, RZ ;  /* 0x000000020d087210 */ /* 0x082fe20007fbe0ff */
[----:B------:R-:W-:Y:S01]  /*12a90*/  ULDC UR8, c[0x0][0x228] ;  /* 0x00008a0000087ab9 */ /* 0x000fe20000000800 */
[----:B------:R-:W-:Y:S01]  /*12aa0*/  ISETP.GE.AND P0, PT, R12, UR4, PT ;  /* 0x000000040c007c0c */ /* 0x000fe2000bf06270 */
[----:B------:R-:W-:Y:S01]  /*12ab0*/  ULDC UR4, c[0x0][0x248] ;  /* 0x0000920000047ab9 */ /* 0x000fe20000000800 */
[----:B------:R-:W-:Y:S01]  /*12ac0*/  PRMT R17, R64, 0x7770, RZ ;  /* 0x0000777040117816 */ /* 0x000fe200000000ff */
[----:B------:R-:W-:Y:S01]  /*12ad0*/  IMAD.X R9, R19, 0x1, R0, P5 ;  /* 0x0000000113097824 */ /* 0x000fe200028e0600 */
[----:B------:R-:W-:Y:S01]  /*12ae0*/  ISETP.LT.AND P4, PT, R217, UR6, !P4 ;  /* 0x00000006d9007c0c */ /* 0x000fe2000e781270 */
[----:B------:R-:W-:Y:S01]  /*12af0*/  VIADD R14, R13, UR4 ;  /* 0x000000040d0e7c36 */ /* 0x000fe20008000000 */
[----:B------:R-:W-:Y:S01]  /*12b00*/  ISETP.LT.AND P5, PT, R216, UR8, !P3 ;  /* 0x00000008d8007c0c */ /* 0x000fe2000dfa1270 */
[----:B------:R1:W-:Y:S01]  /*12b10*/  @P2 STG.E.U8 desc[UR10][R10.64], R15 ;  /* 0x0000000f0a002986 */ /* 0x0003e2000c10110a */
[----:B------:R-:W-:Y:S01]  /*12b20*/  VIADD R12, R5, 0x6c ;  /* 0x0000006c050c7836 */ /* 0x000fe20000000000 */
[----:B--2---:R-:W-:Y:S01]  /*12b30*/  IADD3 R6, P2, R13, R3, RZ ;  /* 0x000000030d067210 */ /* 0x004fe20007f5e0ff */
[----:B------:R-:W-:Y:S01]  /*12b40*/  ULDC UR4, c[0x0][0x22c] ;  /* 0x00008b0000047ab9 */ /* 0x000fe20000000800 */
[----:B------:R2:W-:Y:S01]  /*12b50*/  @P6 STG.E.U8 desc[UR10][R8.64], R17 ;  /* 0x0000001108006986 */ /* 0x0005e2000c10110a */
[----:B------:R-:W-:Y:S01]  /*12b60*/  SHF.R.S32.HI R21, RZ, 0x1f, R14 ;  /* 0x0000001fff157819 */ /* 0x000fe2000001140e */
[----:B------:R-:W-:Y:S01]  /*12b70*/  ULDC UR6, c[0x0][0x228] ;  /* 0x00008a0000067ab9 */ /* 0x000fe20000000800 */
[----:B------:R-:W-:Y:S01]  /*12b80*/  IMAD.X R7, R19, 0x1, R4, P2 ;  /* 0x0000000113077824 */ /* 0x000fe200010e0604 */
[----:B------:R-:W-:Y:S01]  /*12b90*/  ISETP.GE.AND P2, PT, R12, UR4, PT ;  /* 0x000000040c007c0c */ /* 0x000fe2000bf46270 */
[----:B------:R-:W-:Y:S01]  /*12ba0*/  ULDC UR4, c[0x0][0x248] ;  /* 0x0000920000047ab9 */ /* 0x000fe20000000800 */
[----:B------:R-:W-:Y:S01]  /*12bb0*/  ULDC UR8, c[0x0][0x228] ;  /* 0x00008a0000087ab9 */ /* 0x000fe20000000800 */
[C---:B------:R-:W-:Y:S01]  /*12bc0*/  VIADD R13, R14.reuse, UR4 ;  /* 0x000000040e0d7c36 */ /* 0x040fe20008000000 */
[----:B-1----:R-:W-:Y:S01]  /*12bd0*/  IADD3 R10, P6, R14, R2, RZ ;  /* 0x000000020e0a7210 */ /* 0x002fe20007fde0ff */
[----:B------:R-:W-:Y:S01]  /*12be0*/  VIADD R12, R5, 0x6d ;  /* 0x0000006d050c7836 */ /* 0x000fe20000000000 */
[C---:B------:R-:W-:Y:S01]  /*12bf0*/  PRMT R15, R64.reuse, 0x7772, RZ ;  /* 0x00007772400f7816 */ /* 0x040fe200000000ff */
[----:B------:R-:W-:Y:S01]  /*12c00*/  ULDC UR4, c[0x0][0x22c] ;  /* 0x00008b0000047ab9 */ /* 0x000fe20000000800 */
[----:B--2---:R-:W-:Y:S01]  /*12c10*/  PRMT R17, R64, 0x7771, RZ ;  /* 0x0000777140117816 */ /* 0x004fe200000000ff */
[----:B------:R-:W-:Y:S01]  /*12c20*/  IMAD.X R11, R21, 0x1, R0, P6 ;  /* 0x00000001150b7824 */ /* 0x000fe200030e0600 */
[----:B------:R-:W-:-:S03]  /*12c30*/  SHF.R.S32.HI R19, RZ, 0x1f, R13 ;  /* 0x0000001fff137819 */ /* 0x000fc6000001140d */
[----:B------:R1:W-:Y:S01]  /*12c40*/  @P4 STG.E.U8 desc[UR10][R6.64], R17 ;  /* 0x0000001106004986 */ /* 0x0003e2000c10110a */
[----:B------:R-:W-:Y:S01]  /*12c50*/  ISETP.LT.AND P4, PT, R217, UR6, !P3 ;  /* 0x00000006d9007c0c */ /* 0x000fe2000df81270 */
[----:B------:R-:W-:Y:S01]  /*12c60*/  ULDC UR6, c[0x0][0x228] ;  /* 0x00008a0000067ab9 */ /* 0x000fe20000000800 */
[-C--:B------:R-:W-:Y:S01]  /*12c70*/  IADD3 R8, P3, R14, R3.reuse, RZ ;  /* 0x000000030e087210 */ /* 0x080fe20007f7e0ff */
[----:B------:R2:W-:Y:S01]  /*12c80*/  @P5 STG.E.U8 desc[UR10][R10.64], R15 ;  /* 0x0000000f0a005986 */ /* 0x0005e2000c10110a */
[----:B------:R-:W-:Y:S01]  /*12c90*/  ISETP.LT.AND P5, PT, R216, UR8, !P1 ;  /* 0x00000008d8007c0c */ /* 0x000fe2000cfa1270 */
[----:B------:R-:W-:Y:S02]  /*12ca0*/  ULDC UR8, c[0x0][0x228] ;  /* 0x00008a0000087ab9 */ /* 0x000fe40000000800 */
        /* <DEDUP_REMOVED lines=12> */
[----:B------:R-:W-:Y:S01]  /*12d70*/  ISETP.LT.AND P4, PT, R217, UR6, !P1 ;  /* 0x00000006d9007c0c */ /* 0x000fe2000cf81270 */
[----:B------:R-:W-:Y:S01]  /*12d80*/  ULDC UR6, c[0x0][0x228] ;  /* 0x00008a0000067ab9 */ /* 0x000fe20000000800 */
[----:B------:R-:W-:Y:S01]  /*12d90*/  IADD3 R10, P1, R13, R3, RZ ;  /* 0x000000030d0a7210 */ /* 0x000fe20007f3e0ff */
[----:B------:R2:W-:Y:S01]  /*12da0*/  @P5 STG.E.U8 desc[UR10][R6.64], R15 ;  /* 0x0000000f06005986 */ /* 0x0005e2000c10110a */
[----:B------:R-:W-:Y:S01]  /*12db0*/  ISETP.LT.AND P5, PT, R216, UR8, !P0 ;  /* 0x00000008d8007c0c */ /* 0x000fe2000c7a1270 */
[----:B------:R-:W-:-:S02]  /*12dc0*/  ULDC UR8, c[0x0][0x228] ;  /* 0x00008a0000087ab9 */ /* 0x000fc40000000800 */
[----:B------:R-:W-:Y:S01]  /*12dd0*/  IMAD.X R11, R19, 0x1, R4, P1 ;  /* 0x00000001130b7824 */ /* 0x000fe200008e0604 */
[----:B------:R-:W-:Y:S01]  /*12de0*/  ISETP.GE.AND P1, PT, R12, UR4, PT ;  /* 0x000000040c007c0c */ /* 0x000fe2000bf26270 */
[----:B------:R-:W-:Y:S01]  /*12df0*/  ULDC UR4, c[0x0][0x248] ;  /* 0x0000920000047ab9 */ /* 0x000fe20000000800 */
[----:B------:R-:W-:Y:S01]  /*12e00*/  VIADD R12, R5, 0x6f ;  /* 0x0000006f050c7836 */ /* 0x000fe20000000000 */
[CC--:B-1----:R-:W-:Y:S01]  /*12e10*/  IADD3 R8, P6, R14.reuse, R2.reuse, RZ ;  /* 0x000000020e087210 */ /* 0x0c2fe20007fde0ff */
[C---:B------:R-:W-:Y:S01]  /*12e20*/  VIADD R13, R14.reuse, UR4 ;  /* 0x000000040e0d7c36 */ /* 0x040fe20008000000 */
[C---:B------:R-:W-:Y:S01]  /*12e30*/  PRMT R17, R65.reuse, 0x7771, RZ ;  /* 0x0000777141117816 */ /* 0x040fe200000000ff */
[----:B------:R-:W-:Y:S01]  /*12e40*/  ULDC UR4, c[0x0][0x22c] ;  /* 0x00008b0000047ab9 */ /* 0x000fe20000000800 */
        /* <DEDUP_REMOVED lines=14> */
[----:B------:R-:W-:Y:S01]  /*12f30*/  ISETP.LT.AND P2, PT, R217, UR6, !P2 ;  /* 0x00000006d9007c0c */ /* 0x000fe2000d741270 */
[C---:B------:R-:W-:Y:S01]  /*12f40*/  VIADD R14, R13.reuse, UR4 ;  /* 0x000000040d0e7c36 */ /* 0x040fe20008000000 */
[----:B-1----:R-:W-:Y:S01]  /*12f50*/  IADD3 R10, P6, R13, R2, RZ ;  /* 0x000000020d0a7210 */ /* 0x002fe20007fde0ff */
[----:B------:R1:W-:Y:S01]  /*12f60*/  @P4 STG.E.U8 desc[UR10][R6.64], R65 ;  /* 0x0000004106004986 */ /* 0x0003e2000c10110a */
[----:B------:R-:W-:Y:S01]  /*12f70*/  VIADD R12, R5, 0x70 ;  /* 0x00000070050c7836 */ /* 0x000fe20000000000 */
[----:B--2---:R-:W-:Y:S01]  /*12f80*/  PRMT R15, R66, 0x7770, RZ ;  /* 0x00007770420f7816 */ /* 0x004fe200000000ff */
[----:B------:R-:W-:Y:S01]  /*12f90*/  ULDC UR4, c[0x0][0x22c] ;  /* 0x00008b0000047ab9 */ /* 0x000fe20000000800 */
[----:B------:R-:W-:Y:S01]  /*12fa0*/  IMAD.X R11, R19, 0x1, R0, P6 ;  /* 0x00000001130b7824 */ /* 0x000fe200030e0600 */
[----:B------:R-:W-:Y:S01]  /*12fb0*/  IADD3 R8, P4, R13, R3, RZ ;  /* 0x000000030d087210 */ /* 0x000fe20007f9e0ff */
[----:B------:R-:W-:Y:S01]  /*12fc0*/  ULDC UR6, c[0x0][0x228] ;  /* 0x00008a0000067ab9 */ /* 0x000fe20000000800 */
[----:B------:R-:W-:-:S02]  /*12fd0*/  SHF.R.S32.HI R21, RZ, 0x1f, R14 ;  /* 0x0000001fff157819 */ /* 0x000fc4000001140e */
[----:B------:R2:W-:Y:S01]  /*12fe0*/  @P5 STG.E.U8 desc[UR10][R10.64], R15 ;  /* 0x0000000f0a005986 */ /* 0x0005e2000c10110a */
[----:B------:R-:W-:Y:S01]  /*12ff0*/  ISETP.LT.AND P5, PT, R216, UR8, !P3 ;  /* 0x00000008d8007c0c */ /* 0x000fe2000dfa1270 */
[----:B------:R-:W-:Y:S01]  /*13000*/  IMAD.X R9, R19, 0x1, R4, P4 ;  /* 0x0000000113097824 */ /* 0x000fe200020e0604 */
[-C--:B-1----:R-:W-:Y:S01]  /*13010*/  IADD3 R6, P6, R14, R2.reuse, RZ ;  /* 0x000000020e067210 */ /* 0x082fe20007fde0ff */
[----:B------:R-:W-:Y:S01]  /*13020*/  ULDC UR8, c[0x0][0x228] ;  /* 0x00008a0000087ab9 */ /* 0x000fe20000000800 */
[----:B------:R-:W-:Y:S02]  /*13030*/  PRMT R17, R66, 0x7771, RZ ;  /* 0x0000777142117816 */ /* 0x000fe400000000ff */
[----:B------:R-:W-:Y:S01]  /*13040*/  ISETP.GE.AND P4, PT, R12, UR4, PT ;  /* 0x000000040c007c0c */ /* 0x000fe2000bf86270 */
[----:B------:R-:W-:Y:S01]  /*13050*/  IMAD.X R7, R21, 0x1, R0, P6 ;  /* 0x0000000115077824 */ /* 0x000fe200030e0600 */
[----:B------:R-:W-:Y:S01]  /*13060*/  ULDC UR4, c[0x0][0x248] ;  /* 0x0000920000047ab9 */ /* 0x000fe20000000800 */
[----:B------:R1:W-:Y:S01]  /*13070*/  @P2 STG.E.U8 desc[UR10][R8.64], R17 ;  /* 0x0000001108002986 */ /* 0x0003e2000c10110a */
[----:B------:R-:W-:Y:S01]  /*13080*/  VIADD R13, R14, UR4 ;  /* 0x000000040e0d7c36 */ /* 0x000fe20008000000 */
[----:B--2---:R-:W-:Y:S01]  /*13090*/  PRMT R15, R66, 0x7772, RZ ;  /* 0x00007772420f7816 */ /* 0x004fe200000000ff */
[----:B------:R-:W-:Y:S01]  /*130a0*/  VIADD R12, R5, 0x71 ;  /* 0x00000071050c7836 */ /* 0x000fe20000000000 */
[----:B------:R-:W-:Y:S01]  /*130b0*/  ISETP.LT.AND P2, PT, R217, UR6, !P3 ;  /* 0x00000006d9007c0c */ /* 0x000fe2000df41270 */
[----:B------:R-:W-:Y:S01]  /*130c0*/  ULDC UR4, c[0x0][0x22c] ;  /* 0x00008b0000047ab9 */ /* 0x000fe20000000800 */
[----:B------:R-:W-:Y:S01]  /*130d0*/  IADD3 R10, P3, R14, R3, RZ ;  /* 0x000000030e0a7210 */ /* 0x000fe20007f7e0ff */
[----:B------:R2:W-:Y:S01]  /*130e0*/  @P5 STG.E.U8 desc[UR10][R6.64], R15 ;  /* 0x0000000f06005986 */ /* 0x0005e2000c10110a */
[----:B------:R-:W-:Y:S01]  /*130f0*/  ISETP.LT.AND P5, PT, R216, UR8, !P1 ;  /* 0x00000008d8007c0c */ /* 0x000fe2000cfa1270 */
[----:B------:R-:W-:Y:S01]  /*13100*/  ULDC UR6, c[0x0][0x228] ;  /* 0x00008a0000067ab9 */ /* 0x000fe20000000800 */
[----:B------:R-:W-:Y:S01]  /*13110*/  SHF.R.S32.HI R19, RZ, 0x1f, R13 ;  /* 0x0000001fff137819 */ /* 0x000fe2000001140d */
[----:B------:R-:W-:Y:S01]  /*13120*/  IMAD.X R11, R21, 0x1, R4, P3 ;  /* 0x00000001150b7824 */ /* 0x000fe200018e0604 */
[----:B-1----:R-:W-:Y:S01]  /*13130*/  IADD3 R8, P6, R13, R2, RZ ;  /* 0x000000020d087210 */ /* 0x002fe20007fde0ff */
[----:B------:R-:W-:Y:S01]  /*13140*/  ULDC UR8, c[0x0][0x228] ;  /* 0x00008a0000087ab9 */ /* 0x000fe20000000800 */
[----:B------:R-:W-:-:S02]  /*13150*/  PRMT R17, R66, 0x7773, RZ ;  /* 0x0000777342117816 */ /* 0x000fc400000000ff */
[----:B------:R-:W-:Y:S01]  /*13160*/  ISETP.GE.AND P3, PT, R12, UR4, PT ;  /* 0x000000040c007c0c */ /* 0x000fe2000bf66270 */
[----:B------:R-:W-:Y:S01]  /*13170*/  IMAD.X R9, R19, 0x1, R0, P6 ;  /* 0x0000000113097824 */ /* 0x000fe200030e0600 */
[----:B------:R-:W-:Y:S01]  /*13180*/  ULDC UR4, c[0x0][0x248] ;  /* 0x0000920000047ab9 */ /* 0x000fe20000000800 */
[----:B--2---:R-:W-:Y:S01]  /*13190*/  PRMT R15, R67, 0x7770, RZ ;  /* 0x00007770430f7816 */ /* 0x004fe200000000ff */
[----:B------:R1:W-:Y:S01]  /*131a0*/  @P2 STG.E.U8 desc[UR10][R10.64], R17 ;  /* 0x000000110a002986 */ /* 0x0003e2000c10110a */
[----:B------:R-:W-:Y:S01]  /*131b0*/  VIADD R14, R13, UR4 ;  /* 0x000000040d0e7c36 */ /* 0x000fe20008000000 */
[----:B------:R-:W-:Y:S01]  /*131c0*/  ISETP.LT.AND P1, PT, R217, UR6, !P1 ;  /* 0x00000006d9007c0c */ /* 0x000fe2000cf21270 */
[----:B------:R-:W-:Y:S01]  /*131d0*/  VIADD R12, R5, 0x72 ;  /* 0x00000072050c7836 */ /* 0x000fe20000000000 */
[----:B------:R2:W-:Y:S01]  /*131e0*/  @P5 STG.E.U8 desc[UR10][R8.64], R15 ;  /* 0x0000000f08005986 */ /* 0x0005e2000c10110a */
[----:B------:R-:W-:Y:S01]  /*131f0*/  ISETP.LT.AND P5, PT, R216, UR8, !P0 ;  /* 0x00000008d8007c0c */ /* 0x000fe2000c7a1270 */
[----:B------:R-:W-:Y:S01]  /*13200*/  ULDC UR8, c[0x0][0x228] ;  /* 0x00008a0000087ab9 */ /* 0x000fe20000000800 */
[-C--:B------:R-:W-:Y:S01]  /*13210*/  IADD3 R6, P2, R13, R3.reuse, RZ ;  /* 0x000000030d067210 */ /* 0x080fe20007f5e0ff */
[----:B------:R-:W-:Y:S01]  /*13220*/  ULDC UR4, c[0x0][0x22c] ;  /* 0x00008b0000047ab9 */ /* 0x000fe20000000800 */
[----:B------:R-:W-:Y:S01]  /*13230*/  SHF.R.S32.HI R21, RZ, 0x1f, R14 ;  /* 0x0000001fff157819 */ /* 0x000fe2000001140e */
[----:B------:R-:W-:Y:S01]  /*13240*/  ULDC UR6, c[0x0][0x22c] ;  /* 0x00008b0000067ab9 */ /* 0x000fe20000000800 */
[----:B------:R-:W-:Y:S01]  /*13250*/  ISETP.LT.AND P0, PT, R217, UR8, !P0 ;  /* 0x00000008d9007c0c */ /* 0x000fe2000c701270 */
[----:B------:R-:W-:Y:S01]  /*13260*/  IMAD.X R7, R19, 0x1, R4, P2 ;  /* 0x0000000113077824 */ /* 0x000fe200010e0604 */
[-C--:B-1----:R-:W-:Y:S01]  /*13270*/  IADD3 R10, P6, R14, R2.reuse, RZ ;  /* 0x000000020e0a7210 */ /* 0x082fe20007fde0ff */
[----:B------:R-:W-:Y:S01]  /*13280*/  ULDC UR8, c[0x0][0x228] ;  /* 0x00008a0000087ab9 */ /* 0x000fe20000000800 */
[----:B------:R-:W-:Y:S01]  /*13290*/  PRMT R17, R67, 0x7771, RZ ;  /* 0x0000777143117816 */ /* 0x000fe200000000ff */
[----:B--2---:R-:W-:Y:S01]  /*132a0*/  VIADD R9, R5, 0x73 ;  /* 0x0000007305097836 */ /* 0x004fe20000000000 */
[----:B------:R-:W-:Y:S01]  /*132b0*/  PRMT R15, R67, 0x7772, RZ ;  /* 0x00007772430f7816 */ /* 0x000fe200000000ff */
[----:B------:R-:W-:Y:S01]  /*132c0*/  IMAD.X R11, R21, 0x1, R0, P6 ;  /* 0x00000001150b7824 */ /* 0x000fe200030e0600 */
[----:B------:R-:W-:Y:S01]  /*132d0*/  ISETP.GE.AND P2, PT, R12, UR4, PT ;  /* 0x000000040c007c0c */ /* 0x000fe2000bf46270 */
[----:B------:R-:W-:Y:S01]  /*132e0*/  ULDC UR4, c[0x0][0x248] ;  /* 0x0000920000047ab9 */ /* 0x000fe20000000800 */
[C---:B------:R-:W-:Y:S01]  /*132f0*/  IADD3 R8, P6, R14.reuse, R3, RZ ;  /* 0x000000030e087210 */ /* 0x040fe20007fde0ff */
[----:B------:R-:W-:Y:S01]  /*13300*/  VIADD R13, R14, UR4 ;  /* 0x000000040e0d7c36 */ /* 0x000fe20008000000 */
[----:B------:R1:W-:Y:S01]  /*13310*/  @P1 STG.E.U8 desc[UR10][R6.64], R17 ;  /* 0x0000001106001986 */ /* 0x0003e2000c10110a */
[----:B------:R-:W-:Y:S01]  /*13320*/  ISETP.GE.AND P1, PT, R9, UR6, PT ;  /* 0x0000000609007c0c */ /* 0x000fe2000bf26270 */
[----:B------:R-:W-:Y:S01]  /*13330*/  ULDC UR4, c[0x0][0x22c] ;  /* 0x00008b0000047ab9 */ /* 0x000fe20000000800 */
[----:B------:R-:W-:Y:S01]  /*13340*/  IMAD.X R9, R21, 0x1, R4, P6 ;  /* 0x0000000115097824 */ /* 0x000fe200030e0604 */
[----:B------:R2:W-:Y:S01]  /*13350*/  @P5 STG.E.U8 desc[UR10][R10.64], R15 ;  /* 0x0000000f0a005986 */ /* 0x0005e2000c10110a */
[----:B------:R-:W-:Y:S01]  /*13360*/  ISETP.LT.AND P5, PT, R216, UR12, !P4 ;  /* 0x0000000cd8007c0c */ /* 0x000fe2000e7a1270 */
[----:B------:R-:W-:Y:S01]  /*13370*/  ULDC UR6, c[0x0][0x228] ;  /* 0x00008a0000067ab9 */ /* 0x000fe20000000800 */
[----:B------:R-:W-:Y:S01]  /*13380*/  PRMT R67, R67, 0x7773, RZ ;  /* 0x0000777343437816 */ /* 0x000fe200000000ff */
[----:B------:R-:W-:Y:S01]  /*13390*/  VIADD R12, R5, 0x75 ;  /* 0x00000075050c7836 */ /* 0x000fe20000000000 */
[----:B------:R-:W-:Y:S01]  /*133a0*/  ISETP.LT.AND P4, PT, R217, UR6, !P4 ;  /* 0x00000006d9007c0c */ /* 0x000fe2000e781270 */
[----:B------:R-:W-:Y:S01]  /*133b0*/  ULDC UR6, c[0x0][0x228] ;  /* 0x00008a0000067ab9 */ /* 0x000fe20000000800 */
[----:B------:R-:W-:Y:S01]  /*133c0*/  PRMT R19, R69, 0x7770, RZ ;  /* 0x0000777045137816 */ /* 0x000fe200000000ff */
[----:B------:R3:W-:Y:S01]  /*133d0*/  @P0 STG.E.U8 desc[UR10][R8.64], R67 ;  /* 0x0000004308000986 */ /* 0x0007e2000c10110a */
[----:B-1----:R-:W-:-:S02]  /*133e0*/  IADD3 R6, P6, R13, R2, RZ ;  /* 0x000000020d067210 */ /* 0x002fc40007fde0ff */
[C---:B------:R-:W-:Y:S01]  /*133f0*/  PRMT R17, R68.reuse, 0x7771, RZ ;  /* 0x0000777144117816 */ /* 0x040fe200000000ff */
[----:B--2---:R-:W-:Y:S01]  /*13400*/  VIADD R10, R5, 0x74 ;  /* 0x00000074050a7836 */ /* 0x004fe20000000000 */
[----:B------:R-:W-:Y:S02]  /*13410*/  SHF.R.S32.HI R11, RZ, 0x1f, R13 ;  /* 0x0000001fff0b7819 */ /* 0x000fe4000001140d */
[----:B------:R-:W-:Y:S02]  /*13420*/  PRMT R15, R68, 0x7770, RZ ;  /* 0x00007770440f7816 */ /* 0x000fe400000000ff */
[----:B------:R-:W-:Y:S01]  /*13430*/  ISETP.GE.AND P0, PT, R10, UR4, PT ;  /* 0x000000040a007c0c */ /* 0x000fe2000bf06270 */
[----:B------:R-:W-:Y:S01]  /*13440*/  IMAD.X R7, R11, 0x1, R0, P6 ;  /* 0x000000010b077824 */ /* 0x000fe200030e0600 */
[----:B------:R-:W-:Y:S01]  /*13450*/  ULDC UR4, c[0x0][0x248] ;  /* 0x0000920000047ab9 */ /* 0x000fe20000000800 */
[C---:B------:R-:W-:Y:S01]  /*13460*/  IADD3 R10, P6, R13.reuse, R3, RZ ;  /* 0x000000030d0a7210 */ /* 0x040fe20007fde0ff */
[----:B------:R-:W-:Y:S01]  /*13470*/  VIADD R14, R13, UR4 ;  /* 0x000000040d0e7c36 */ /* 0x000fe20008000000 */
[----:B------:R-:W-:Y:S01]  /*13480*/  ULDC UR4, c[0x0][0x228] ;  /* 0x00008a0000047ab9 */ /* 0x000fe20000000800 */
[----:B------:R1:W-:Y:S01]  /*13490*/  @P5 STG.E.U8 desc[UR10][R6.64], R15 ;  /* 0x0000000f06005986 */ /* 0x0003e2000c10110a */
[----:B------:R-:W-:Y:S01]  /*134a0*/  ISETP.LT.AND P5, PT, R216, UR6, !P3 ;  /* 0x00000006d8007c0c */ /* 0x000fe2000dfa1270 */
[----:B------:R-:W-:Y:S01]  /*134b0*/  IMAD.X R11, R11, 0x1, R4, P6 ;  /* 0x000000010b0b7824 */ /* 0x000fe200030e0604 */
[----:B---3--:R-:W-:Y:S01]  /*134c0*/  SHF.R.S32.HI R9, RZ, 0x1f, R14 ;  /* 0x0000001fff097819 */ /* 0x008fe2000001140e */
[----:B------:R-:W-:Y:S01]  /*134d0*/  ULDC UR6, c[0x0][0x228] ;  /* 0x00008a0000067ab9 */ /* 0x000fe20000000800 */
[----:B------:R-:W-:Y:S01]  /*134e0*/  ISETP.LT.AND P3, PT, R217, UR4, !P3 ;  /* 0x00000004d9007c0c */ /* 0x000fe2000df61270 */
[----:B------:R-:W-:Y:S01]  /*134f0*/  ULDC UR4, c[0x0][0x248] ;  /* 0x0000920000047ab9 */ /* 0x000fe20000000800 */
[----:B------:R-:W-:Y:S01]  /*13500*/  PRMT R13, R68, 0x7772, RZ ;  /* 0x00007772440d7816 */ /* 0x000fe200000000ff */
[----:B------:R2:W-:Y:S01]  /*13510*/  @P4 STG.E.U8 desc[UR10][R10.64], R17 ;  /* 0x000000110a004986 */ /* 0x0005e2000c10110a */
[----:B------:R-:W-:Y:S01]  /*13520*/  ISETP.GE.AND P4, PT, R12, UR7, PT ;  /* 0x000000070c007c0c */ /* 0x000fe2000bf86270 */
[----:B------:R-:W-:Y:S01]  /*13530*/  VIADD R12, R5, 0x76 ;  /* 0x00000076050c7836 */ /* 0x000fe20000000000 */
[----:B------:R-:W-:Y:S01]  /*13540*/  ULDC UR7, c[0x0][0x228] ;  /* 0x00008a0000077ab9 */ /* 0x000fe20000000800 */
[----:B-1----:R-:W-:-:S02]  /*13550*/  IADD3 R6, P6, R14, R2, RZ ;  /* 0x000000020e067210 */ /* 0x002fc40007fde0ff */
[----:B------:R-:W-:-:S03]  /*13560*/  PRMT R15, R68, 0x7773, RZ ;  /* 0x00007773440f7816 */ /* 0x000fc600000000ff */
[C---:B------:R-:W-:Y:S01]  /*13570*/  IMAD.X R7, R9.reuse, 0x1, R0, P6 ;  /* 0x0000000109077824 */ /* 0x040fe200030e0600 */
[C---:B------:R-:W-:Y:S01]  /*13580*/  IADD3 R8, P6, R14.reuse, R3, RZ ;  /* 0x000000030e087210 */ /* 0x040fe20007fde0ff */
[----:B------:R-:W-:Y:S01]  /*13590*/  VIADD R14, R14, UR4 ;  /* 0x000000040e0e7c36 */ /* 0x000fe20008000000 */
[----:B------:R-:W-:Y:S02]  /*135a0*/  ULDC UR4, c[0x0][0x248] ;  /* 0x0000920000047ab9 */ /* 0x000fe40000000800 */
[----:B------:R1:W-:Y:S01]  /*135b0*/  @P5 STG.E.U8 desc[UR10][R6.64], R13 ;  /* 0x0000000d06005986 */ /* 0x0003e2000c10110a */
[----:B------:R-:W-:Y:S01]  /*135c0*/  IMAD.X R9, R9, 0x1, R4, P6 ;  /* 0x0000000109097824 */ /* 0x000fe200030e0604 */
[----:B--2---:R-:W-:Y:S02]  /*135d0*/  SHF.R.S32.HI R17, RZ, 0x1f, R14 ;  /* 0x0000001fff117819 */ /* 0x004fe4000001140e */
[----:B------:R-:W-:Y:S01]  /*135e0*/  ISETP.LT.AND P5, PT, R216, UR6, !P2 ;  /* 0x00000006d8007c0c */ /* 0x000fe2000d7a1270 */
[----:B------:R-:W-:Y:S01]  /*135f0*/  ULDC UR6, c[0x0][0x228] ;  /* 0x00008a0000067ab9 */ /* 0x000fe20000000800 */
[----:B------:R2:W-:Y:S01]  /*13600*/  @P3 STG.E.U8 desc[UR10][R8.64], R15 ;  /* 0x0000000f08003986 */ /* 0x0005e2000c10110a */
[----:B------:R-:W-:-:S02]  /*13610*/  IADD3 R10, P3, R14, R2, RZ ;  /* 0x000000020e0a7210 */ /* 0x000fc40007f7e0ff */
[----:B------:R-:W-:Y:S01]  /*13620*/  ISETP.LT.AND P6, PT, R216, UR7, !P1 ;  /* 0x00000007d8007c0c */ /* 0x000fe2000cfc1270 */
[----:B------:R-:W-:Y:S02]  /*13630*/  ULDC UR7, c[0x0][0x228] ;  /* 0x00008a0000077ab9 */ /* 0x000fe40000000800 */
[----:B------:R-:W-:Y:S01]  /*13640*/  IMAD.X R11, R17, 0x1, R0, P3 ;  /* 0x00000001110b7824 */ /* 0x000fe200018e0600 */
[----:B------:R-:W-:Y:S01]  /*13650*/  ISETP.LT.AND P3, PT, R217, UR6, !P2 ;  /* 0x00000006d9007c0c */ /* 0x000fe2000d761270 */
[C---:B-1----:R-:W-:Y:S01]  /*13660*/  VIADD R13, R14.reuse, UR4 ;  /* 0x000000040e0d7c36 */ /* 0x042fe20008000000 */
[-C--:B------:R-:W-:Y:S01]  /*13670*/  IADD3 R6, P2, R14, R3.reuse, RZ ;  /* 0x000000030e067210 */ /* 0x080fe20007f5e0ff */
[----:B------:R-:W-:Y:S01]  /*13680*/  ULDC UR4, c[0x0][0x248] ;  /* 0x0000920000047ab9 */ /* 0x000fe20000000800 */
[----:B------:R1:W-:Y:S01]  /*13690*/  @P5 STG.E.U8 desc[UR10][R10.64], R19 ;  /* 0x000000130a005986 */ /* 0x0003e2000c10110a */
[----:B--2---:R-:W-:Y:S01]  /*136a0*/  PRMT R15, R69, 0x7772, RZ ;  /* 0x00007772450f7816 */ /* 0x004fe200000000ff */
[----:B------:R-:W-:Y:S01]  /*136b0*/  VIADD R14, R13, UR4 ;  /* 0x000000040d0e7c36 */ /* 0x000fe20008000000 */
[----:B------:R-:W-:Y:S01]  /*136c0*/  SHF.R.S32.HI R21, RZ, 0x1f, R13 ;  /* 0x0000001fff157819 */ /* 0x000fe2000001140d */
[----:B------:R-:W-:Y:S01]  /*136d0*/  IMAD.X R7, R17, 0x1, R4, P2 ;  /* 0x0000000111077824 */ /* 0x000fe200010e0604 */
[----:B------:R-:W-:Y:S01]  /*136e0*/  PRMT R17, R69, 0x7771, RZ ;  /* 0x0000777145117816 */ /* 0x000fe200000000ff */
[----:B------:R-:W-:Y:S01]  /*136f0*/  ULDC UR6, c[0x0][0x228] ;  /* 0x00008a0000067ab9 */ /* 0x000fe20000000800 */
[----:B------:R-:W-:Y:S01]  /*13700*/  ISETP.GE.AND P2, PT, R12, UR5, PT ;  /* 0x000000050c007c0c */ /* 0x000fe2000bf46270 */
[----:B------:R-:W-:Y:S01]  /*13710*/  ULDC UR5, c[0x0][0x228] ;  /* 0x00008a0000057ab9 */ /* 0x000fe20000000800 */
[-C--:B------:R-:W-:Y:S01]  /*13720*/  IADD3 R8, P5, R13, R2.reuse, RZ ;  /* 0x000000020d087210 */ /* 0x080fe20007fbe0ff */
[----:B------:R2:W-:Y:S01]  /*13730*/  @P3 STG.E.U8 desc[UR10][R6.64], R17 ;  /* 0x0000001106003986 */ /* 0x0005e2000c10110a */
[----:B------:R-:W-:Y:S01]  /*13740*/  ISETP.LT.AND P1, PT, R217, UR5, !P1 ;  /* 0x00000005d9007c0c */ /* 0x000fe2000cf21270 */
[----:B------:R-:W-:Y:S01]  /*13750*/  ULDC UR4, c[0x0][0x248] ;  /* 0x0000920000047ab9 */ /* 0x000fe20000000800 */
[----:B-1----:R-:W-:Y:S01]  /*13760*/  IADD3 R10, P3, R13, R3, RZ ;  /* 0x000000030d0a7210 */ /* 0x002fe20007f7e0ff */
[----:B------:R-:W-:Y:S01]  /*13770*/  IMAD.X R9, R21, 0x1, R0, P5 ;  /* 0x0000000115097824 */ /* 0x000fe200028e0600 */
[----:B------:R-:W-:Y:S01]  /*13780*/  ISETP.LT.AND P5, PT, R216, UR6, !P0 ;  /* 0x00000006d8007c0c */ /* 0x000fe2000c7a1270 */
[C---:B------:R-:W-:Y:S01]  /*13790*/  VIADD R13, R14.reuse, UR4 ;  /* 0x000000040e0d7c36 */ /* 0x040fe20008000000 */
[----:B------:R-:W-:Y:S01]  /*137a0*/  PRMT R69, R69, 0x7773, RZ ;  /* 0x0000777345457816 */ /* 0x000fe200000000ff */
[----:B------:R-:W-:Y:S01]  /*137b0*/  IMAD.X R11, R21, 0x1, R4, P3 ;  /* 0x00000001150b7824 */ /* 0x000fe200018e0604 */
[----:B------:R1:W-:Y:S01]  /*137c0*/  @P6 STG.E.U8 desc[UR10][R8.64], R15 ;  /* 0x0000000f08006986 */ /* 0x0003e2000c10110a */
[----:B------:R-:W-:Y:S01]  /*137d0*/  SHF.R.S32.HI R19, RZ, 0x1f, R14 ;  /* 0x0000001fff137819 */ /* 0x000fe2000001140e */
[----:B------:R-:W-:Y:S01]  /*137e0*/  ULDC UR5, c[0x0][0x228] ;  /* 0x00008a0000057ab9 */ /* 0x000fe20000000800 */
[----:B--2---:R-:W-:Y:S01]  /*137f0*/  IADD3 R6, P6, R14, R2, RZ ;  /* 0x000000020e067210 */ /* 0x004fe20007fde0ff */
[----:B------:R-:W-:Y:S01]  /*13800*/  ULDC UR4, c[0x0][0x228] ;  /* 0x00008a0000047ab9 */ /* 0x000fe20000000800 */
[----:B------:R2:W-:Y:S01]  /*13810*/  @P1 STG.E.U8 desc[UR10][R10.64], R69 ;  /* 0x000000450a001986 */ /* 0x0005e2000c10110a */
[----:B------:R-:W-:Y:S01]  /*13820*/  ISETP.LT.AND P0, PT, R217, UR5, !P0 ;  /* 0x00000005d9007c0c */ /* 0x000fe2000c701270 */
[----:B------:R-:W-:Y:S01]  /*13830*/  ULDC UR5, c[0x0][0x228] ;  /* 0x00008a0000057ab9 */ /* 0x000fe20000000800 */
[----:B------:R-:W-:Y:S01]  /*13840*/  IMAD.X R7, R19, 0x1, R0, P6 ;  /* 0x0000000113077824 */ /* 0x000fe200030e0600 */
[C---:B------:R-:W-:Y:S01]  /*13850*/  PRMT R17, R70.reuse, 0x7772, RZ ;  /* 0x0000777246117816 */ /* 0x040fe200000000ff */
[C---:B------:R-:W-:Y:S01]  /*13860*/  VIADD R12, R5.reuse, 0x77 ;  /* 0x00000077050c7836 */ /* 0x040fe20000000000 */
[----:B------:R-:W-:Y:S01]  /*13870*/  ULDC UR6, c[0x0][0x228] ;  /* 0x00008a0000067ab9 */ /* 0x000fe20000000800 */
[----:B-1----:R-:W-:Y:S01]  /*13880*/  VIADD R8, R5, 0x78 ;  /* 0x0000007805087836 */ /* 0x002fe20000000000 */
[----:B------:R-:W-:-:S02]  /*13890*/  PRMT R15, R70, 0x7770, RZ ;  /* 0x00007770460f7816 */ /* 0x000fc400000000ff */
[----:B------:R-:W-:Y:S01]  /*138a0*/  ISETP.GE.AND P3, PT, R12, UR13, PT ;  /* 0x0000000d0c007c0c */ /* 0x000fe2000bf66270 */
[----:B------:R-:W-:Y:S01]  /*138b0*/  VIADD R12, R5, 0x79 ;  /* 0x00000079050c7836 */ /* 0x000fe20000000000 */
[----:B------:R-:W-:Y:S01]  /*138c0*/  ISETP.GE.AND P1, PT, R8, UR9, PT ;  /* 0x0000000908007c0c */ /* 0x000fe2000bf26270 */
[----:B------:R1:W-:Y:S01]  /*138d0*/  @P5 STG.E.U8 desc[UR10][R6.64], R15 ;  /* 0x0000000f06005986 */ /* 0x0003e2000c10110a */
[----:B------:R-:W-:Y:S02]  /*138e0*/  IADD3 R8, P6, R14, R3, RZ ;  /* 0x000000030e087210 */ /* 0x000fe40007fde0ff */
[----:B--2---:R-:W-:Y:S02]  /*138f0*/  SHF.R.S32.HI R11, RZ, 0x1f, R13 ;  /* 0x0000001fff0b7819 */ /* 0x004fe4000001140d */
[----:B------:R-:W-:Y:S01]  /*13900*/  ISETP.LT.AND P5, PT, R216, UR5, !P4 ;  /* 0x00000005d8007c0c */ /* 0x000fe2000e7a1270 */
[----:B------:R-:W-:Y:S01]  /*13910*/  IMAD.X R9, R19, 0x1, R4, P6 ;  /* 0x0000000113097824 */ /* 0x000fe200030e0604 */
[----:B------:R-:W-:Y:S01]  /*13920*/  ISETP.LT.AND P4, PT, R217, UR4, !P4 ;  /* 0x00000004d9007c0c */ /* 0x000fe2000e781270 */
[----:B------:R-:W-:Y:S01]  /*13930*/  ULDC UR4, c[0x0][0x248] ;  /* 0x0000920000047ab9 */ /* 0x000fe20000000800 */
[----:B------:R-:W-:Y:S01]  /*13940*/  PRMT R19, R70, 0x7771, RZ ;  /* 0x0000777146137816 */ /* 0x000fe200000000ff */
[----:B------:R-:W-:Y:S01]  /*13950*/  ULDC UR5, c[0x0][0x228] ;  /* 0x00008a0000057ab9 */ /* 0x000fe20000000800 */
[----:B-1----:R-:W-:-:S02]  /*13960*/  IADD3 R6, P6, R13, R2, RZ ;  /* 0x000000020d067210 */ /* 0x002fc40007fde0ff */
[----:B------:R-:W-:Y:S01]  /*13970*/  PRMT R15, R70, 0x7773, RZ ;  /* 0x00007773460f7816 */ /* 0x000fe200000000ff */
[----:B------:R1:W-:Y:S01]  /*13980*/  @P0 STG.E.U8 desc[UR10][R8.64], R19 ;  /* 0x0000001308000986 */ /* 0x0003e2000c10110a */
[----:B------:R-:W-:Y:S01]  /*13990*/  ISETP.GE.AND P0, PT, R12, UR17, PT ;  /* 0x000000110c007c0c */ /* 0x000fe2000bf06270 */
[----:B------:R-:W-:Y:S01]  /*139a0*/  IMAD.X R7, R11, 0x1, R0, P6 ;  /* 0x000000010b077824 */ /* 0x000fe200030e0600 */
[C---:B------:R-:W-:Y:S01]  /*139b0*/  IADD3 R10, P6, R13.reuse, R3, RZ ;  /* 0x000000030d0a7210 */ /* 0x040fe20007fde0ff */
[----:B------:R-:W-:Y:S01]  /*139c0*/  VIADD R13, R13, UR4 ;  /* 0x000000040d0d7c36 */ /* 0x000fe20008000000 */
[----:B------:R-:W-:Y:S01]  /*139d0*/  ULDC UR4, c[0x0][0x248] ;  /* 0x0000920000047ab9 */ /* 0x000fe20000000800 */
[----:B------:R-:W-:Y:S01]  /*139e0*/  VIADD R12, R5, 0x7a ;  /* 0x0000007a050c7836 */ /* 0x000fe20000000000 */
[----:B------:R2:W-:Y:S01]  /*139f0*/  @P5 STG.E.U8 desc[UR10][R6.64], R17 ;  /* 0x0000001106005986 */ /* 0x0005e2000c10110a */
[----:B------:R-:W-:Y:S01]  /*13a00*/  IMAD.X R11, R11, 0x1, R4, P6 ;  /* 0x000000010b0b7824 */ /* 0x000fe200030e0604 */
[----:B------:R-:W-:Y:S01]  /*13a10*/  SHF.R.S32.HI R21, RZ, 0x1f, R13 ;  /* 0x0000001fff157819 */ /* 0x000fe2000001140d */
[C---:B------:R-:W-:Y:S01]  /*13a20*/  VIADD R14, R13.reuse, UR4 ;  /* 0x000000040d0e7c36 */ /* 0x040fe20008000000 */
[----:B------:R-:W-:Y:S01]  /*13a30*/  ISETP.LT.AND P5, PT, R216, UR5, !P2 ;  /* 0x00000005d8007c0c */ /* 0x000fe2000d7a1270 */
[----:B------:R-:W-:Y:S01]  /*13a40*/  ULDC UR5, c[0x0][0x228] ;  /* 0x00008a0000057ab9 */ /* 0x000fe20000000800 */
[----:B------:R3:W-:Y:S01]  /*13a50*/  @P4 STG.E.U8 desc[UR10][R10.64], R15 ;  /* 0x0000000f0a004986 */ /* 0x0007e2000c10110a */
[----:B-1----:R-:W-:Y:S01]  /*13a60*/  IADD3 R8, P4, R13, R2, RZ ;  /* 0x000000020d087210 */ /* 0x002fe20007f9e0ff */
[----:B------:R-:W-:Y:S01]  /*13a70*/  ULDC UR4, c[0x0][0x248] ;  /* 0x0000920000047ab9 */ /* 0x000fe20000000800 */
[----:B------:R-:W-:-:S02]  /*13a80*/  PRMT R19, R71, 0x7770, RZ ;  /* 0x0000777047137816 */ /* 0x000fc400000000ff */
[----:B------:R-:W-:Y:S01]  /*13a90*/  ISETP.LT.AND P6, PT, R216, UR6, !P3 ;  /* 0x00000006d8007c0c */ /* 0x000fe2000dfc1270 */
[----:B------:R-:W-:Y:S01]  /*13aa0*/  IMAD.X R9, R21, 0x1, R0, P4 ;  /* 0x0000000115097824 */ /* 0x000fe200020e0600 */
[----:B------:R-:W-:Y:S01]  /*13ab0*/  ISETP.LT.AND P4, PT, R217, UR5, !P2 ;  /* 0x00000005d9007c0c */ /* 0x000fe2000d781270 */
[----:B------:R-:W-:Y:S01]  /*13ac0*/  ULDC UR5, c[0x0][0x228] ;  /* 0x00008a0000057ab9 */ /* 0x000fe20000000800 */
[----:B--2---:R-:W-:Y:S01]  /*13ad0*/  IADD3 R6, P2, R13, R3, RZ ;  /* 0x000000030d067210 */ /* 0x004fe20007f5e0ff */
[C---:B------:R-:W-:Y:S01]  /*13ae0*/  VIADD R13, R14.reuse, UR4 ;  /* 0x000000040e0d7c36 */ /* 0x040fe20008000000 */
[----:B------:R1:W-:Y:S01]  /*13af0*/  @P5 STG.E.U8 desc[UR10][R8.64], R19 ;  /* 0x0000001308005986 */ /* 0x0003e2000c10110a */
[----:B------:R-:W-:Y:S01]  /*13b00*/  PRMT R17, R71, 0x7771, RZ ;  /* 0x0000777147117816 */ /* 0x000fe200000000ff */
[----:B------:R-:W-:Y:S01]  /*13b10*/  ULDC UR6, c[0x0][0x228] ;  /* 0x00008a0000067ab9 */ /* 0x000fe20000000800 */
[----:B------:R-:W-:Y:S01]  /*13b20*/  IMAD.X R7, R21, 0x1, R4, P2 ;  /* 0x0000000115077824 */ /* 0x000fe200010e0604 */
[----:B------:R-:W-:Y:S01]  /*13b30*/  SHF.R.S32.HI R23, RZ, 0x1f, R14 ;  /* 0x0000001fff177819 */ /* 0x000fe2000001140e */
[----:B------:R-:W-:Y:S01]  /*13b40*/  ULDC UR4, c[0x0][0x248] ;  /* 0x0000920000047ab9 */ /* 0x000fe20000000800 */
[----:B---3--:R-:W-:-:S02]  /*13b50*/  IADD3 R10, P5, R14, R2, RZ ;  /* 0x000000020e0a7210 */ /* 0x008fc40007fbe0ff */
[----:B------:R-:W-:Y:S01]  /*13b60*/  ISETP.LT.AND P3, PT, R217, UR5, !P3 ;  /* 0x00000005d9007c0c */ /* 0x000fe2000df61270 */
[----:B------:R2:W-:Y:S01]  /*13b70*/  @P4 STG.E.U8 desc[UR10][R6.64], R17 ;  /* 0x0000001106004986 */ /* 0x0005e2000c10110a */
[----:B------:R-:W-:Y:S01]  /*13b80*/  PRMT R15, R71, 0x7772, RZ ;  /* 0x00007772470f7816 */ /* 0x000fe200000000ff */
[----:B------:R-:W-:Y:S01]  /*13b90*/  IMAD.X R11, R23, 0x1, R0, P5 ;  /* 0x00000001170b7824 */ /* 0x000fe200028e0600 */
[----:B-1----:R-:W-:Y:S01]  /*13ba0*/  IADD3 R8, P4, R14, R3, RZ ;  /* 0x000000030e087210 */ /* 0x002fe20007f9e0ff */
[----:B------:R-:W-:Y:S01]  /*13bb0*/  ULDC UR5, c[0x0][0x228] ;  /* 0x00008a0000057ab9 */ /* 0x000fe20000000800 */
[----:B------:R-:W-:Y:S01]  /*13bc0*/  ISETP.LT.AND P5, PT, R216, UR6, !P1 ;  /* 0x00000006d8007c0c */ /* 0x000fe2000cfa1270 */
[----:B------:R-:W-:Y:S01]  /*13bd0*/  VIADD R14, R13, UR4 ;  /* 0x000000040d0e7c36 */ /* 0x000fe20008000000 */
[----:B------:R1:W-:Y:S01]  /*13be0*/  @P6 STG.E.U8 desc[UR10][R10.64], R15 ;  /* 0x0000000f0a006986 */ /* 0x0003e2000c10110a */
[----:B------:R-:W-:Y:S01]  /*13bf0*/  IMAD.X R9, R23, 0x1, R4, P4 ;  /* 0x0000000117097824 */ /* 0x000fe200020e0604 */
[----:B------:R-:W-:Y:S01]  /*13c00*/  PRMT R71, R71, 0x7773, RZ ;  /* 0x0000777347477816 */ /* 0x000fe200000000ff */
[----:B------:R-:W-:Y:S01]  /*13c10*/  ULDC UR4, c[0x0][0x228] ;  /* 0x00008a0000047ab9 */ /* 0x000fe20000000800 */
[----:B------:R-:W-:Y:S01]  /*13c20*/  SHF.R.S32.HI R19, RZ, 0x1f, R13 ;  /* 0x0000001fff137819 */ /* 0x000fe2000001140d */
[----:B------:R-:W-:Y:S01]  /*13c30*/  ULDC UR6, c[0x0][0x228] ;  /* 0x00008a0000067ab9 */ /* 0x000fe20000000800 */
[----:B--2---:R-:W-:Y:S01]  /*13c40*/  IADD3 R6, P6, R13, R2, RZ ;  /* 0x000000020d067210 */ /* 0x004fe20007fde0ff */
[----:B------:R2:W-:Y:S01]  /*13c50*/  @P3 STG.E.U8 desc[UR10][R8.64], R71 ;  /* 0x0000004708003986 */ /* 0x0005e2000c10110a */
[----:B------:R-:W-:Y:S01]  /*13c60*/  ISETP.LT.AND P1, PT, R217, UR5, !P1 ;  /* 0x00000005d9007c0c */ /* 0x000fe2000cf21270 */
[----:B------:R-:W-:Y:S01]  /*13c70*/  ULDC UR5, c[0x0][0x228] ;  /* 0x00008a0000057ab9 */ /* 0x000fe20000000800 */
[C---:B0-----:R-:W-:Y:S01]  /*13c80*/  PRMT R17, R24.reuse, 0x7771, RZ ;  /* 0x0000777118117816 */ /* 0x041fe200000000ff */
[----:B------:R-:W-:Y:S01]  /*13c90*/  IMAD.X R7, R19, 0x1, R0, P6 ;  /* 0x0000000113077824 */ /* 0x000fe200030e0600 */
[----:B-1----:R-:W-:Y:S01]  /*13ca0*/  PRMT R15, R24, 0x7770, RZ ;  /* 0x00007770180f7816 */ /* 0x002fe200000000ff */
[C---:B------:R-:W-:Y:S01]  /*13cb0*/  VIADD R10, R5.reuse, 0x7c ;  /* 0x0000007c050a7836 */ /* 0x040fe20000000000 */
[----:B------:R-:W-:Y:S01]  /*13cc0*/  ISETP.GE.AND P2, PT, R12, UR15, PT ;  /* 0x0000000f0c007c0c */ /* 0x000fe2000bf46270 */
[----:B------:R-:W-:Y:S01]  /*13cd0*/  VIADD R12, R5, 0x7b ;  /* 0x0000007b050c7836 */ /* 0x000fe20000000000 */
[----:B------:R-:W-:Y:S01]  /*13ce0*/  PRMT R23, R26, 0x7772, RZ ;  /* 0x000077721a177816 */ /* 0x000fe200000000ff */
[----:B------:R0:W-:Y:S01]  /*13cf0*/  @P5 STG.E.U8 desc[UR10][R6.64], R15 ;  /* 0x0000000f06005986 */ /* 0x0001e2000c10110a */
[----:B------:R-:W-:-:S02]  /*13d00*/  ISETP.GE.AND P3, PT, R10, UR19, PT ;  /* 0x000000130a007c0c */ /* 0x000fc4000bf66270 */
[----:B------:R-:W-:Y:S02]  /*13d10*/  IADD3 R10, P6, R13, R3, RZ ;  /* 0x000000030d0a7210 */ /* 0x000fe40007fde0ff */
[----:B------:R-:W-:Y:S01]  /*13d20*/  ISETP.LT.AND P5, PT, R216, UR5, !P0 ;  /* 0x00000005d8007c0c */ /* 0x000fe2000c7a1270 */
[----:B------:R-:W-:Y:S01]  /*13d30*/  ULDC UR5, c[0x0][0x228] ;  /* 0x00008a0000057ab9 */ /* 0x000fe20000000800 */
[----:B--2---:R-:W-:Y:S01]  /*13d40*/  SHF.R.S32.HI R9, RZ, 0x1f, R14 ;  /* 0x0000001fff097819 */ /* 0x004fe2000001140e */
[----:B------:R-:W-:Y:S01]  /*13d50*/  IMAD.X R11, R19, 0x1, R4, P6 ;  /* 0x00000001130b7824 */ /* 0x000fe200030e0604 */
[----:B------:R-:W-:Y:S01]  /*13d60*/  ISETP.LT.AND P0, PT, R217, UR4, !P0 ;  /* 0x00000004d9007c0c */ /* 0x000fe2000c701270 */
[----:B------:R-:W-:Y:S01]  /*13d70*/  ULDC UR4, c[0x0][0x248] ;  /* 0x0000920000047ab9 */ /* 0x000fe20000000800 */
[----:B------:R-:W-:Y:S02]  /*13d80*/  PRMT R13, R24, 0x7772, RZ ;  /* 0x00007772180d7816 */ /* 0x000fe400000000ff */
[----:B0-----:R-:W-:Y:S01]  /*13d90*/  IADD3 R6, P6, R14, R2, RZ ;  /* 0x000000020e067210 */ /* 0x001fe20007fde0ff */
[----:B------:R0:W-:Y:S01]  /*13da0*/  @P1 STG.E.U8 desc[UR10][R10.64], R17 ;  /* 0x000000110a001986 */ /* 0x0001e2000c10110a */
[----:B------:R-:W-:-:S02]  /*13db0*/  PRMT R15, R24, 0x7773, RZ ;  /* 0x00007773180f7816 */ /* 0x000fc400000000ff */
        /* <DEDUP_REMOVED lines=8> */
[----:B------:R-:W-:Y:S01]  /*13e40*/  ISETP.LT.AND P5, PT, R216, UR5, !P2 ;  /* 0x00000005d8007c0c */ /* 0x000fe2000d7a1270 */
[----:B------:R-:W-:Y:S01]  /*13e50*/  ULDC UR5, c[0x0][0x228] ;  /* 0x00008a0000057ab9 */ /* 0x000fe20000000800 */
[----:B0-----:R-:W-:-:S02]  /*13e60*/  SHF.R.S32.HI R17, RZ, 0x1f, R14 ;  /* 0x0000001fff117819 */ /* 0x001fc4000001140e */
[----:B------:R0:W-:Y:S01]  /*13e70*/  @P0 STG.E.U8 desc[UR10][R8.64], R15 ;  /* 0x0000000f08000986 */ /* 0x0001e2000c10110a */
[-C--:B------:R-:W-:Y:S02]  /*13e80*/  IADD3 R10, P0, R14, R2.reuse, RZ ;  /* 0x000000020e0a7210 */ /* 0x080fe40007f1e0ff */
[----:B------:R-:W-:Y:S02]  /*13e90*/  PRMT R19, R25, 0x7770, RZ ;  /* 0x0000777019137816 */ /* 0x000fe400000000ff */
[----:B------:R-:W-:Y:S01]  /*13ea0*/  ISETP.LT.AND P2, PT, R217, UR5, !P2 ;  /* 0x00000005d9007c0c */ /* 0x000fe2000d741270 */
[----:B------:R-:W-:Y:S01]  /*13eb0*/  IMAD.X R11, R17, 0x1, R0, P0 ;  /* 0x00000001110b7824 */ /* 0x000fe200000e0600 */
[----:B------:R-:W-:Y:S01]  /*13ec0*/  ISETP.LT.AND P6, PT, R216, UR6, !P4 ;  /* 0x00000006d8007c0c */ /* 0x000fe2000e7c1270 */
[C---:B-1----:R-:W-:Y:S01]  /*13ed0*/  VIADD R13, R14.reuse, UR4 ;  /* 0x000000040e0d7c36 */ /* 0x042fe20008000000 */
[-C--:B------:R-:W-:Y:S01]  /*13ee0*/  IADD3 R6, P0, R14, R3.reuse, RZ ;  /* 0x000000030e067210 */ /* 0x080fe20007f1e0ff */
[----:B------:R-:W-:Y:S01]  /*13ef0*/  ULDC UR4, c[0x0][0x248] ;  /* 0x0000920000047ab9 */ /* 0x000fe20000000800 */
[----:B------:R-:W-:Y:S01]  /*13f00*/  ISETP.GE.AND P1, PT, R12, UR25, PT ;  /* 0x000000190c007c0c */ /* 0x000fe2000bf26270 */
[----:B------:R1:W-:Y:S01]  /*13f10*/  @P5 STG.E.U8 desc[UR10][R10.64], R19 ;  /* 0x000000130a005986 */ /* 0x0003e2000c10110a */
[----:B------:R-:W-:Y:S01]  /*13f20*/  SHF.R.S32.HI R21, RZ, 0x1f, R13 ;  /* 0x0000001fff157819 */ /* 0x000fe2000001140d */
[----:B------:R-:W-:Y:S01]  /*13f30*/  VIADD R12, R5, 0x7e ;  /* 0x0000007e050c7836 */ /* 0x000fe20000000000 */
[-C--:B0-----:R-:W-:Y:S01]  /*13f40*/  IADD3 R8, P5, R13, R2.reuse, RZ ;  /* 0x000000020d087210 */ /* 0x081fe20007fbe0ff */
[----:B------:R-:W-:Y:S01]  /*13f50*/  IMAD.X R7, R17, 0x1, R4, P0 ;  /* 0x0000000111077824 */ /* 0x000fe200000e0604 */
[C---:B------:R-:W-:Y:S01]  /*13f60*/  PRMT R17, R25.reuse, 0x7771, RZ ;  /* 0x0000777119117816 */ /* 0x040fe200000000ff */
[----:B------:R-:W-:Y:S01]  /*13f70*/  ULDC UR5, c[0x0][0x228] ;  /* 0x00008a0000057ab9 */ /* 0x000fe20000000800 */
[----:B------:R-:W-:Y:S01]  /*13f80*/  PRMT R15, R25, 0x7772, RZ ;  /* 0x00007772190f7816 */ /* 0x000fe200000000ff */
[----:B------:R-:W-:Y:S01]  /*13f90*/  IMAD.X R9, R21, 0x1, R0, P5 ;  /* 0x0000000115097824 */ /* 0x000fe200028e0600 */
[----:B------:R-:W-:Y:S01]  /*13fa0*/  ISETP.GE.AND P0, PT, R12, UR23, PT ;  /* 0x000000170c007c0c */ /* 0x000fe2000bf06270 */
[----:B------:R-:W-:Y:S01]  /*13fb0*/  VIADD R12, R13, UR4 ;  /* 0x000000040d0c7c36 */ /* 0x000fe20008000000 */
[----:B------:R-:W-:Y:S01]  /*13fc0*/  ULDC UR6, c[0x0][0x228] ;  /* 0x00008a0000067ab9 */ /* 0x000fe20000000800 */
[----:B------:R0:W-:Y:S01]  /*13fd0*/  @P2 STG.E.U8 desc[UR10][R6.64], R17 ;  /* 0x0000001106002986 */ /* 0x0001e2000c10110a */
[----:B------:R-:W-:Y:S01]  /*13fe0*/  ISETP.LT.AND P4, PT, R217, UR5, !P4 ;  /* 0x00000005d9007c0c */ /* 0x000fe2000e781270 */
[----:B------:R-:W-:Y:S01]  /*13ff0*/  VIADD R5, R5, 0x7f ;  /* 0x0000007f05057836 */ /* 0x000fe20000000000 */
[----:B------:R-:W-:Y:S01]  /*14000*/  ISETP.LT.AND P5, PT, R216, UR6, !P3 ;  /* 0x00000006d8007c0c */ /* 0x000fe2000dfa1270 */
[----:B------:R2:W-:Y:S01]  /*14010*/  @P6 STG.E.U8 desc[UR10][R8.64], R15 ;  /* 0x0000000f08006986 */ /* 0x0005e2000c10110a */
[----:B-1----:R-:W-:Y:S01]  /*14020*/  IADD3 R10, P6, R13, R3, RZ ;  /* 0x000000030d0a7210 */ /* 0x002fe20007fde0ff */
[----:B------:R-:W-:Y:S01]  /*14030*/  ULDC UR4, c[0x0][0x248] ;  /* 0x0000920000047ab9 */ /* 0x000fe20000000800 */
[----:B------:R-:W-:Y:S01]  /*14040*/  ISETP.LT.AND P3, PT, R217, UR7, !P3 ;  /* 0x00000007d9007c0c */ /* 0x000fe2000df61270 */
[----:B------:R-:W-:Y:S01]  /*14050*/  ULDC UR5, c[0x0][0x248] ;  /* 0x0000920000057ab9 */ /* 0x000fe20000000800 */
[----:B------:R-:W-:Y:S01]  /*14060*/  PRMT R25, R25, 0x7773, RZ ;  /* 0x0000777319197816 */ /* 0x000fe200000000ff */
[----:B------:R-:W-:Y:S01]  /*14070*/  IMAD.X R11, R21, 0x1, R4, P6 ;  /* 0x00000001150b7824 */ /* 0x000fe200030e0604 */
[----:B------:R-:W-:Y:S01]  /*14080*/  ISETP.GE.AND P6, PT, R5, UR27, PT ;  /* 0x0000001b05007c0c */ /* 0x000fe2000bfc6270 */
[----:B------:R-:W-:Y:S01]  /*14090*/  ULDC UR6, c[0x0][0x228] ;  /* 0x00008a0000067ab9 */ /* 0x000fe20000000800 */
[----:B0-----:R-:W-:Y:S01]  /*140a0*/  SHF.R.S32.HI R17, RZ, 0x1f, R12 ;  /* 0x0000001fff117819 */ /* 0x001fe2000001140c */
[----:B------:R-:W-:Y:S01]  /*140b0*/  ULDC UR7, c[0x0][0x228] ;  /* 0x00008a0000077ab9 */ /* 0x000fe20000000800 */
[----:B------:R-:W-:Y:S01]  /*140c0*/  IADD3 R6, P2, R12, R2, RZ ;  /* 0x000000020c067210 */ /* 0x000fe20007f5e0ff */
[----:B------:R0:W-:Y:S01]  /*140d0*/  @P4 STG.E.U8 desc[UR10][R10.64], R25 ;  /* 0x000000190a004986 */ /* 0x0001e2000c10110a */
[----:B------:R-:W-:-:S02]  /*140e0*/  PRMT R5, R26, 0x7770, RZ ;  /* 0x000077701a057816 */ /* 0x000fc400000000ff */
[----:B------:R-:W-:Y:S01]  /*140f0*/  PRMT R13, R26, 0x7771, RZ ;  /* 0x000077711a0d7816 */ /* 0x000fe200000000ff */
[C---:B------:R-:W-:Y:S01]  /*14100*/  IMAD.X R7, R17.reuse, 0x1, R0, P2 ;  /* 0x0000000111077824 */ /* 0x040fe200010e0600 */
[C---:B--2---:R-:W-:Y:S01]  /*14110*/  IADD3 R8, P2, R12.reuse, R3, RZ ;  /* 0x000000030c087210 */ /* 0x044fe20007f5e0ff */
[----:B------:R-:W-:Y:S01]  /*14120*/  VIADD R12, R12, UR4 ;  /* 0x000000040c0c7c36 */ /* 0x000fe20008000000 */
[----:B------:R-:W-:Y:S01]  /*14130*/  ULDC UR4, c[0x0][0x248] ;  /* 0x0000920000047ab9 */ /* 0x000fe20000000800 */
[----:B------:R-:W-:Y:S01]  /*14140*/  ISETP.LT.AND P4, PT, R216, UR7, !P0 ;  /* 0x00000007d8007c0c */ /* 0x000fe2000c781270 */
[----:B------:R1:W-:Y:S01]  /*14150*/  @P5 STG.E.U8 desc[UR10][R6.64], R5 ;  /* 0x0000000506005986 */ /* 0x0003e2000c10110a */
[----:B------:R-:W-:Y:S01]  /*14160*/  IMAD.X R9, R17, 0x1, R4, P2 ;  /* 0x0000000111097824 */ /* 0x000fe200010e0604 */
[----:B------:R-:W-:Y:S02]  /*14170*/  SHF.R.S32.HI R15, RZ, 0x1f, R12 ;  /* 0x0000001fff0f7819 */ /* 0x000fe4000001140c */
[----:B0-----:R-:W-:-:S02]  /*14180*/  IADD3 R10, P2, R12, R2, RZ ;  /* 0x000000020c0a7210 */ /* 0x001fc40007f5e0ff */
[----:B------:R0:W-:Y:S01]  /*14190*/  @P3 STG.E.U8 desc[UR10][R8.64], R13 ;  /* 0x0000000d08003986 */ /* 0x0001e2000c10110a */
[----:B------:R-:W-:Y:S02]  /*141a0*/  ISETP.LT.AND P5, PT, R216, UR6, !P1 ;  /* 0x00000006d8007c0c */ /* 0x000fe4000cfa1270 */
[----:B------:R-:W-:Y:S01]  /*141b0*/  IMAD.X R11, R15, 0x1, R0, P2 ;  /* 0x000000010f0b7824 */ /* 0x000fe200010e0600 */
[----:B------:R-:W-:Y:S01]  /*141c0*/  PRMT R21, R26, 0x7773, RZ ;  /* 0x000077731a157816 */ /* 0x000fe200000000ff */
[C---:B-1----:R-:W-:Y:S01]  /*141d0*/  VIADD R5, R12.reuse, UR5 ;  /* 0x000000050c057c36 */ /* 0x042fe20008000000 */
[-C--:B------:R-:W-:Y:S01]  /*141e0*/  IADD3 R6, P3, R12, R3.reuse, RZ ;  /* 0x000000030c067210 */ /* 0x080fe20007f7e0ff */
[----:B------:R-:W-:Y:S01]  /*141f0*/  ULDC UR5, c[0x0][0x228] ;  /* 0x00008a0000057ab9 */ /* 0x000fe20000000800 */
[----:B------:R-:W-:Y:S01]  /*14200*/  PRMT R19, R27, 0x7771, RZ ;  /* 0x000077711b137816 */ /* 0x000fe200000000ff */
[----:B------:R-:W-:Y:S01]  /*14210*/  VIADD R14, R5, UR4 ;  /* 0x00000004050e7c36 */ /* 0x000fe20008000000 */
[----:B------:R-:W-:Y:S01]  /*14220*/  SHF.R.S32.HI R17, RZ, 0x1f, R5 ;  /* 0x0000001fff117819 */ /* 0x000fe20000011405 */
[----:B------:R-:W-:Y:S01]  /*14230*/  IMAD.X R7, R15, 0x1, R4, P3 ;  /* 0x000000010f077824 */ /* 0x000fe200018e0604 */
[-C--:B0-----:R-:W-:Y:S01]  /*14240*/  IADD3 R8, P2, R5, R2.reuse, RZ ;  /* 0x0000000205087210 */ /* 0x081fe20007f5e0ff */
[----:B------:R-:W-:Y:S01]  /*14250*/  ULDC UR4, c[0x0][0x228] ;  /* 0x00008a0000047ab9 */ /* 0x000fe20000000800 */
[C---:B------:R-:W-:Y:S01]  /*14260*/  IADD3 R12, P3, R14.reuse, R2, RZ ;  /* 0x000000020e0c7210 */ /* 0x040fe20007f7e0ff */
[----:B------:R0:W-:Y:S01]  /*14270*/  @P5 STG.E.U8 desc[UR10][R10.64], R23 ;  /* 0x000000170a005986 */ /* 0x0001e2000c10110a */
[----:B------:R-:W-:Y:S01]  /*14280*/  SHF.R.S32.HI R15, RZ, 0x1f, R14 ;  /* 0x0000001fff0f7819 */ /* 0x000fe2000001140e */
[----:B------:R-:W-:Y:S01]  /*14290*/  IMAD.X R9, R17, 0x1, R0, P2 ;  /* 0x0000000111097824 */ /* 0x000fe200010e0600 */
[----:B------:R-:W-:-:S02]  /*142a0*/  IADD3 R14, P2, R14, R3, RZ ;  /* 0x000000030e0e7210 */ /* 0x000fc40007f5e0ff */
[----:B------:R-:W-:Y:S01]  /*142b0*/  ISETP.LT.AND P1, PT, R217, UR4, !P1 ;  /* 0x00000004d9007c0c */ /* 0x000fe2000cf21270 */
[C---:B------:R-:W-:Y:S01]  /*142c0*/  IMAD.X R13, R15.reuse, 0x1, R0, P3 ;  /* 0x000000010f0d7824 */ /* 0x040fe200018e0600 */
[----:B------:R-:W-:Y:S01]  /*142d0*/  ULDC UR4, c[0x0][0x228] ;  /* 0x00008a0000047ab9 */ /* 0x000fe20000000800 */
[--C-:B------:R-:W-:Y:S01]  /*142e0*/  IMAD.X R15, R15, 0x1, R4.reuse, P2 ;  /* 0x000000010f0f7824 */ /* 0x100fe200010e0604 */
[----:B------:R-:W-:Y:S02]  /*142f0*/  IADD3 R2, P2, R5, R3, RZ ;  /* 0x0000000305027210 */ /* 0x000fe40007f5e0ff */
[----:B------:R-:W-:Y:S02]  /*14300*/  ISETP.LT.AND P0, PT, R217, UR5, !P0 ;  /* 0x00000005d9007c0c */ /* 0x000fe4000c701270 */
[----:B------:R-:W-:Y:S01]  /*14310*/  ISETP.LT.AND P3, PT, R216, UR8, !P6 ;  /* 0x00000008d8007c0c */ /* 0x000fe2000f761270 */
[----:B------:R-:W-:Y:S01]  /*14320*/  IMAD.X R3, R17, 0x1, R4, P2 ;  /* 0x0000000111037824 */ /* 0x000fe200010e0604 */
[----:B------:R-:W-:-:S02]  /*14330*/  ISETP.LT.AND P6, PT, R217, UR4, !P6 ;  /* 0x00000004d9007c0c */ /* 0x000fc4000f7c1270 */
[C---:B------:R-:W-:Y:S01]  /*14340*/  PRMT R5, R27.reuse, 0x7773, RZ ;  /* 0x000077731b057816 */ /* 0x040fe200000000ff */
[----:B------:R0:W-:Y:S01]  /*14350*/  @P1 STG.E.U8 desc[UR10][R6.64], R21 ;  /* 0x0000001506001986 */ /* 0x0001e2000c10110a */
[C---:B------:R-:W-:Y:S02]  /*14360*/  PRMT R17, R27.reuse, 0x7772, RZ ;  /* 0x000077721b117816 */ /* 0x040fe400000000ff */
[----:B------:R-:W-:-:S05]  /*14370*/  PRMT R27, R27, 0x7770, RZ ;  /* 0x000077701b1b7816 */ /* 0x000fca00000000ff */
[----:B------:R0:W-:Y:S04]  /*14380*/  @P4 STG.E.U8 desc[UR10][R8.64], R27 ;  /* 0x0000001b08004986 */ /* 0x0001e8000c10110a */
[----:B------:R0:W-:Y:S04]  /*14390*/  @P0 STG.E.U8 desc[UR10][R2.64], R19 ;  /* 0x0000001302000986 */ /* 0x0001e8000c10110a */
[----:B------:R0:W-:Y:S01]  /*143a0*/  @P3 STG.E.U8 desc[UR10][R12.64], R17 ;  /* 0x000000110c003986 */ /* 0x0001e2000c10110a */
[----:B------:R-:W-:Y:S05]  /*143b0*/  @!P6 EXIT ;  /* 0x000000000000e94d */ /* 0x000fea0003800000 */
[----:B------:R-:W-:Y:S01]  /*143c0*/  STG.E.U8 desc[UR10][R14.64], R5 ;  /* 0x000000050e007986 */ /* 0x000fe2000c10110a */
[----:B------:R-:W-:Y:S05]  /*143d0*/  EXIT ;  /* 0x000000000000794d */ /* 0x000fea0003800000 */
.L_x_2:
[----:B------:R-:W-:-:S00]  /*143e0*/  BRA `(.L_x_2) ;  /* 0xfffffffc00fc7947 */ /* 0x000fc0000383ffff */
[----:B------:R-:W-:-:S00]  /*143f0*/  NOP ;  /* 0x0000000000007918 */ /* 0x000fc00000000000 */
        /* <DEDUP_REMOVED lines=8> */
.L_x_3:


//--------------------- .nv.shared.matmul_kernel  --------------------------
	.section	.nv.shared.matmul_kernel,"aw",@nobits
	.sectionflags	@""
	.align	16
	.zero		1024


//--------------------- .nv.shared.reserved.0     --------------------------
	.section	.nv.shared.reserved.0,"aw",@nobits
	.weak		__nv_reservedSMEM_offset_0_alias
	.size		__nv_reservedSMEM_offset_0_alias, 0, 0
	.other		__nv_reservedSMEM_offset_0_alias,@"STO_CUDA_RESERVED_SHARED STV_DEFAULT"
__nv_reservedSMEM_offset_0_alias:
	.zero		0


//--------------------- .nv.constant0.matmul_kernel --------------------------
	.section	.nv.constant0.matmul_kernel,"a",@progbits
	.sectionflags	@""
	.align	4
.nv.constant0.matmul_kernel:
	.zero		608


//--------------------- SYMBOLS --------------------------

	.type		.nv.reservedSmem.offset0,@object
	.size		.nv.reservedSmem.offset0,0x4
